//
// Generated by NVIDIA NVVM Compiler
//
// Compiler Build ID: CL-36424714
// Cuda compilation tools, release 13.0, V13.0.88
// Based on NVVM 20.0.0
//

.version 9.0
.target sm_100
.address_size 64

	// .globl	_Z17bruteforce_kernelPKhPKciS2_iiyyPiPc
.global .align 4 .b8 K[256] = {152, 47, 138, 66, 145, 68, 55, 113, 207, 251, 192, 181, 165, 219, 181, 233, 91, 194, 86, 57, 241, 17, 241, 89, 164, 130, 63, 146, 213, 94, 28, 171, 152, 170, 7, 216, 1, 91, 131, 18, 190, 133, 49, 36, 195, 125, 12, 85, 116, 93, 190, 114, 254, 177, 222, 128, 167, 6, 220, 155, 116, 241, 155, 193, 193, 105, 155, 228, 134, 71, 190, 239, 198, 157, 193, 15, 204, 161, 12, 36, 111, 44, 233, 45, 170, 132, 116, 74, 220, 169, 176, 92, 218, 136, 249, 118, 82, 81, 62, 152, 109, 198, 49, 168, 200, 39, 3, 176, 199, 127, 89, 191, 243, 11, 224, 198, 71, 145, 167, 213, 81, 99, 202, 6, 103, 41, 41, 20, 133, 10, 183, 39, 56, 33, 27, 46, 252, 109, 44, 77, 19, 13, 56, 83, 84, 115, 10, 101, 187, 10, 106, 118, 46, 201, 194, 129, 133, 44, 114, 146, 161, 232, 191, 162, 75, 102, 26, 168, 112, 139, 75, 194, 163, 81, 108, 199, 25, 232, 146, 209, 36, 6, 153, 214, 133, 53, 14, 244, 112, 160, 106, 16, 22, 193, 164, 25, 8, 108, 55, 30, 76, 119, 72, 39, 181, 188, 176, 52, 179, 12, 28, 57, 74, 170, 216, 78, 79, 202, 156, 91, 243, 111, 46, 104, 238, 130, 143, 116, 111, 99, 165, 120, 20, 120, 200, 132, 8, 2, 199, 140, 250, 255, 190, 144, 235, 108, 80, 164, 247, 163, 249, 190, 242, 120, 113, 198};

.visible .entry _Z17bruteforce_kernelPKhPKciS2_iiyyPiPc(
	.param .u64 .ptr .align 1 _Z17bruteforce_kernelPKhPKciS2_iiyyPiPc_param_0,
	.param .u64 .ptr .align 1 _Z17bruteforce_kernelPKhPKciS2_iiyyPiPc_param_1,
	.param .u32 _Z17bruteforce_kernelPKhPKciS2_iiyyPiPc_param_2,
	.param .u64 .ptr .align 1 _Z17bruteforce_kernelPKhPKciS2_iiyyPiPc_param_3,
	.param .u32 _Z17bruteforce_kernelPKhPKciS2_iiyyPiPc_param_4,
	.param .u32 _Z17bruteforce_kernelPKhPKciS2_iiyyPiPc_param_5,
	.param .u64 _Z17bruteforce_kernelPKhPKciS2_iiyyPiPc_param_6,
	.param .u64 _Z17bruteforce_kernelPKhPKciS2_iiyyPiPc_param_7,
	.param .u64 .ptr .align 1 _Z17bruteforce_kernelPKhPKciS2_iiyyPiPc_param_8,
	.param .u64 .ptr .align 1 _Z17bruteforce_kernelPKhPKciS2_iiyyPiPc_param_9
)
{
	.local .align 16 .b8 	__local_depot0[496];
	.reg .b64 	%SP;
	.reg .b64 	%SPL;
	.reg .pred 	%p<208>;
	.reg .b16 	%rs<825>;
	.reg .b32 	%r<4878>;
	.reg .b64 	%rd<591>;

	mov.u64 	%SPL, __local_depot0;
	ld.param.u64 	%rd276, [_Z17bruteforce_kernelPKhPKciS2_iiyyPiPc_param_3];
	ld.param.u32 	%r564, [_Z17bruteforce_kernelPKhPKciS2_iiyyPiPc_param_4];
	ld.param.u64 	%rd273, [_Z17bruteforce_kernelPKhPKciS2_iiyyPiPc_param_6];
	ld.param.u64 	%rd277, [_Z17bruteforce_kernelPKhPKciS2_iiyyPiPc_param_7];
	cvta.to.global.u64 	%rd1, %rd276;
	add.u64 	%rd586, %SPL, 0;
	add.u64 	%rd3, %SPL, 320;
	add.u64 	%rd4, %SPL, 384;
	add.u64 	%rd5, %SPL, 256;
	add.u64 	%rd6, %SPL, 448;
	mov.u32 	%r566, %ctaid.x;
	mov.u32 	%r567, %ntid.x;
	mul.wide.u32 	%rd283, %r566, %r567;
	mov.u32 	%r568, %tid.x;
	cvt.u64.u32 	%rd284, %r568;
	add.s64 	%rd7, %rd283, %rd284;
	setp.ge.u64 	%p1, %rd7, %rd277;
	@%p1 bra 	$L__BB0_427;
	ld.param.u32 	%r4587, [_Z17bruteforce_kernelPKhPKciS2_iiyyPiPc_param_5];
	add.s64 	%rd487, %rd273, %rd7;
	cvt.s64.s32 	%rd285, %r4587;
	add.s64 	%rd286, %rd6, %rd285;
	mov.b16 	%rs3, 0;
	st.local.u8 	[%rd286], %rs3;
	setp.lt.s32 	%p2, %r4587, 1;
	@%p2 bra 	$L__BB0_58;
	ld.param.u32 	%r4603, [_Z17bruteforce_kernelPKhPKciS2_iiyyPiPc_param_5];
	cvt.s64.s32 	%rd9, %r564;
	and.b32  	%r1, %r4603, 7;
	setp.lt.u32 	%p3, %r4603, 8;
	@%p3 bra 	$L__BB0_29;
	ld.param.u32 	%r4603, [_Z17bruteforce_kernelPKhPKciS2_iiyyPiPc_param_5];
	and.b32  	%r2, %r4603, 2147483640;
	mov.b32 	%r4602, 0;
$L__BB0_4:
	.pragma "nounroll";
	or.b64  	%rd287, %rd487, %rd9;
	and.b64  	%rd288, %rd287, -4294967296;
	setp.ne.s64 	%p4, %rd288, 0;
	@%p4 bra 	$L__BB0_6;
	cvt.u32.u64 	%r570, %rd9;
	cvt.u32.u64 	%r571, %rd487;
	div.u32 	%r572, %r571, %r570;
	mul.lo.s32 	%r573, %r572, %r570;
	sub.s32 	%r574, %r571, %r573;
	cvt.u64.u32 	%rd488, %r572;
	cvt.u64.u32 	%rd489, %r574;
	bra.uni 	$L__BB0_7;
$L__BB0_6:
	div.u64 	%rd488, %rd487, %rd9;
	mul.lo.s64 	%rd289, %rd488, %rd9;
	sub.s64 	%rd489, %rd487, %rd289;
$L__BB0_7:
	add.s64 	%rd290, %rd1, %rd489;
	ld.global.u8 	%rs4, [%rd290];
	add.s32 	%r575, %r4603, -1;
	cvt.u64.u32 	%rd291, %r575;
	add.s64 	%rd292, %rd6, %rd291;
	st.local.u8 	[%rd292], %rs4;
	or.b64  	%rd293, %rd488, %rd9;
	and.b64  	%rd294, %rd293, -4294967296;
	setp.ne.s64 	%p5, %rd294, 0;
	@%p5 bra 	$L__BB0_9;
	cvt.u32.u64 	%r576, %rd9;
	cvt.u32.u64 	%r577, %rd488;
	div.u32 	%r578, %r577, %r576;
	mul.lo.s32 	%r579, %r578, %r576;
	sub.s32 	%r580, %r577, %r579;
	cvt.u64.u32 	%rd490, %r578;
	cvt.u64.u32 	%rd491, %r580;
	bra.uni 	$L__BB0_10;
$L__BB0_9:
	div.u64 	%rd490, %rd488, %rd9;
	mul.lo.s64 	%rd295, %rd490, %rd9;
	sub.s64 	%rd491, %rd488, %rd295;
$L__BB0_10:
	add.s64 	%rd296, %rd1, %rd491;
	ld.global.u8 	%rs5, [%rd296];
	add.s32 	%r581, %r4603, -2;
	cvt.u64.u32 	%rd297, %r581;
	add.s64 	%rd298, %rd6, %rd297;
	st.local.u8 	[%rd298], %rs5;
	or.b64  	%rd299, %rd490, %rd9;
	and.b64  	%rd300, %rd299, -4294967296;
	setp.ne.s64 	%p6, %rd300, 0;
	@%p6 bra 	$L__BB0_12;
	cvt.u32.u64 	%r582, %rd9;
	cvt.u32.u64 	%r583, %rd490;
	div.u32 	%r584, %r583, %r582;
	mul.lo.s32 	%r585, %r584, %r582;
	sub.s32 	%r586, %r583, %r585;
	cvt.u64.u32 	%rd492, %r584;
	cvt.u64.u32 	%rd493, %r586;
	bra.uni 	$L__BB0_13;
$L__BB0_12:
	div.u64 	%rd492, %rd490, %rd9;
	mul.lo.s64 	%rd301, %rd492, %rd9;
	sub.s64 	%rd493, %rd490, %rd301;
$L__BB0_13:
	add.s64 	%rd302, %rd1, %rd493;
	ld.global.u8 	%rs6, [%rd302];
	add.s32 	%r587, %r4603, -3;
	cvt.u64.u32 	%rd303, %r587;
	add.s64 	%rd304, %rd6, %rd303;
	st.local.u8 	[%rd304], %rs6;
	or.b64  	%rd305, %rd492, %rd9;
	and.b64  	%rd306, %rd305, -4294967296;
	setp.ne.s64 	%p7, %rd306, 0;
	@%p7 bra 	$L__BB0_15;
	cvt.u32.u64 	%r588, %rd9;
	cvt.u32.u64 	%r589, %rd492;
	div.u32 	%r590, %r589, %r588;
	mul.lo.s32 	%r591, %r590, %r588;
	sub.s32 	%r592, %r589, %r591;
	cvt.u64.u32 	%rd494, %r590;
	cvt.u64.u32 	%rd495, %r592;
	bra.uni 	$L__BB0_16;
$L__BB0_15:
	div.u64 	%rd494, %rd492, %rd9;
	mul.lo.s64 	%rd307, %rd494, %rd9;
	sub.s64 	%rd495, %rd492, %rd307;
$L__BB0_16:
	add.s64 	%rd308, %rd1, %rd495;
	ld.global.u8 	%rs7, [%rd308];
	add.s32 	%r593, %r4603, -4;
	cvt.u64.u32 	%rd309, %r593;
	add.s64 	%rd310, %rd6, %rd309;
	st.local.u8 	[%rd310], %rs7;
	or.b64  	%rd311, %rd494, %rd9;
	and.b64  	%rd312, %rd311, -4294967296;
	setp.ne.s64 	%p8, %rd312, 0;
	@%p8 bra 	$L__BB0_18;
	cvt.u32.u64 	%r594, %rd9;
	cvt.u32.u64 	%r595, %rd494;
	div.u32 	%r596, %r595, %r594;
	mul.lo.s32 	%r597, %r596, %r594;
	sub.s32 	%r598, %r595, %r597;
	cvt.u64.u32 	%rd496, %r596;
	cvt.u64.u32 	%rd497, %r598;
	bra.uni 	$L__BB0_19;
$L__BB0_18:
	div.u64 	%rd496, %rd494, %rd9;
	mul.lo.s64 	%rd313, %rd496, %rd9;
	sub.s64 	%rd497, %rd494, %rd313;
$L__BB0_19:
	add.s64 	%rd314, %rd1, %rd497;
	ld.global.u8 	%rs8, [%rd314];
	add.s32 	%r599, %r4603, -5;
	cvt.u64.u32 	%rd315, %r599;
	add.s64 	%rd316, %rd6, %rd315;
	st.local.u8 	[%rd316], %rs8;
	or.b64  	%rd317, %rd496, %rd9;
	and.b64  	%rd318, %rd317, -4294967296;
	setp.ne.s64 	%p9, %rd318, 0;
	@%p9 bra 	$L__BB0_21;
	cvt.u32.u64 	%r600, %rd9;
	cvt.u32.u64 	%r601, %rd496;
	div.u32 	%r602, %r601, %r600;
	mul.lo.s32 	%r603, %r602, %r600;
	sub.s32 	%r604, %r601, %r603;
	cvt.u64.u32 	%rd498, %r602;
	cvt.u64.u32 	%rd499, %r604;
	bra.uni 	$L__BB0_22;
$L__BB0_21:
	div.u64 	%rd498, %rd496, %rd9;
	mul.lo.s64 	%rd319, %rd498, %rd9;
	sub.s64 	%rd499, %rd496, %rd319;
$L__BB0_22:
	add.s64 	%rd320, %rd1, %rd499;
	ld.global.u8 	%rs9, [%rd320];
	add.s32 	%r605, %r4603, -6;
	cvt.u64.u32 	%rd321, %r605;
	add.s64 	%rd322, %rd6, %rd321;
	st.local.u8 	[%rd322], %rs9;
	or.b64  	%rd323, %rd498, %rd9;
	and.b64  	%rd324, %rd323, -4294967296;
	setp.ne.s64 	%p10, %rd324, 0;
	@%p10 bra 	$L__BB0_24;
	cvt.u32.u64 	%r606, %rd9;
	cvt.u32.u64 	%r607, %rd498;
	div.u32 	%r608, %r607, %r606;
	mul.lo.s32 	%r609, %r608, %r606;
	sub.s32 	%r610, %r607, %r609;
	cvt.u64.u32 	%rd500, %r608;
	cvt.u64.u32 	%rd501, %r610;
	bra.uni 	$L__BB0_25;
$L__BB0_24:
	div.u64 	%rd500, %rd498, %rd9;
	mul.lo.s64 	%rd325, %rd500, %rd9;
	sub.s64 	%rd501, %rd498, %rd325;
$L__BB0_25:
	add.s64 	%rd326, %rd1, %rd501;
	ld.global.u8 	%rs10, [%rd326];
	add.s32 	%r611, %r4603, -7;
	cvt.u64.u32 	%rd327, %r611;
	add.s64 	%rd328, %rd6, %rd327;
	st.local.u8 	[%rd328], %rs10;
	add.s32 	%r4603, %r4603, -8;
	or.b64  	%rd329, %rd500, %rd9;
	and.b64  	%rd330, %rd329, -4294967296;
	setp.ne.s64 	%p11, %rd330, 0;
	@%p11 bra 	$L__BB0_27;
	cvt.u32.u64 	%r612, %rd9;
	cvt.u32.u64 	%r613, %rd500;
	div.u32 	%r614, %r613, %r612;
	mul.lo.s32 	%r615, %r614, %r612;
	sub.s32 	%r616, %r613, %r615;
	cvt.u64.u32 	%rd487, %r614;
	cvt.u64.u32 	%rd503, %r616;
	bra.uni 	$L__BB0_28;
$L__BB0_27:
	div.u64 	%rd487, %rd500, %rd9;
	mul.lo.s64 	%rd331, %rd487, %rd9;
	sub.s64 	%rd503, %rd500, %rd331;
$L__BB0_28:
	add.s64 	%rd332, %rd1, %rd503;
	ld.global.u8 	%rs11, [%rd332];
	cvt.u64.u32 	%rd333, %r4603;
	add.s64 	%rd334, %rd6, %rd333;
	st.local.u8 	[%rd334], %rs11;
	add.s32 	%r4602, %r4602, 8;
	setp.ne.s32 	%p12, %r4602, %r2;
	@%p12 bra 	$L__BB0_4;
$L__BB0_29:
	setp.eq.s32 	%p13, %r1, 0;
	@%p13 bra 	$L__BB0_58;
	ld.param.u32 	%r4590, [_Z17bruteforce_kernelPKhPKciS2_iiyyPiPc_param_5];
	and.b32  	%r8, %r4590, 3;
	setp.lt.u32 	%p14, %r1, 4;
	@%p14 bra 	$L__BB0_44;
	or.b64  	%rd335, %rd487, %rd9;
	and.b64  	%rd336, %rd335, -4294967296;
	setp.ne.s64 	%p15, %rd336, 0;
	@%p15 bra 	$L__BB0_33;
	cvt.u32.u64 	%r617, %rd9;
	cvt.u32.u64 	%r618, %rd487;
	div.u32 	%r619, %r618, %r617;
	mul.lo.s32 	%r620, %r619, %r617;
	sub.s32 	%r621, %r618, %r620;
	cvt.u64.u32 	%rd505, %r619;
	cvt.u64.u32 	%rd506, %r621;
	bra.uni 	$L__BB0_34;
$L__BB0_33:
	div.u64 	%rd505, %rd487, %rd9;
	mul.lo.s64 	%rd337, %rd505, %rd9;
	sub.s64 	%rd506, %rd487, %rd337;
$L__BB0_34:
	add.s64 	%rd338, %rd1, %rd506;
	ld.global.u8 	%rs12, [%rd338];
	add.s32 	%r622, %r4603, -1;
	cvt.u64.u32 	%rd339, %r622;
	add.s64 	%rd340, %rd6, %rd339;
	st.local.u8 	[%rd340], %rs12;
	or.b64  	%rd341, %rd505, %rd9;
	and.b64  	%rd342, %rd341, -4294967296;
	setp.ne.s64 	%p16, %rd342, 0;
	@%p16 bra 	$L__BB0_36;
	cvt.u32.u64 	%r623, %rd9;
	cvt.u32.u64 	%r624, %rd505;
	div.u32 	%r625, %r624, %r623;
	mul.lo.s32 	%r626, %r625, %r623;
	sub.s32 	%r627, %r624, %r626;
	cvt.u64.u32 	%rd507, %r625;
	cvt.u64.u32 	%rd508, %r627;
	bra.uni 	$L__BB0_37;
$L__BB0_36:
	div.u64 	%rd507, %rd505, %rd9;
	mul.lo.s64 	%rd343, %rd507, %rd9;
	sub.s64 	%rd508, %rd505, %rd343;
$L__BB0_37:
	add.s64 	%rd344, %rd1, %rd508;
	ld.global.u8 	%rs13, [%rd344];
	add.s32 	%r628, %r4603, -2;
	cvt.u64.u32 	%rd345, %r628;
	add.s64 	%rd346, %rd6, %rd345;
	st.local.u8 	[%rd346], %rs13;
	or.b64  	%rd347, %rd507, %rd9;
	and.b64  	%rd348, %rd347, -4294967296;
	setp.ne.s64 	%p17, %rd348, 0;
	@%p17 bra 	$L__BB0_39;
	cvt.u32.u64 	%r629, %rd9;
	cvt.u32.u64 	%r630, %rd507;
	div.u32 	%r631, %r630, %r629;
	mul.lo.s32 	%r632, %r631, %r629;
	sub.s32 	%r633, %r630, %r632;
	cvt.u64.u32 	%rd509, %r631;
	cvt.u64.u32 	%rd510, %r633;
	bra.uni 	$L__BB0_40;
$L__BB0_39:
	div.u64 	%rd509, %rd507, %rd9;
	mul.lo.s64 	%rd349, %rd509, %rd9;
	sub.s64 	%rd510, %rd507, %rd349;
$L__BB0_40:
	add.s64 	%rd350, %rd1, %rd510;
	ld.global.u8 	%rs14, [%rd350];
	add.s32 	%r634, %r4603, -3;
	cvt.u64.u32 	%rd351, %r634;
	add.s64 	%rd352, %rd6, %rd351;
	st.local.u8 	[%rd352], %rs14;
	add.s32 	%r4603, %r4603, -4;
	or.b64  	%rd353, %rd509, %rd9;
	and.b64  	%rd354, %rd353, -4294967296;
	setp.ne.s64 	%p18, %rd354, 0;
	@%p18 bra 	$L__BB0_42;
	cvt.u32.u64 	%r635, %rd9;
	cvt.u32.u64 	%r636, %rd509;
	div.u32 	%r637, %r636, %r635;
	mul.lo.s32 	%r638, %r637, %r635;
	sub.s32 	%r639, %r636, %r638;
	cvt.u64.u32 	%rd487, %r637;
	cvt.u64.u32 	%rd512, %r639;
	bra.uni 	$L__BB0_43;
$L__BB0_42:
	div.u64 	%rd487, %rd509, %rd9;
	mul.lo.s64 	%rd355, %rd487, %rd9;
	sub.s64 	%rd512, %rd509, %rd355;
$L__BB0_43:
	add.s64 	%rd356, %rd1, %rd512;
	ld.global.u8 	%rs15, [%rd356];
	cvt.u64.u32 	%rd357, %r4603;
	add.s64 	%rd358, %rd6, %rd357;
	st.local.u8 	[%rd358], %rs15;
$L__BB0_44:
	setp.eq.s32 	%p19, %r8, 0;
	@%p19 bra 	$L__BB0_58;
	setp.eq.s32 	%p20, %r8, 1;
	@%p20 bra 	$L__BB0_53;
	or.b64  	%rd359, %rd487, %rd9;
	and.b64  	%rd360, %rd359, -4294967296;
	setp.ne.s64 	%p21, %rd360, 0;
	@%p21 bra 	$L__BB0_48;
	cvt.u32.u64 	%r640, %rd9;
	cvt.u32.u64 	%r641, %rd487;
	div.u32 	%r642, %r641, %r640;
	mul.lo.s32 	%r643, %r642, %r640;
	sub.s32 	%r644, %r641, %r643;
	cvt.u64.u32 	%rd514, %r642;
	cvt.u64.u32 	%rd515, %r644;
	bra.uni 	$L__BB0_49;
$L__BB0_48:
	div.u64 	%rd514, %rd487, %rd9;
	mul.lo.s64 	%rd361, %rd514, %rd9;
	sub.s64 	%rd515, %rd487, %rd361;
$L__BB0_49:
	add.s64 	%rd362, %rd1, %rd515;
	ld.global.u8 	%rs16, [%rd362];
	add.s32 	%r645, %r4603, -1;
	cvt.u64.u32 	%rd363, %r645;
	add.s64 	%rd364, %rd6, %rd363;
	st.local.u8 	[%rd364], %rs16;
	add.s32 	%r4603, %r4603, -2;
	or.b64  	%rd365, %rd514, %rd9;
	and.b64  	%rd366, %rd365, -4294967296;
	setp.ne.s64 	%p22, %rd366, 0;
	@%p22 bra 	$L__BB0_51;
	cvt.u32.u64 	%r646, %rd9;
	cvt.u32.u64 	%r647, %rd514;
	div.u32 	%r648, %r647, %r646;
	mul.lo.s32 	%r649, %r648, %r646;
	sub.s32 	%r650, %r647, %r649;
	cvt.u64.u32 	%rd487, %r648;
	cvt.u64.u32 	%rd517, %r650;
	bra.uni 	$L__BB0_52;
$L__BB0_51:
	div.u64 	%rd487, %rd514, %rd9;
	mul.lo.s64 	%rd367, %rd487, %rd9;
	sub.s64 	%rd517, %rd514, %rd367;
$L__BB0_52:
	add.s64 	%rd368, %rd1, %rd517;
	ld.global.u8 	%rs17, [%rd368];
	cvt.u64.u32 	%rd369, %r4603;
	add.s64 	%rd370, %rd6, %rd369;
	st.local.u8 	[%rd370], %rs17;
$L__BB0_53:
	ld.param.u32 	%r4591, [_Z17bruteforce_kernelPKhPKciS2_iiyyPiPc_param_5];
	and.b32  	%r651, %r4591, 1;
	setp.eq.b32 	%p23, %r651, 1;
	not.pred 	%p24, %p23;
	@%p24 bra 	$L__BB0_58;
	or.b64  	%rd371, %rd487, %rd9;
	and.b64  	%rd372, %rd371, -4294967296;
	setp.ne.s64 	%p25, %rd372, 0;
	@%p25 bra 	$L__BB0_56;
	cvt.u32.u64 	%r652, %rd9;
	cvt.u32.u64 	%r653, %rd487;
	rem.u32 	%r654, %r653, %r652;
	cvt.u64.u32 	%rd519, %r654;
	bra.uni 	$L__BB0_57;
$L__BB0_56:
	rem.u64 	%rd519, %rd487, %rd9;
$L__BB0_57:
	add.s64 	%rd373, %rd1, %rd519;
	ld.global.u8 	%rs18, [%rd373];
	add.s32 	%r655, %r4603, -1;
	cvt.u64.u32 	%rd374, %r655;
	add.s64 	%rd375, %rd6, %rd374;
	st.local.u8 	[%rd375], %rs18;
$L__BB0_58:
	ld.param.u32 	%r4672, [_Z17bruteforce_kernelPKhPKciS2_iiyyPiPc_param_5];
	setp.lt.s32 	%p26, %r4672, 65;
	mov.u64 	%rd539, %rd6;
	@%p26 bra 	$L__BB0_97;
	mov.b64 	%rd520, 0;
	mov.b32 	%r4635, 1779033703;
	mov.b32 	%r4634, -1150833019;
	mov.b32 	%r4633, 1013904242;
	mov.b32 	%r4632, -1521486534;
	mov.b32 	%r4631, 1359893119;
	mov.b32 	%r4630, -1694144372;
	mov.b32 	%r4629, 528734635;
	mov.b32 	%r4628, 1541459225;
	add.s64 	%rd104, %rd586, 36;
	mov.u64 	%rd521, %rd520;
$L__BB0_60:
	add.s64 	%rd377, %rd6, %rd520;
	ld.local.u8 	%rs19, [%rd377];
	add.s64 	%rd378, %rd5, %rd521;
	st.local.u8 	[%rd378], %rs19;
	add.s64 	%rd521, %rd521, 1;
	setp.ne.s64 	%p27, %rd521, 64;
	@%p27 bra 	$L__BB0_66;
	ld.local.v4.b32 	{%r665, %r666, %r667, %r668}, [%rd5];
	bfe.u32 	%r669, %r668, 16, 8;
	cvt.u16.u32 	%rs20, %r669;
	bfe.u32 	%r670, %r668, 8, 8;
	bfe.u32 	%r671, %r668, 0, 8;
	bfe.u32 	%r672, %r667, 16, 8;
	cvt.u16.u32 	%rs21, %r672;
	bfe.u32 	%r673, %r667, 8, 8;
	bfe.u32 	%r674, %r667, 0, 8;
	bfe.u32 	%r675, %r666, 16, 8;
	cvt.u16.u32 	%rs22, %r675;
	bfe.u32 	%r676, %r666, 8, 8;
	bfe.u32 	%r677, %r666, 0, 8;
	bfe.u32 	%r678, %r665, 16, 8;
	cvt.u16.u32 	%rs23, %r678;
	bfe.u32 	%r679, %r665, 8, 8;
	bfe.u32 	%r680, %r665, 0, 8;
	shl.b32 	%r681, %r680, 24;
	shl.b32 	%r682, %r679, 16;
	and.b32  	%r683, %r682, 16711680;
	or.b32  	%r684, %r683, %r681;
	and.b16  	%rs24, %rs23, 255;
	mul.wide.u16 	%r685, %rs24, 256;
	or.b32  	%r686, %r684, %r685;
	bfe.u32 	%r687, %r665, 24, 8;
	or.b32  	%r4617, %r686, %r687;
	shl.b32 	%r688, %r677, 24;
	shl.b32 	%r689, %r676, 16;
	and.b32  	%r690, %r689, 16711680;
	or.b32  	%r691, %r690, %r688;
	and.b16  	%rs25, %rs22, 255;
	mul.wide.u16 	%r692, %rs25, 256;
	or.b32  	%r693, %r691, %r692;
	bfe.u32 	%r694, %r666, 24, 8;
	or.b32  	%r695, %r693, %r694;
	shl.b32 	%r696, %r674, 24;
	shl.b32 	%r697, %r673, 16;
	and.b32  	%r698, %r697, 16711680;
	or.b32  	%r699, %r698, %r696;
	and.b16  	%rs26, %rs21, 255;
	mul.wide.u16 	%r700, %rs26, 256;
	or.b32  	%r701, %r699, %r700;
	bfe.u32 	%r702, %r667, 24, 8;
	or.b32  	%r703, %r701, %r702;
	shl.b32 	%r704, %r671, 24;
	shl.b32 	%r705, %r670, 16;
	and.b32  	%r706, %r705, 16711680;
	or.b32  	%r707, %r706, %r704;
	and.b16  	%rs27, %rs20, 255;
	mul.wide.u16 	%r708, %rs27, 256;
	or.b32  	%r709, %r707, %r708;
	bfe.u32 	%r710, %r668, 24, 8;
	or.b32  	%r711, %r709, %r710;
	st.local.v4.u32 	[%rd586], {%r4617, %r695, %r703, %r711};
	ld.local.v4.b32 	{%r712, %r713, %r714, %r715}, [%rd5+16];
	bfe.u32 	%r716, %r715, 16, 8;
	cvt.u16.u32 	%rs28, %r716;
	bfe.u32 	%r717, %r715, 8, 8;
	bfe.u32 	%r718, %r715, 0, 8;
	bfe.u32 	%r719, %r714, 16, 8;
	cvt.u16.u32 	%rs29, %r719;
	bfe.u32 	%r720, %r714, 8, 8;
	bfe.u32 	%r721, %r714, 0, 8;
	bfe.u32 	%r722, %r713, 16, 8;
	cvt.u16.u32 	%rs30, %r722;
	bfe.u32 	%r723, %r713, 8, 8;
	bfe.u32 	%r724, %r713, 0, 8;
	bfe.u32 	%r725, %r712, 16, 8;
	cvt.u16.u32 	%rs31, %r725;
	bfe.u32 	%r726, %r712, 8, 8;
	bfe.u32 	%r727, %r712, 0, 8;
	shl.b32 	%r728, %r727, 24;
	shl.b32 	%r729, %r726, 16;
	and.b32  	%r730, %r729, 16711680;
	or.b32  	%r731, %r730, %r728;
	and.b16  	%rs32, %rs31, 255;
	mul.wide.u16 	%r732, %rs32, 256;
	or.b32  	%r733, %r731, %r732;
	bfe.u32 	%r734, %r712, 24, 8;
	or.b32  	%r735, %r733, %r734;
	shl.b32 	%r736, %r724, 24;
	shl.b32 	%r737, %r723, 16;
	and.b32  	%r738, %r737, 16711680;
	or.b32  	%r739, %r738, %r736;
	and.b16  	%rs33, %rs30, 255;
	mul.wide.u16 	%r740, %rs33, 256;
	or.b32  	%r741, %r739, %r740;
	bfe.u32 	%r742, %r713, 24, 8;
	or.b32  	%r743, %r741, %r742;
	shl.b32 	%r744, %r721, 24;
	shl.b32 	%r745, %r720, 16;
	and.b32  	%r746, %r745, 16711680;
	or.b32  	%r747, %r746, %r744;
	and.b16  	%rs34, %rs29, 255;
	mul.wide.u16 	%r748, %rs34, 256;
	or.b32  	%r749, %r747, %r748;
	bfe.u32 	%r750, %r714, 24, 8;
	or.b32  	%r751, %r749, %r750;
	shl.b32 	%r752, %r718, 24;
	shl.b32 	%r753, %r717, 16;
	and.b32  	%r754, %r753, 16711680;
	or.b32  	%r755, %r754, %r752;
	and.b16  	%rs35, %rs28, 255;
	mul.wide.u16 	%r756, %rs35, 256;
	or.b32  	%r757, %r755, %r756;
	bfe.u32 	%r758, %r715, 24, 8;
	or.b32  	%r759, %r757, %r758;
	st.local.v4.u32 	[%rd586+16], {%r735, %r743, %r751, %r759};
	ld.local.v4.b32 	{%r760, %r761, %r762, %r763}, [%rd5+32];
	bfe.u32 	%r764, %r763, 16, 8;
	cvt.u16.u32 	%rs36, %r764;
	bfe.u32 	%r765, %r763, 8, 8;
	bfe.u32 	%r766, %r763, 0, 8;
	bfe.u32 	%r767, %r762, 16, 8;
	cvt.u16.u32 	%rs37, %r767;
	bfe.u32 	%r768, %r762, 8, 8;
	bfe.u32 	%r769, %r762, 0, 8;
	bfe.u32 	%r770, %r761, 16, 8;
	cvt.u16.u32 	%rs38, %r770;
	bfe.u32 	%r771, %r761, 8, 8;
	bfe.u32 	%r772, %r761, 0, 8;
	bfe.u32 	%r773, %r760, 16, 8;
	cvt.u16.u32 	%rs39, %r773;
	bfe.u32 	%r774, %r760, 8, 8;
	bfe.u32 	%r775, %r760, 0, 8;
	shl.b32 	%r776, %r775, 24;
	shl.b32 	%r777, %r774, 16;
	and.b32  	%r778, %r777, 16711680;
	or.b32  	%r779, %r778, %r776;
	and.b16  	%rs40, %rs39, 255;
	mul.wide.u16 	%r780, %rs40, 256;
	or.b32  	%r781, %r779, %r780;
	bfe.u32 	%r782, %r760, 24, 8;
	or.b32  	%r783, %r781, %r782;
	shl.b32 	%r784, %r772, 24;
	shl.b32 	%r785, %r771, 16;
	and.b32  	%r786, %r785, 16711680;
	or.b32  	%r787, %r786, %r784;
	and.b16  	%rs41, %rs38, 255;
	mul.wide.u16 	%r788, %rs41, 256;
	or.b32  	%r789, %r787, %r788;
	bfe.u32 	%r790, %r761, 24, 8;
	or.b32  	%r791, %r789, %r790;
	shl.b32 	%r792, %r769, 24;
	shl.b32 	%r793, %r768, 16;
	and.b32  	%r794, %r793, 16711680;
	or.b32  	%r795, %r794, %r792;
	and.b16  	%rs42, %rs37, 255;
	mul.wide.u16 	%r796, %rs42, 256;
	or.b32  	%r797, %r795, %r796;
	bfe.u32 	%r798, %r762, 24, 8;
	or.b32  	%r799, %r797, %r798;
	shl.b32 	%r800, %r766, 24;
	shl.b32 	%r801, %r765, 16;
	and.b32  	%r802, %r801, 16711680;
	or.b32  	%r803, %r802, %r800;
	and.b16  	%rs43, %rs36, 255;
	mul.wide.u16 	%r804, %rs43, 256;
	or.b32  	%r805, %r803, %r804;
	bfe.u32 	%r806, %r763, 24, 8;
	or.b32  	%r807, %r805, %r806;
	st.local.v4.u32 	[%rd586+32], {%r783, %r791, %r799, %r807};
	ld.local.v4.b32 	{%r808, %r809, %r810, %r811}, [%rd5+48];
	bfe.u32 	%r812, %r811, 16, 8;
	cvt.u16.u32 	%rs44, %r812;
	bfe.u32 	%r813, %r811, 8, 8;
	bfe.u32 	%r814, %r811, 0, 8;
	bfe.u32 	%r815, %r810, 16, 8;
	cvt.u16.u32 	%rs45, %r815;
	bfe.u32 	%r816, %r810, 8, 8;
	bfe.u32 	%r817, %r810, 0, 8;
	bfe.u32 	%r818, %r809, 16, 8;
	cvt.u16.u32 	%rs46, %r818;
	bfe.u32 	%r819, %r809, 8, 8;
	bfe.u32 	%r820, %r809, 0, 8;
	bfe.u32 	%r821, %r808, 16, 8;
	cvt.u16.u32 	%rs47, %r821;
	bfe.u32 	%r822, %r808, 8, 8;
	bfe.u32 	%r823, %r808, 0, 8;
	shl.b32 	%r824, %r823, 24;
	shl.b32 	%r825, %r822, 16;
	and.b32  	%r826, %r825, 16711680;
	or.b32  	%r827, %r826, %r824;
	and.b16  	%rs48, %rs47, 255;
	mul.wide.u16 	%r828, %rs48, 256;
	or.b32  	%r829, %r827, %r828;
	bfe.u32 	%r830, %r808, 24, 8;
	or.b32  	%r4615, %r829, %r830;
	shl.b32 	%r831, %r820, 24;
	shl.b32 	%r832, %r819, 16;
	and.b32  	%r833, %r832, 16711680;
	or.b32  	%r834, %r833, %r831;
	and.b16  	%rs49, %rs46, 255;
	mul.wide.u16 	%r835, %rs49, 256;
	or.b32  	%r836, %r834, %r835;
	bfe.u32 	%r837, %r809, 24, 8;
	or.b32  	%r838, %r836, %r837;
	shl.b32 	%r839, %r817, 24;
	shl.b32 	%r840, %r816, 16;
	and.b32  	%r841, %r840, 16711680;
	or.b32  	%r842, %r841, %r839;
	and.b16  	%rs50, %rs45, 255;
	mul.wide.u16 	%r843, %rs50, 256;
	or.b32  	%r844, %r842, %r843;
	bfe.u32 	%r845, %r810, 24, 8;
	or.b32  	%r4618, %r844, %r845;
	shl.b32 	%r846, %r814, 24;
	shl.b32 	%r847, %r813, 16;
	and.b32  	%r848, %r847, 16711680;
	or.b32  	%r849, %r848, %r846;
	and.b16  	%rs51, %rs44, 255;
	mul.wide.u16 	%r850, %rs51, 256;
	or.b32  	%r851, %r849, %r850;
	bfe.u32 	%r852, %r811, 24, 8;
	or.b32  	%r4616, %r851, %r852;
	st.local.v4.u32 	[%rd586+48], {%r4615, %r838, %r4618, %r4616};
	mov.b32 	%r4614, 0;
	mov.u64 	%rd522, %rd104;
$L__BB0_62:
	shf.l.wrap.b32 	%r853, %r4618, %r4618, 15;
	shf.l.wrap.b32 	%r854, %r4618, %r4618, 13;
	xor.b32  	%r855, %r853, %r854;
	shr.u32 	%r856, %r4618, 10;
	xor.b32  	%r857, %r855, %r856;
	ld.local.u32 	%r858, [%rd522];
	add.s32 	%r859, %r857, %r858;
	ld.local.u32 	%r860, [%rd522+-32];
	shf.l.wrap.b32 	%r861, %r860, %r860, 25;
	shf.l.wrap.b32 	%r862, %r860, %r860, 14;
	xor.b32  	%r863, %r861, %r862;
	shr.u32 	%r864, %r860, 3;
	xor.b32  	%r865, %r863, %r864;
	add.s32 	%r866, %r859, %r4617;
	add.s32 	%r30, %r866, %r865;
	shf.l.wrap.b32 	%r867, %r4616, %r4616, 15;
	shf.l.wrap.b32 	%r868, %r4616, %r4616, 13;
	xor.b32  	%r869, %r867, %r868;
	shr.u32 	%r870, %r4616, 10;
	xor.b32  	%r871, %r869, %r870;
	ld.local.v2.u32 	{%r872, %r873}, [%rd522+4];
	add.s32 	%r874, %r871, %r872;
	ld.local.v2.u32 	{%r875, %r876}, [%rd522+-28];
	shf.l.wrap.b32 	%r877, %r875, %r875, 25;
	shf.l.wrap.b32 	%r878, %r875, %r875, 14;
	xor.b32  	%r879, %r877, %r878;
	shr.u32 	%r880, %r875, 3;
	xor.b32  	%r881, %r879, %r880;
	add.s32 	%r882, %r874, %r860;
	add.s32 	%r883, %r882, %r881;
	shf.l.wrap.b32 	%r884, %r30, %r30, 15;
	shf.l.wrap.b32 	%r885, %r30, %r30, 13;
	xor.b32  	%r886, %r884, %r885;
	shr.u32 	%r887, %r30, 10;
	xor.b32  	%r888, %r886, %r887;
	add.s32 	%r889, %r888, %r873;
	shf.l.wrap.b32 	%r890, %r876, %r876, 25;
	shf.l.wrap.b32 	%r891, %r876, %r876, 14;
	xor.b32  	%r892, %r890, %r891;
	shr.u32 	%r893, %r876, 3;
	xor.b32  	%r894, %r892, %r893;
	add.s32 	%r895, %r889, %r875;
	add.s32 	%r4618, %r895, %r894;
	shf.l.wrap.b32 	%r896, %r883, %r883, 15;
	shf.l.wrap.b32 	%r897, %r883, %r883, 13;
	xor.b32  	%r898, %r896, %r897;
	shr.u32 	%r899, %r883, 10;
	xor.b32  	%r900, %r898, %r899;
	add.s32 	%r901, %r900, %r4615;
	ld.local.u32 	%r4617, [%rd522+-20];
	shf.l.wrap.b32 	%r902, %r4617, %r4617, 25;
	shf.l.wrap.b32 	%r903, %r4617, %r4617, 14;
	xor.b32  	%r904, %r902, %r903;
	shr.u32 	%r905, %r4617, 3;
	xor.b32  	%r906, %r904, %r905;
	add.s32 	%r907, %r901, %r876;
	add.s32 	%r4616, %r907, %r906;
	st.local.v4.u32 	[%rd522+28], {%r30, %r883, %r4618, %r4616};
	add.s32 	%r4614, %r4614, 4;
	add.s64 	%rd522, %rd522, 16;
	setp.ne.s32 	%p28, %r4614, 48;
	mov.u32 	%r4615, %r30;
	@%p28 bra 	$L__BB0_62;
	mov.b32 	%r4619, 0;
	mov.u32 	%r4620, %r4635;
	mov.u32 	%r4621, %r4634;
	mov.u32 	%r4622, %r4633;
	mov.u32 	%r4623, %r4632;
	mov.u32 	%r4624, %r4631;
	mov.u32 	%r4625, %r4630;
	mov.u32 	%r4626, %r4629;
	mov.u32 	%r4627, %r4628;
$L__BB0_64:
	shf.l.wrap.b32 	%r909, %r4624, %r4624, 26;
	shf.l.wrap.b32 	%r910, %r4624, %r4624, 21;
	xor.b32  	%r911, %r909, %r910;
	shf.l.wrap.b32 	%r912, %r4624, %r4624, 7;
	xor.b32  	%r913, %r911, %r912;
	and.b32  	%r914, %r4624, %r4625;
	not.b32 	%r915, %r4624;
	and.b32  	%r916, %r4626, %r915;
	or.b32  	%r917, %r914, %r916;
	mul.wide.u32 	%rd379, %r4619, 4;
	mov.u64 	%rd380, K;
	add.s64 	%rd381, %rd380, %rd379;
	ld.global.nc.u32 	%r918, [%rd381];
	add.s64 	%rd382, %rd586, %rd379;
	ld.local.v4.u32 	{%r919, %r920, %r921, %r922}, [%rd382];
	add.s32 	%r923, %r917, %r4627;
	add.s32 	%r924, %r923, %r913;
	add.s32 	%r925, %r924, %r918;
	add.s32 	%r926, %r925, %r919;
	shf.l.wrap.b32 	%r927, %r4620, %r4620, 30;
	shf.l.wrap.b32 	%r928, %r4620, %r4620, 19;
	xor.b32  	%r929, %r927, %r928;
	shf.l.wrap.b32 	%r930, %r4620, %r4620, 10;
	xor.b32  	%r931, %r929, %r930;
	xor.b32  	%r932, %r4621, %r4622;
	and.b32  	%r933, %r4620, %r932;
	and.b32  	%r934, %r4621, %r4622;
	xor.b32  	%r935, %r933, %r934;
	add.s32 	%r936, %r931, %r935;
	add.s32 	%r4627, %r926, %r4623;
	add.s32 	%r4623, %r936, %r926;
	shf.l.wrap.b32 	%r937, %r4627, %r4627, 26;
	shf.l.wrap.b32 	%r938, %r4627, %r4627, 21;
	xor.b32  	%r939, %r937, %r938;
	shf.l.wrap.b32 	%r940, %r4627, %r4627, 7;
	xor.b32  	%r941, %r939, %r940;
	and.b32  	%r942, %r4627, %r4624;
	not.b32 	%r943, %r4627;
	and.b32  	%r944, %r4625, %r943;
	or.b32  	%r945, %r942, %r944;
	ld.global.nc.u32 	%r946, [%rd381+4];
	add.s32 	%r947, %r945, %r4626;
	add.s32 	%r948, %r947, %r941;
	add.s32 	%r949, %r948, %r946;
	add.s32 	%r950, %r949, %r920;
	shf.l.wrap.b32 	%r951, %r4623, %r4623, 30;
	shf.l.wrap.b32 	%r952, %r4623, %r4623, 19;
	xor.b32  	%r953, %r951, %r952;
	shf.l.wrap.b32 	%r954, %r4623, %r4623, 10;
	xor.b32  	%r955, %r953, %r954;
	xor.b32  	%r956, %r4620, %r4621;
	and.b32  	%r957, %r4623, %r956;
	and.b32  	%r958, %r4620, %r4621;
	xor.b32  	%r959, %r957, %r958;
	add.s32 	%r960, %r955, %r959;
	add.s32 	%r4626, %r950, %r4622;
	add.s32 	%r4622, %r960, %r950;
	shf.l.wrap.b32 	%r961, %r4626, %r4626, 26;
	shf.l.wrap.b32 	%r962, %r4626, %r4626, 21;
	xor.b32  	%r963, %r961, %r962;
	shf.l.wrap.b32 	%r964, %r4626, %r4626, 7;
	xor.b32  	%r965, %r963, %r964;
	and.b32  	%r966, %r4626, %r4627;
	not.b32 	%r967, %r4626;
	and.b32  	%r968, %r4624, %r967;
	or.b32  	%r969, %r966, %r968;
	ld.global.nc.u32 	%r970, [%rd381+8];
	add.s32 	%r971, %r969, %r4625;
	add.s32 	%r972, %r971, %r965;
	add.s32 	%r973, %r972, %r970;
	add.s32 	%r974, %r973, %r921;
	shf.l.wrap.b32 	%r975, %r4622, %r4622, 30;
	shf.l.wrap.b32 	%r976, %r4622, %r4622, 19;
	xor.b32  	%r977, %r975, %r976;
	shf.l.wrap.b32 	%r978, %r4622, %r4622, 10;
	xor.b32  	%r979, %r977, %r978;
	xor.b32  	%r980, %r4623, %r4620;
	and.b32  	%r981, %r4622, %r980;
	and.b32  	%r982, %r4623, %r4620;
	xor.b32  	%r983, %r981, %r982;
	add.s32 	%r984, %r979, %r983;
	add.s32 	%r4625, %r974, %r4621;
	add.s32 	%r4621, %r984, %r974;
	shf.l.wrap.b32 	%r985, %r4625, %r4625, 26;
	shf.l.wrap.b32 	%r986, %r4625, %r4625, 21;
	xor.b32  	%r987, %r985, %r986;
	shf.l.wrap.b32 	%r988, %r4625, %r4625, 7;
	xor.b32  	%r989, %r987, %r988;
	and.b32  	%r990, %r4625, %r4626;
	not.b32 	%r991, %r4625;
	and.b32  	%r992, %r4627, %r991;
	or.b32  	%r993, %r990, %r992;
	ld.global.nc.u32 	%r994, [%rd381+12];
	add.s32 	%r995, %r993, %r4624;
	add.s32 	%r996, %r995, %r989;
	add.s32 	%r997, %r996, %r994;
	add.s32 	%r998, %r997, %r922;
	shf.l.wrap.b32 	%r999, %r4621, %r4621, 30;
	shf.l.wrap.b32 	%r1000, %r4621, %r4621, 19;
	xor.b32  	%r1001, %r999, %r1000;
	shf.l.wrap.b32 	%r1002, %r4621, %r4621, 10;
	xor.b32  	%r1003, %r1001, %r1002;
	xor.b32  	%r1004, %r4622, %r4623;
	and.b32  	%r1005, %r4621, %r1004;
	and.b32  	%r1006, %r4622, %r4623;
	xor.b32  	%r1007, %r1005, %r1006;
	add.s32 	%r1008, %r1003, %r1007;
	add.s32 	%r4624, %r998, %r4620;
	add.s32 	%r4620, %r1008, %r998;
	add.s32 	%r4619, %r4619, 4;
	setp.ne.s32 	%p29, %r4619, 64;
	@%p29 bra 	$L__BB0_64;
	add.s32 	%r4635, %r4635, %r4620;
	add.s32 	%r4634, %r4634, %r4621;
	add.s32 	%r4633, %r4633, %r4622;
	add.s32 	%r4632, %r4632, %r4623;
	add.s32 	%r4631, %r4631, %r4624;
	add.s32 	%r4630, %r4630, %r4625;
	add.s32 	%r4629, %r4629, %r4626;
	add.s32 	%r4628, %r4628, %r4627;
	mov.b64 	%rd521, 0;
$L__BB0_66:
	ld.param.u32 	%r4593, [_Z17bruteforce_kernelPKhPKciS2_iiyyPiPc_param_5];
	add.s64 	%rd520, %rd520, 1;
	cvt.u64.u32 	%rd384, %r4593;
	setp.ne.s64 	%p30, %rd520, %rd384;
	@%p30 bra 	$L__BB0_60;
	add.s64 	%rd533, %rd521, 1;
	add.s64 	%rd110, %rd5, %rd521;
	mov.b16 	%rs52, 128;
	st.local.u8 	[%rd110], %rs52;
	setp.lt.u64 	%p31, %rd533, 57;
	@%p31 bra 	$L__BB0_79;
	setp.gt.u64 	%p32, %rd533, 63;
	@%p32 bra 	$L__BB0_74;
	and.b64  	%rd111, %rd521, 3;
	setp.gt.u64 	%p33, %rd521, 59;
	@%p33 bra 	$L__BB0_71;
	mov.b16 	%rs53, 0;
	st.local.u8 	[%rd110+1], %rs53;
	st.local.u8 	[%rd110+2], %rs53;
	st.local.u8 	[%rd110+3], %rs53;
	st.local.u8 	[%rd110+4], %rs53;
	add.s64 	%rd533, %rd521, 5;
$L__BB0_71:
	setp.eq.s64 	%p34, %rd111, 3;
	@%p34 bra 	$L__BB0_74;
	mov.b64 	%rd526, 0;
$L__BB0_73:
	.pragma "nounroll";
	add.s64 	%rd116, %rd533, 1;
	add.s64 	%rd386, %rd5, %rd533;
	mov.b16 	%rs54, 0;
	st.local.u8 	[%rd386], %rs54;
	add.s64 	%rd526, %rd526, 1;
	xor.b64  	%rd387, %rd111, %rd526;
	setp.ne.s64 	%p35, %rd387, 3;
	mov.u64 	%rd533, %rd116;
	@%p35 bra 	$L__BB0_73;
$L__BB0_74:
	add.s64 	%rd527, %rd586, 36;
	ld.local.v4.b32 	{%r1010, %r1011, %r1012, %r1013}, [%rd5];
	bfe.u32 	%r1014, %r1013, 16, 8;
	cvt.u16.u32 	%rs55, %r1014;
	bfe.u32 	%r1015, %r1013, 8, 8;
	bfe.u32 	%r1016, %r1013, 0, 8;
	bfe.u32 	%r1017, %r1012, 16, 8;
	cvt.u16.u32 	%rs56, %r1017;
	bfe.u32 	%r1018, %r1012, 8, 8;
	bfe.u32 	%r1019, %r1012, 0, 8;
	bfe.u32 	%r1020, %r1011, 16, 8;
	cvt.u16.u32 	%rs57, %r1020;
	bfe.u32 	%r1021, %r1011, 8, 8;
	bfe.u32 	%r1022, %r1011, 0, 8;
	bfe.u32 	%r1023, %r1010, 16, 8;
	cvt.u16.u32 	%rs58, %r1023;
	bfe.u32 	%r1024, %r1010, 8, 8;
	bfe.u32 	%r1025, %r1010, 0, 8;
	shl.b32 	%r1026, %r1025, 24;
	shl.b32 	%r1027, %r1024, 16;
	and.b32  	%r1028, %r1027, 16711680;
	or.b32  	%r1029, %r1028, %r1026;
	and.b16  	%rs59, %rs58, 255;
	mul.wide.u16 	%r1030, %rs59, 256;
	or.b32  	%r1031, %r1029, %r1030;
	bfe.u32 	%r1032, %r1010, 24, 8;
	or.b32  	%r4639, %r1031, %r1032;
	shl.b32 	%r1033, %r1022, 24;
	shl.b32 	%r1034, %r1021, 16;
	and.b32  	%r1035, %r1034, 16711680;
	or.b32  	%r1036, %r1035, %r1033;
	and.b16  	%rs60, %rs57, 255;
	mul.wide.u16 	%r1037, %rs60, 256;
	or.b32  	%r1038, %r1036, %r1037;
	bfe.u32 	%r1039, %r1011, 24, 8;
	or.b32  	%r1040, %r1038, %r1039;
	shl.b32 	%r1041, %r1019, 24;
	shl.b32 	%r1042, %r1018, 16;
	and.b32  	%r1043, %r1042, 16711680;
	or.b32  	%r1044, %r1043, %r1041;
	and.b16  	%rs61, %rs56, 255;
	mul.wide.u16 	%r1045, %rs61, 256;
	or.b32  	%r1046, %r1044, %r1045;
	bfe.u32 	%r1047, %r1012, 24, 8;
	or.b32  	%r1048, %r1046, %r1047;
	shl.b32 	%r1049, %r1016, 24;
	shl.b32 	%r1050, %r1015, 16;
	and.b32  	%r1051, %r1050, 16711680;
	or.b32  	%r1052, %r1051, %r1049;
	and.b16  	%rs62, %rs55, 255;
	mul.wide.u16 	%r1053, %rs62, 256;
	or.b32  	%r1054, %r1052, %r1053;
	bfe.u32 	%r1055, %r1013, 24, 8;
	or.b32  	%r1056, %r1054, %r1055;
	st.local.v4.u32 	[%rd586], {%r4639, %r1040, %r1048, %r1056};
	ld.local.v4.b32 	{%r1057, %r1058, %r1059, %r1060}, [%rd5+16];
	bfe.u32 	%r1061, %r1060, 16, 8;
	cvt.u16.u32 	%rs63, %r1061;
	bfe.u32 	%r1062, %r1060, 8, 8;
	bfe.u32 	%r1063, %r1060, 0, 8;
	bfe.u32 	%r1064, %r1059, 16, 8;
	cvt.u16.u32 	%rs64, %r1064;
	bfe.u32 	%r1065, %r1059, 8, 8;
	bfe.u32 	%r1066, %r1059, 0, 8;
	bfe.u32 	%r1067, %r1058, 16, 8;
	cvt.u16.u32 	%rs65, %r1067;
	bfe.u32 	%r1068, %r1058, 8, 8;
	bfe.u32 	%r1069, %r1058, 0, 8;
	bfe.u32 	%r1070, %r1057, 16, 8;
	cvt.u16.u32 	%rs66, %r1070;
	bfe.u32 	%r1071, %r1057, 8, 8;
	bfe.u32 	%r1072, %r1057, 0, 8;
	shl.b32 	%r1073, %r1072, 24;
	shl.b32 	%r1074, %r1071, 16;
	and.b32  	%r1075, %r1074, 16711680;
	or.b32  	%r1076, %r1075, %r1073;
	and.b16  	%rs67, %rs66, 255;
	mul.wide.u16 	%r1077, %rs67, 256;
	or.b32  	%r1078, %r1076, %r1077;
	bfe.u32 	%r1079, %r1057, 24, 8;
	or.b32  	%r1080, %r1078, %r1079;
	shl.b32 	%r1081, %r1069, 24;
	shl.b32 	%r1082, %r1068, 16;
	and.b32  	%r1083, %r1082, 16711680;
	or.b32  	%r1084, %r1083, %r1081;
	and.b16  	%rs68, %rs65, 255;
	mul.wide.u16 	%r1085, %rs68, 256;
	or.b32  	%r1086, %r1084, %r1085;
	bfe.u32 	%r1087, %r1058, 24, 8;
	or.b32  	%r1088, %r1086, %r1087;
	shl.b32 	%r1089, %r1066, 24;
	shl.b32 	%r1090, %r1065, 16;
	and.b32  	%r1091, %r1090, 16711680;
	or.b32  	%r1092, %r1091, %r1089;
	and.b16  	%rs69, %rs64, 255;
	mul.wide.u16 	%r1093, %rs69, 256;
	or.b32  	%r1094, %r1092, %r1093;
	bfe.u32 	%r1095, %r1059, 24, 8;
	or.b32  	%r1096, %r1094, %r1095;
	shl.b32 	%r1097, %r1063, 24;
	shl.b32 	%r1098, %r1062, 16;
	and.b32  	%r1099, %r1098, 16711680;
	or.b32  	%r1100, %r1099, %r1097;
	and.b16  	%rs70, %rs63, 255;
	mul.wide.u16 	%r1101, %rs70, 256;
	or.b32  	%r1102, %r1100, %r1101;
	bfe.u32 	%r1103, %r1060, 24, 8;
	or.b32  	%r1104, %r1102, %r1103;
	st.local.v4.u32 	[%rd586+16], {%r1080, %r1088, %r1096, %r1104};
	ld.local.v4.b32 	{%r1105, %r1106, %r1107, %r1108}, [%rd5+32];
	bfe.u32 	%r1109, %r1108, 16, 8;
	cvt.u16.u32 	%rs71, %r1109;
	bfe.u32 	%r1110, %r1108, 8, 8;
	bfe.u32 	%r1111, %r1108, 0, 8;
	bfe.u32 	%r1112, %r1107, 16, 8;
	cvt.u16.u32 	%rs72, %r1112;
	bfe.u32 	%r1113, %r1107, 8, 8;
	bfe.u32 	%r1114, %r1107, 0, 8;
	bfe.u32 	%r1115, %r1106, 16, 8;
	cvt.u16.u32 	%rs73, %r1115;
	bfe.u32 	%r1116, %r1106, 8, 8;
	bfe.u32 	%r1117, %r1106, 0, 8;
	bfe.u32 	%r1118, %r1105, 16, 8;
	cvt.u16.u32 	%rs74, %r1118;
	bfe.u32 	%r1119, %r1105, 8, 8;
	bfe.u32 	%r1120, %r1105, 0, 8;
	shl.b32 	%r1121, %r1120, 24;
	shl.b32 	%r1122, %r1119, 16;
	and.b32  	%r1123, %r1122, 16711680;
	or.b32  	%r1124, %r1123, %r1121;
	and.b16  	%rs75, %rs74, 255;
	mul.wide.u16 	%r1125, %rs75, 256;
	or.b32  	%r1126, %r1124, %r1125;
	bfe.u32 	%r1127, %r1105, 24, 8;
	or.b32  	%r1128, %r1126, %r1127;
	shl.b32 	%r1129, %r1117, 24;
	shl.b32 	%r1130, %r1116, 16;
	and.b32  	%r1131, %r1130, 16711680;
	or.b32  	%r1132, %r1131, %r1129;
	and.b16  	%rs76, %rs73, 255;
	mul.wide.u16 	%r1133, %rs76, 256;
	or.b32  	%r1134, %r1132, %r1133;
	bfe.u32 	%r1135, %r1106, 24, 8;
	or.b32  	%r1136, %r1134, %r1135;
	shl.b32 	%r1137, %r1114, 24;
	shl.b32 	%r1138, %r1113, 16;
	and.b32  	%r1139, %r1138, 16711680;
	or.b32  	%r1140, %r1139, %r1137;
	and.b16  	%rs77, %rs72, 255;
	mul.wide.u16 	%r1141, %rs77, 256;
	or.b32  	%r1142, %r1140, %r1141;
	bfe.u32 	%r1143, %r1107, 24, 8;
	or.b32  	%r1144, %r1142, %r1143;
	shl.b32 	%r1145, %r1111, 24;
	shl.b32 	%r1146, %r1110, 16;
	and.b32  	%r1147, %r1146, 16711680;
	or.b32  	%r1148, %r1147, %r1145;
	and.b16  	%rs78, %rs71, 255;
	mul.wide.u16 	%r1149, %rs78, 256;
	or.b32  	%r1150, %r1148, %r1149;
	bfe.u32 	%r1151, %r1108, 24, 8;
	or.b32  	%r1152, %r1150, %r1151;
	st.local.v4.u32 	[%rd586+32], {%r1128, %r1136, %r1144, %r1152};
	ld.local.v4.b32 	{%r1153, %r1154, %r1155, %r1156}, [%rd5+48];
	bfe.u32 	%r1157, %r1156, 16, 8;
	cvt.u16.u32 	%rs79, %r1157;
	bfe.u32 	%r1158, %r1156, 8, 8;
	bfe.u32 	%r1159, %r1156, 0, 8;
	bfe.u32 	%r1160, %r1155, 16, 8;
	cvt.u16.u32 	%rs80, %r1160;
	bfe.u32 	%r1161, %r1155, 8, 8;
	bfe.u32 	%r1162, %r1155, 0, 8;
	bfe.u32 	%r1163, %r1154, 16, 8;
	cvt.u16.u32 	%rs81, %r1163;
	bfe.u32 	%r1164, %r1154, 8, 8;
	bfe.u32 	%r1165, %r1154, 0, 8;
	bfe.u32 	%r1166, %r1153, 16, 8;
	cvt.u16.u32 	%rs82, %r1166;
	bfe.u32 	%r1167, %r1153, 8, 8;
	bfe.u32 	%r1168, %r1153, 0, 8;
	shl.b32 	%r1169, %r1168, 24;
	shl.b32 	%r1170, %r1167, 16;
	and.b32  	%r1171, %r1170, 16711680;
	or.b32  	%r1172, %r1171, %r1169;
	and.b16  	%rs83, %rs82, 255;
	mul.wide.u16 	%r1173, %rs83, 256;
	or.b32  	%r1174, %r1172, %r1173;
	bfe.u32 	%r1175, %r1153, 24, 8;
	or.b32  	%r4637, %r1174, %r1175;
	shl.b32 	%r1176, %r1165, 24;
	shl.b32 	%r1177, %r1164, 16;
	and.b32  	%r1178, %r1177, 16711680;
	or.b32  	%r1179, %r1178, %r1176;
	and.b16  	%rs84, %rs81, 255;
	mul.wide.u16 	%r1180, %rs84, 256;
	or.b32  	%r1181, %r1179, %r1180;
	bfe.u32 	%r1182, %r1154, 24, 8;
	or.b32  	%r1183, %r1181, %r1182;
	shl.b32 	%r1184, %r1162, 24;
	shl.b32 	%r1185, %r1161, 16;
	and.b32  	%r1186, %r1185, 16711680;
	or.b32  	%r1187, %r1186, %r1184;
	and.b16  	%rs85, %rs80, 255;
	mul.wide.u16 	%r1188, %rs85, 256;
	or.b32  	%r1189, %r1187, %r1188;
	bfe.u32 	%r1190, %r1155, 24, 8;
	or.b32  	%r4640, %r1189, %r1190;
	shl.b32 	%r1191, %r1159, 24;
	shl.b32 	%r1192, %r1158, 16;
	and.b32  	%r1193, %r1192, 16711680;
	or.b32  	%r1194, %r1193, %r1191;
	and.b16  	%rs86, %rs79, 255;
	mul.wide.u16 	%r1195, %rs86, 256;
	or.b32  	%r1196, %r1194, %r1195;
	bfe.u32 	%r1197, %r1156, 24, 8;
	or.b32  	%r4638, %r1196, %r1197;
	st.local.v4.u32 	[%rd586+48], {%r4637, %r1183, %r4640, %r4638};
	mov.b32 	%r4636, 0;
$L__BB0_75:
	shf.l.wrap.b32 	%r1198, %r4640, %r4640, 15;
	shf.l.wrap.b32 	%r1199, %r4640, %r4640, 13;
	xor.b32  	%r1200, %r1198, %r1199;
	shr.u32 	%r1201, %r4640, 10;
	xor.b32  	%r1202, %r1200, %r1201;
	ld.local.u32 	%r1203, [%rd527];
	add.s32 	%r1204, %r1202, %r1203;
	ld.local.u32 	%r1205, [%rd527+-32];
	shf.l.wrap.b32 	%r1206, %r1205, %r1205, 25;
	shf.l.wrap.b32 	%r1207, %r1205, %r1205, 14;
	xor.b32  	%r1208, %r1206, %r1207;
	shr.u32 	%r1209, %r1205, 3;
	xor.b32  	%r1210, %r1208, %r1209;
	add.s32 	%r1211, %r1204, %r4639;
	add.s32 	%r78, %r1211, %r1210;
	shf.l.wrap.b32 	%r1212, %r4638, %r4638, 15;
	shf.l.wrap.b32 	%r1213, %r4638, %r4638, 13;
	xor.b32  	%r1214, %r1212, %r1213;
	shr.u32 	%r1215, %r4638, 10;
	xor.b32  	%r1216, %r1214, %r1215;
	ld.local.v2.u32 	{%r1217, %r1218}, [%rd527+4];
	add.s32 	%r1219, %r1216, %r1217;
	ld.local.v2.u32 	{%r1220, %r1221}, [%rd527+-28];
	shf.l.wrap.b32 	%r1222, %r1220, %r1220, 25;
	shf.l.wrap.b32 	%r1223, %r1220, %r1220, 14;
	xor.b32  	%r1224, %r1222, %r1223;
	shr.u32 	%r1225, %r1220, 3;
	xor.b32  	%r1226, %r1224, %r1225;
	add.s32 	%r1227, %r1219, %r1205;
	add.s32 	%r1228, %r1227, %r1226;
	shf.l.wrap.b32 	%r1229, %r78, %r78, 15;
	shf.l.wrap.b32 	%r1230, %r78, %r78, 13;
	xor.b32  	%r1231, %r1229, %r1230;
	shr.u32 	%r1232, %r78, 10;
	xor.b32  	%r1233, %r1231, %r1232;
	add.s32 	%r1234, %r1233, %r1218;
	shf.l.wrap.b32 	%r1235, %r1221, %r1221, 25;
	shf.l.wrap.b32 	%r1236, %r1221, %r1221, 14;
	xor.b32  	%r1237, %r1235, %r1236;
	shr.u32 	%r1238, %r1221, 3;
	xor.b32  	%r1239, %r1237, %r1238;
	add.s32 	%r1240, %r1234, %r1220;
	add.s32 	%r4640, %r1240, %r1239;
	shf.l.wrap.b32 	%r1241, %r1228, %r1228, 15;
	shf.l.wrap.b32 	%r1242, %r1228, %r1228, 13;
	xor.b32  	%r1243, %r1241, %r1242;
	shr.u32 	%r1244, %r1228, 10;
	xor.b32  	%r1245, %r1243, %r1244;
	add.s32 	%r1246, %r1245, %r4637;
	ld.local.u32 	%r4639, [%rd527+-20];
	shf.l.wrap.b32 	%r1247, %r4639, %r4639, 25;
	shf.l.wrap.b32 	%r1248, %r4639, %r4639, 14;
	xor.b32  	%r1249, %r1247, %r1248;
	shr.u32 	%r1250, %r4639, 3;
	xor.b32  	%r1251, %r1249, %r1250;
	add.s32 	%r1252, %r1246, %r1221;
	add.s32 	%r4638, %r1252, %r1251;
	st.local.v4.u32 	[%rd527+28], {%r78, %r1228, %r4640, %r4638};
	add.s32 	%r4636, %r4636, 4;
	add.s64 	%rd527, %rd527, 16;
	setp.ne.s32 	%p36, %r4636, 48;
	mov.u32 	%r4637, %r78;
	@%p36 bra 	$L__BB0_75;
	mov.u64 	%rd389, K;
	add.s64 	%rd528, %rd389, 8;
	mov.b32 	%r4641, 0;
	mov.u64 	%rd529, %rd586;
	mov.u32 	%r4642, %r4635;
	mov.u32 	%r4643, %r4634;
	mov.u32 	%r4644, %r4633;
	mov.u32 	%r4645, %r4632;
	mov.u32 	%r4646, %r4631;
	mov.u32 	%r4647, %r4630;
	mov.u32 	%r4648, %r4629;
	mov.u32 	%r4649, %r4628;
$L__BB0_77:
	shf.l.wrap.b32 	%r1254, %r4646, %r4646, 26;
	shf.l.wrap.b32 	%r1255, %r4646, %r4646, 21;
	xor.b32  	%r1256, %r1254, %r1255;
	shf.l.wrap.b32 	%r1257, %r4646, %r4646, 7;
	xor.b32  	%r1258, %r1256, %r1257;
	and.b32  	%r1259, %r4646, %r4647;
	not.b32 	%r1260, %r4646;
	and.b32  	%r1261, %r4648, %r1260;
	or.b32  	%r1262, %r1259, %r1261;
	ld.global.nc.u32 	%r1263, [%rd528+-8];
	ld.local.v4.u32 	{%r1264, %r1265, %r1266, %r1267}, [%rd529];
	add.s32 	%r1268, %r1262, %r4649;
	add.s32 	%r1269, %r1268, %r1258;
	add.s32 	%r1270, %r1269, %r1263;
	add.s32 	%r1271, %r1270, %r1264;
	shf.l.wrap.b32 	%r1272, %r4642, %r4642, 30;
	shf.l.wrap.b32 	%r1273, %r4642, %r4642, 19;
	xor.b32  	%r1274, %r1272, %r1273;
	shf.l.wrap.b32 	%r1275, %r4642, %r4642, 10;
	xor.b32  	%r1276, %r1274, %r1275;
	xor.b32  	%r1277, %r4643, %r4644;
	and.b32  	%r1278, %r4642, %r1277;
	and.b32  	%r1279, %r4643, %r4644;
	xor.b32  	%r1280, %r1278, %r1279;
	add.s32 	%r1281, %r1276, %r1280;
	add.s32 	%r4649, %r1271, %r4645;
	add.s32 	%r4645, %r1281, %r1271;
	shf.l.wrap.b32 	%r1282, %r4649, %r4649, 26;
	shf.l.wrap.b32 	%r1283, %r4649, %r4649, 21;
	xor.b32  	%r1284, %r1282, %r1283;
	shf.l.wrap.b32 	%r1285, %r4649, %r4649, 7;
	xor.b32  	%r1286, %r1284, %r1285;
	and.b32  	%r1287, %r4649, %r4646;
	not.b32 	%r1288, %r4649;
	and.b32  	%r1289, %r4647, %r1288;
	or.b32  	%r1290, %r1287, %r1289;
	ld.global.nc.u32 	%r1291, [%rd528+-4];
	add.s32 	%r1292, %r1290, %r4648;
	add.s32 	%r1293, %r1292, %r1286;
	add.s32 	%r1294, %r1293, %r1291;
	add.s32 	%r1295, %r1294, %r1265;
	shf.l.wrap.b32 	%r1296, %r4645, %r4645, 30;
	shf.l.wrap.b32 	%r1297, %r4645, %r4645, 19;
	xor.b32  	%r1298, %r1296, %r1297;
	shf.l.wrap.b32 	%r1299, %r4645, %r4645, 10;
	xor.b32  	%r1300, %r1298, %r1299;
	xor.b32  	%r1301, %r4642, %r4643;
	and.b32  	%r1302, %r4645, %r1301;
	and.b32  	%r1303, %r4642, %r4643;
	xor.b32  	%r1304, %r1302, %r1303;
	add.s32 	%r1305, %r1300, %r1304;
	add.s32 	%r4648, %r1295, %r4644;
	add.s32 	%r4644, %r1305, %r1295;
	shf.l.wrap.b32 	%r1306, %r4648, %r4648, 26;
	shf.l.wrap.b32 	%r1307, %r4648, %r4648, 21;
	xor.b32  	%r1308, %r1306, %r1307;
	shf.l.wrap.b32 	%r1309, %r4648, %r4648, 7;
	xor.b32  	%r1310, %r1308, %r1309;
	and.b32  	%r1311, %r4648, %r4649;
	not.b32 	%r1312, %r4648;
	and.b32  	%r1313, %r4646, %r1312;
	or.b32  	%r1314, %r1311, %r1313;
	ld.global.nc.u32 	%r1315, [%rd528];
	add.s32 	%r1316, %r1314, %r4647;
	add.s32 	%r1317, %r1316, %r1310;
	add.s32 	%r1318, %r1317, %r1315;
	add.s32 	%r1319, %r1318, %r1266;
	shf.l.wrap.b32 	%r1320, %r4644, %r4644, 30;
	shf.l.wrap.b32 	%r1321, %r4644, %r4644, 19;
	xor.b32  	%r1322, %r1320, %r1321;
	shf.l.wrap.b32 	%r1323, %r4644, %r4644, 10;
	xor.b32  	%r1324, %r1322, %r1323;
	xor.b32  	%r1325, %r4645, %r4642;
	and.b32  	%r1326, %r4644, %r1325;
	and.b32  	%r1327, %r4645, %r4642;
	xor.b32  	%r1328, %r1326, %r1327;
	add.s32 	%r1329, %r1324, %r1328;
	add.s32 	%r4647, %r1319, %r4643;
	add.s32 	%r4643, %r1329, %r1319;
	shf.l.wrap.b32 	%r1330, %r4647, %r4647, 26;
	shf.l.wrap.b32 	%r1331, %r4647, %r4647, 21;
	xor.b32  	%r1332, %r1330, %r1331;
	shf.l.wrap.b32 	%r1333, %r4647, %r4647, 7;
	xor.b32  	%r1334, %r1332, %r1333;
	and.b32  	%r1335, %r4647, %r4648;
	not.b32 	%r1336, %r4647;
	and.b32  	%r1337, %r4649, %r1336;
	or.b32  	%r1338, %r1335, %r1337;
	ld.global.nc.u32 	%r1339, [%rd528+4];
	add.s32 	%r1340, %r1338, %r4646;
	add.s32 	%r1341, %r1340, %r1334;
	add.s32 	%r1342, %r1341, %r1339;
	add.s32 	%r1343, %r1342, %r1267;
	shf.l.wrap.b32 	%r1344, %r4643, %r4643, 30;
	shf.l.wrap.b32 	%r1345, %r4643, %r4643, 19;
	xor.b32  	%r1346, %r1344, %r1345;
	shf.l.wrap.b32 	%r1347, %r4643, %r4643, 10;
	xor.b32  	%r1348, %r1346, %r1347;
	xor.b32  	%r1349, %r4644, %r4645;
	and.b32  	%r1350, %r4643, %r1349;
	and.b32  	%r1351, %r4644, %r4645;
	xor.b32  	%r1352, %r1350, %r1351;
	add.s32 	%r1353, %r1348, %r1352;
	add.s32 	%r4646, %r1343, %r4642;
	add.s32 	%r4642, %r1353, %r1343;
	add.s32 	%r4641, %r4641, 4;
	add.s64 	%rd529, %rd529, 16;
	add.s64 	%rd528, %rd528, 16;
	setp.ne.s32 	%p37, %r4641, 64;
	@%p37 bra 	$L__BB0_77;
	add.s32 	%r4635, %r4635, %r4642;
	add.s32 	%r4634, %r4634, %r4643;
	add.s32 	%r4633, %r4633, %r4644;
	add.s32 	%r4632, %r4632, %r4645;
	add.s32 	%r4631, %r4631, %r4646;
	add.s32 	%r4630, %r4630, %r4647;
	add.s32 	%r4629, %r4629, %r4648;
	add.s32 	%r4628, %r4628, %r4649;
	mov.b64 	%rd533, 0;
$L__BB0_79:
	setp.gt.u64 	%p38, %rd533, 55;
	@%p38 bra 	$L__BB0_92;
	sub.s64 	%rd126, 56, %rd533;
	and.b64  	%rd127, %rd126, 15;
	setp.gt.u64 	%p39, %rd533, 40;
	@%p39 bra 	$L__BB0_83;
	and.b64  	%rd531, %rd126, 48;
$L__BB0_82:
	.pragma "nounroll";
	add.s64 	%rd391, %rd5, %rd533;
	mov.b16 	%rs87, 0;
	st.local.u8 	[%rd391], %rs87;
	st.local.u8 	[%rd391+1], %rs87;
	st.local.u8 	[%rd391+2], %rs87;
	st.local.u8 	[%rd391+3], %rs87;
	st.local.u8 	[%rd391+4], %rs87;
	st.local.u8 	[%rd391+5], %rs87;
	st.local.u8 	[%rd391+6], %rs87;
	st.local.u8 	[%rd391+7], %rs87;
	st.local.u8 	[%rd391+8], %rs87;
	st.local.u8 	[%rd391+9], %rs87;
	st.local.u8 	[%rd391+10], %rs87;
	st.local.u8 	[%rd391+11], %rs87;
	st.local.u8 	[%rd391+12], %rs87;
	st.local.u8 	[%rd391+13], %rs87;
	st.local.u8 	[%rd391+14], %rs87;
	add.s64 	%rd533, %rd533, 16;
	st.local.u8 	[%rd391+15], %rs87;
	add.s64 	%rd531, %rd531, -16;
	setp.ne.s64 	%p40, %rd531, 0;
	@%p40 bra 	$L__BB0_82;
$L__BB0_83:
	setp.eq.s64 	%p41, %rd127, 0;
	@%p41 bra 	$L__BB0_92;
	and.b64  	%rd134, %rd126, 7;
	setp.lt.u64 	%p42, %rd127, 8;
	@%p42 bra 	$L__BB0_86;
	add.s64 	%rd392, %rd5, %rd533;
	mov.b16 	%rs88, 0;
	st.local.u8 	[%rd392], %rs88;
	st.local.u8 	[%rd392+1], %rs88;
	st.local.u8 	[%rd392+2], %rs88;
	st.local.u8 	[%rd392+3], %rs88;
	st.local.u8 	[%rd392+4], %rs88;
	st.local.u8 	[%rd392+5], %rs88;
	st.local.u8 	[%rd392+6], %rs88;
	st.local.u8 	[%rd392+7], %rs88;
	add.s64 	%rd533, %rd533, 8;
$L__BB0_86:
	setp.eq.s64 	%p43, %rd134, 0;
	@%p43 bra 	$L__BB0_92;
	and.b64  	%rd536, %rd126, 3;
	setp.lt.u64 	%p44, %rd134, 4;
	@%p44 bra 	$L__BB0_89;
	add.s64 	%rd393, %rd5, %rd533;
	mov.b16 	%rs89, 0;
	st.local.u8 	[%rd393], %rs89;
	st.local.u8 	[%rd393+1], %rs89;
	st.local.u8 	[%rd393+2], %rs89;
	st.local.u8 	[%rd393+3], %rs89;
	add.s64 	%rd533, %rd533, 4;
$L__BB0_89:
	setp.eq.s64 	%p45, %rd536, 0;
	@%p45 bra 	$L__BB0_92;
	add.s64 	%rd537, %rd5, %rd533;
$L__BB0_91:
	.pragma "nounroll";
	mov.b16 	%rs90, 0;
	st.local.u8 	[%rd537], %rs90;
	add.s64 	%rd537, %rd537, 1;
	add.s64 	%rd536, %rd536, -1;
	setp.ne.s64 	%p46, %rd536, 0;
	@%p46 bra 	$L__BB0_91;
$L__BB0_92:
	ld.param.u32 	%r4594, [_Z17bruteforce_kernelPKhPKciS2_iiyyPiPc_param_5];
	add.s64 	%rd538, %rd586, 36;
	cvt.u16.u32 	%rs91, %r4594;
	shl.b16 	%rs92, %rs91, 3;
	cvt.u64.u32 	%rd394, %r4594;
	shr.u64 	%rd395, %rd394, 5;
	shr.u64 	%rd396, %rd394, 13;
	shr.u64 	%rd397, %rd394, 21;
	shr.u64 	%rd398, %rd394, 29;
	cvt.u32.u64 	%r1355, %rd395;
	cvt.u32.u16 	%r1356, %rs92;
	prmt.b32 	%r1357, %r1355, %r1356, 0x3340U;
	cvt.u32.u64 	%r1358, %rd397;
	cvt.u32.u64 	%r1359, %rd396;
	prmt.b32 	%r1360, %r1358, %r1359, 0x3340U;
	prmt.b32 	%r1361, %r1360, %r1357, 0x5410U;
	cvt.u32.u64 	%r4662, %rd398;
	mov.b32 	%r4658, 0;
	prmt.b32 	%r1362, %r4658, %r4662, 0x3340U;
	prmt.b32 	%r1363, %r4658, 0, 0x3340U;
	prmt.b32 	%r1364, %r1363, %r1362, 0x5410U;
	st.local.v2.b32 	[%rd5+56], {%r1364, %r1361};
	ld.local.v4.b32 	{%r1365, %r1366, %r1367, %r1368}, [%rd5];
	bfe.u32 	%r1369, %r1368, 16, 8;
	cvt.u16.u32 	%rs93, %r1369;
	bfe.u32 	%r1370, %r1368, 8, 8;
	bfe.u32 	%r1371, %r1368, 0, 8;
	bfe.u32 	%r1372, %r1367, 16, 8;
	cvt.u16.u32 	%rs94, %r1372;
	bfe.u32 	%r1373, %r1367, 8, 8;
	bfe.u32 	%r1374, %r1367, 0, 8;
	bfe.u32 	%r1375, %r1366, 16, 8;
	cvt.u16.u32 	%rs95, %r1375;
	bfe.u32 	%r1376, %r1366, 8, 8;
	bfe.u32 	%r1377, %r1366, 0, 8;
	bfe.u32 	%r1378, %r1365, 16, 8;
	cvt.u16.u32 	%rs96, %r1378;
	bfe.u32 	%r1379, %r1365, 8, 8;
	bfe.u32 	%r1380, %r1365, 0, 8;
	shl.b32 	%r1381, %r1380, 24;
	shl.b32 	%r1382, %r1379, 16;
	and.b32  	%r1383, %r1382, 16711680;
	or.b32  	%r1384, %r1383, %r1381;
	and.b16  	%rs97, %rs96, 255;
	mul.wide.u16 	%r1385, %rs97, 256;
	or.b32  	%r1386, %r1384, %r1385;
	bfe.u32 	%r1387, %r1365, 24, 8;
	or.b32  	%r4661, %r1386, %r1387;
	shl.b32 	%r1388, %r1377, 24;
	shl.b32 	%r1389, %r1376, 16;
	and.b32  	%r1390, %r1389, 16711680;
	or.b32  	%r1391, %r1390, %r1388;
	and.b16  	%rs98, %rs95, 255;
	mul.wide.u16 	%r1392, %rs98, 256;
	or.b32  	%r1393, %r1391, %r1392;
	bfe.u32 	%r1394, %r1366, 24, 8;
	or.b32  	%r1395, %r1393, %r1394;
	shl.b32 	%r1396, %r1374, 24;
	shl.b32 	%r1397, %r1373, 16;
	and.b32  	%r1398, %r1397, 16711680;
	or.b32  	%r1399, %r1398, %r1396;
	and.b16  	%rs99, %rs94, 255;
	mul.wide.u16 	%r1400, %rs99, 256;
	or.b32  	%r1401, %r1399, %r1400;
	bfe.u32 	%r1402, %r1367, 24, 8;
	or.b32  	%r1403, %r1401, %r1402;
	shl.b32 	%r1404, %r1371, 24;
	shl.b32 	%r1405, %r1370, 16;
	and.b32  	%r1406, %r1405, 16711680;
	or.b32  	%r1407, %r1406, %r1404;
	and.b16  	%rs100, %rs93, 255;
	mul.wide.u16 	%r1408, %rs100, 256;
	or.b32  	%r1409, %r1407, %r1408;
	bfe.u32 	%r1410, %r1368, 24, 8;
	or.b32  	%r1411, %r1409, %r1410;
	st.local.v4.u32 	[%rd586], {%r4661, %r1395, %r1403, %r1411};
	ld.local.v4.b32 	{%r1412, %r1413, %r1414, %r1415}, [%rd5+16];
	bfe.u32 	%r1416, %r1415, 16, 8;
	cvt.u16.u32 	%rs101, %r1416;
	bfe.u32 	%r1417, %r1415, 8, 8;
	bfe.u32 	%r1418, %r1415, 0, 8;
	bfe.u32 	%r1419, %r1414, 16, 8;
	cvt.u16.u32 	%rs102, %r1419;
	bfe.u32 	%r1420, %r1414, 8, 8;
	bfe.u32 	%r1421, %r1414, 0, 8;
	bfe.u32 	%r1422, %r1413, 16, 8;
	cvt.u16.u32 	%rs103, %r1422;
	bfe.u32 	%r1423, %r1413, 8, 8;
	bfe.u32 	%r1424, %r1413, 0, 8;
	bfe.u32 	%r1425, %r1412, 16, 8;
	cvt.u16.u32 	%rs104, %r1425;
	bfe.u32 	%r1426, %r1412, 8, 8;
	bfe.u32 	%r1427, %r1412, 0, 8;
	shl.b32 	%r1428, %r1427, 24;
	shl.b32 	%r1429, %r1426, 16;
	and.b32  	%r1430, %r1429, 16711680;
	or.b32  	%r1431, %r1430, %r1428;
	and.b16  	%rs105, %rs104, 255;
	mul.wide.u16 	%r1432, %rs105, 256;
	or.b32  	%r1433, %r1431, %r1432;
	bfe.u32 	%r1434, %r1412, 24, 8;
	or.b32  	%r1435, %r1433, %r1434;
	shl.b32 	%r1436, %r1424, 24;
	shl.b32 	%r1437, %r1423, 16;
	and.b32  	%r1438, %r1437, 16711680;
	or.b32  	%r1439, %r1438, %r1436;
	and.b16  	%rs106, %rs103, 255;
	mul.wide.u16 	%r1440, %rs106, 256;
	or.b32  	%r1441, %r1439, %r1440;
	bfe.u32 	%r1442, %r1413, 24, 8;
	or.b32  	%r1443, %r1441, %r1442;
	shl.b32 	%r1444, %r1421, 24;
	shl.b32 	%r1445, %r1420, 16;
	and.b32  	%r1446, %r1445, 16711680;
	or.b32  	%r1447, %r1446, %r1444;
	and.b16  	%rs107, %rs102, 255;
	mul.wide.u16 	%r1448, %rs107, 256;
	or.b32  	%r1449, %r1447, %r1448;
	bfe.u32 	%r1450, %r1414, 24, 8;
	or.b32  	%r1451, %r1449, %r1450;
	shl.b32 	%r1452, %r1418, 24;
	shl.b32 	%r1453, %r1417, 16;
	and.b32  	%r1454, %r1453, 16711680;
	or.b32  	%r1455, %r1454, %r1452;
	and.b16  	%rs108, %rs101, 255;
	mul.wide.u16 	%r1456, %rs108, 256;
	or.b32  	%r1457, %r1455, %r1456;
	bfe.u32 	%r1458, %r1415, 24, 8;
	or.b32  	%r1459, %r1457, %r1458;
	st.local.v4.u32 	[%rd586+16], {%r1435, %r1443, %r1451, %r1459};
	ld.local.v4.b32 	{%r1460, %r1461, %r1462, %r1463}, [%rd5+32];
	bfe.u32 	%r1464, %r1463, 16, 8;
	cvt.u16.u32 	%rs109, %r1464;
	bfe.u32 	%r1465, %r1463, 8, 8;
	bfe.u32 	%r1466, %r1463, 0, 8;
	bfe.u32 	%r1467, %r1462, 16, 8;
	cvt.u16.u32 	%rs110, %r1467;
	bfe.u32 	%r1468, %r1462, 8, 8;
	bfe.u32 	%r1469, %r1462, 0, 8;
	bfe.u32 	%r1470, %r1461, 16, 8;
	cvt.u16.u32 	%rs111, %r1470;
	bfe.u32 	%r1471, %r1461, 8, 8;
	bfe.u32 	%r1472, %r1461, 0, 8;
	bfe.u32 	%r1473, %r1460, 16, 8;
	cvt.u16.u32 	%rs112, %r1473;
	bfe.u32 	%r1474, %r1460, 8, 8;
	bfe.u32 	%r1475, %r1460, 0, 8;
	shl.b32 	%r1476, %r1475, 24;
	shl.b32 	%r1477, %r1474, 16;
	and.b32  	%r1478, %r1477, 16711680;
	or.b32  	%r1479, %r1478, %r1476;
	and.b16  	%rs113, %rs112, 255;
	mul.wide.u16 	%r1480, %rs113, 256;
	or.b32  	%r1481, %r1479, %r1480;
	bfe.u32 	%r1482, %r1460, 24, 8;
	or.b32  	%r1483, %r1481, %r1482;
	shl.b32 	%r1484, %r1472, 24;
	shl.b32 	%r1485, %r1471, 16;
	and.b32  	%r1486, %r1485, 16711680;
	or.b32  	%r1487, %r1486, %r1484;
	and.b16  	%rs114, %rs111, 255;
	mul.wide.u16 	%r1488, %rs114, 256;
	or.b32  	%r1489, %r1487, %r1488;
	bfe.u32 	%r1490, %r1461, 24, 8;
	or.b32  	%r1491, %r1489, %r1490;
	shl.b32 	%r1492, %r1469, 24;
	shl.b32 	%r1493, %r1468, 16;
	and.b32  	%r1494, %r1493, 16711680;
	or.b32  	%r1495, %r1494, %r1492;
	and.b16  	%rs115, %rs110, 255;
	mul.wide.u16 	%r1496, %rs115, 256;
	or.b32  	%r1497, %r1495, %r1496;
	bfe.u32 	%r1498, %r1462, 24, 8;
	or.b32  	%r1499, %r1497, %r1498;
	shl.b32 	%r1500, %r1466, 24;
	shl.b32 	%r1501, %r1465, 16;
	and.b32  	%r1502, %r1501, 16711680;
	or.b32  	%r1503, %r1502, %r1500;
	and.b16  	%rs116, %rs109, 255;
	mul.wide.u16 	%r1504, %rs116, 256;
	or.b32  	%r1505, %r1503, %r1504;
	bfe.u32 	%r1506, %r1463, 24, 8;
	or.b32  	%r1507, %r1505, %r1506;
	st.local.v4.u32 	[%rd586+32], {%r1483, %r1491, %r1499, %r1507};
	ld.local.v2.b32 	{%r1508, %r1509}, [%rd5+48];
	bfe.u32 	%r1510, %r1509, 16, 8;
	cvt.u16.u32 	%rs117, %r1510;
	bfe.u32 	%r1511, %r1509, 8, 8;
	bfe.u32 	%r1512, %r1509, 0, 8;
	bfe.u32 	%r1513, %r1508, 16, 8;
	cvt.u16.u32 	%rs118, %r1513;
	bfe.u32 	%r1514, %r1508, 8, 8;
	bfe.u32 	%r1515, %r1508, 0, 8;
	shl.b32 	%r1516, %r1515, 24;
	shl.b32 	%r1517, %r1514, 16;
	and.b32  	%r1518, %r1517, 16711680;
	or.b32  	%r1519, %r1518, %r1516;
	and.b16  	%rs119, %rs118, 255;
	mul.wide.u16 	%r1520, %rs119, 256;
	or.b32  	%r1521, %r1519, %r1520;
	bfe.u32 	%r1522, %r1508, 24, 8;
	or.b32  	%r4659, %r1521, %r1522;
	shl.b32 	%r1523, %r1512, 24;
	shl.b32 	%r1524, %r1511, 16;
	and.b32  	%r1525, %r1524, 16711680;
	or.b32  	%r1526, %r1525, %r1523;
	and.b16  	%rs120, %rs117, 255;
	mul.wide.u16 	%r1527, %rs120, 256;
	or.b32  	%r1528, %r1526, %r1527;
	bfe.u32 	%r1529, %r1509, 24, 8;
	or.b32  	%r1530, %r1528, %r1529;
	shl.b32 	%r1531, %r1358, 24;
	shl.b32 	%r1532, %r1359, 16;
	and.b32  	%r1533, %r1532, 16711680;
	or.b32  	%r1534, %r1533, %r1531;
	shl.b32 	%r1535, %r1355, 8;
	and.b32  	%r1536, %r1535, 65280;
	or.b32  	%r1537, %r1534, %r1536;
	and.b32  	%r1538, %r1356, 248;
	or.b32  	%r4660, %r1537, %r1538;
	st.local.v4.u32 	[%rd586+48], {%r4659, %r1530, %r4662, %r4660};
$L__BB0_93:
	shf.l.wrap.b32 	%r1539, %r4662, %r4662, 15;
	shf.l.wrap.b32 	%r1540, %r4662, %r4662, 13;
	xor.b32  	%r1541, %r1539, %r1540;
	shr.u32 	%r1542, %r4662, 10;
	xor.b32  	%r1543, %r1541, %r1542;
	ld.local.u32 	%r1544, [%rd538];
	add.s32 	%r1545, %r1543, %r1544;
	ld.local.u32 	%r1546, [%rd538+-32];
	shf.l.wrap.b32 	%r1547, %r1546, %r1546, 25;
	shf.l.wrap.b32 	%r1548, %r1546, %r1546, 14;
	xor.b32  	%r1549, %r1547, %r1548;
	shr.u32 	%r1550, %r1546, 3;
	xor.b32  	%r1551, %r1549, %r1550;
	add.s32 	%r1552, %r1545, %r4661;
	add.s32 	%r126, %r1552, %r1551;
	shf.l.wrap.b32 	%r1553, %r4660, %r4660, 15;
	shf.l.wrap.b32 	%r1554, %r4660, %r4660, 13;
	xor.b32  	%r1555, %r1553, %r1554;
	shr.u32 	%r1556, %r4660, 10;
	xor.b32  	%r1557, %r1555, %r1556;
	ld.local.v2.u32 	{%r1558, %r1559}, [%rd538+4];
	add.s32 	%r1560, %r1557, %r1558;
	ld.local.v2.u32 	{%r1561, %r1562}, [%rd538+-28];
	shf.l.wrap.b32 	%r1563, %r1561, %r1561, 25;
	shf.l.wrap.b32 	%r1564, %r1561, %r1561, 14;
	xor.b32  	%r1565, %r1563, %r1564;
	shr.u32 	%r1566, %r1561, 3;
	xor.b32  	%r1567, %r1565, %r1566;
	add.s32 	%r1568, %r1560, %r1546;
	add.s32 	%r1569, %r1568, %r1567;
	shf.l.wrap.b32 	%r1570, %r126, %r126, 15;
	shf.l.wrap.b32 	%r1571, %r126, %r126, 13;
	xor.b32  	%r1572, %r1570, %r1571;
	shr.u32 	%r1573, %r126, 10;
	xor.b32  	%r1574, %r1572, %r1573;
	add.s32 	%r1575, %r1574, %r1559;
	shf.l.wrap.b32 	%r1576, %r1562, %r1562, 25;
	shf.l.wrap.b32 	%r1577, %r1562, %r1562, 14;
	xor.b32  	%r1578, %r1576, %r1577;
	shr.u32 	%r1579, %r1562, 3;
	xor.b32  	%r1580, %r1578, %r1579;
	add.s32 	%r1581, %r1575, %r1561;
	add.s32 	%r4662, %r1581, %r1580;
	shf.l.wrap.b32 	%r1582, %r1569, %r1569, 15;
	shf.l.wrap.b32 	%r1583, %r1569, %r1569, 13;
	xor.b32  	%r1584, %r1582, %r1583;
	shr.u32 	%r1585, %r1569, 10;
	xor.b32  	%r1586, %r1584, %r1585;
	add.s32 	%r1587, %r1586, %r4659;
	ld.local.u32 	%r4661, [%rd538+-20];
	shf.l.wrap.b32 	%r1588, %r4661, %r4661, 25;
	shf.l.wrap.b32 	%r1589, %r4661, %r4661, 14;
	xor.b32  	%r1590, %r1588, %r1589;
	shr.u32 	%r1591, %r4661, 3;
	xor.b32  	%r1592, %r1590, %r1591;
	add.s32 	%r1593, %r1587, %r1562;
	add.s32 	%r4660, %r1593, %r1592;
	st.local.v4.u32 	[%rd538+28], {%r126, %r1569, %r4662, %r4660};
	add.s32 	%r4658, %r4658, 4;
	add.s64 	%rd538, %rd538, 16;
	setp.ne.s32 	%p47, %r4658, 48;
	mov.u32 	%r4659, %r126;
	@%p47 bra 	$L__BB0_93;
	mov.b32 	%r4663, 0;
	mov.u64 	%rd400, K;
	mov.u32 	%r4664, %r4635;
	mov.u32 	%r4665, %r4634;
	mov.u32 	%r4666, %r4633;
	mov.u32 	%r4667, %r4632;
	mov.u32 	%r4668, %r4631;
	mov.u32 	%r4669, %r4630;
	mov.u32 	%r4670, %r4629;
	mov.u32 	%r4671, %r4628;
$L__BB0_95:
	shf.l.wrap.b32 	%r1595, %r4668, %r4668, 26;
	shf.l.wrap.b32 	%r1596, %r4668, %r4668, 21;
	xor.b32  	%r1597, %r1595, %r1596;
	shf.l.wrap.b32 	%r1598, %r4668, %r4668, 7;
	xor.b32  	%r1599, %r1597, %r1598;
	and.b32  	%r1600, %r4668, %r4669;
	not.b32 	%r1601, %r4668;
	and.b32  	%r1602, %r4670, %r1601;
	or.b32  	%r1603, %r1600, %r1602;
	mul.wide.u32 	%rd399, %r4663, 4;
	add.s64 	%rd401, %rd400, %rd399;
	ld.global.nc.u32 	%r1604, [%rd401];
	add.s64 	%rd402, %rd586, %rd399;
	ld.local.v4.u32 	{%r1605, %r1606, %r1607, %r1608}, [%rd402];
	add.s32 	%r1609, %r1603, %r4671;
	add.s32 	%r1610, %r1609, %r1599;
	add.s32 	%r1611, %r1610, %r1604;
	add.s32 	%r1612, %r1611, %r1605;
	shf.l.wrap.b32 	%r1613, %r4664, %r4664, 30;
	shf.l.wrap.b32 	%r1614, %r4664, %r4664, 19;
	xor.b32  	%r1615, %r1613, %r1614;
	shf.l.wrap.b32 	%r1616, %r4664, %r4664, 10;
	xor.b32  	%r1617, %r1615, %r1616;
	xor.b32  	%r1618, %r4665, %r4666;
	and.b32  	%r1619, %r4664, %r1618;
	and.b32  	%r1620, %r4665, %r4666;
	xor.b32  	%r1621, %r1619, %r1620;
	add.s32 	%r1622, %r1617, %r1621;
	add.s32 	%r4671, %r1612, %r4667;
	add.s32 	%r4667, %r1622, %r1612;
	shf.l.wrap.b32 	%r1623, %r4671, %r4671, 26;
	shf.l.wrap.b32 	%r1624, %r4671, %r4671, 21;
	xor.b32  	%r1625, %r1623, %r1624;
	shf.l.wrap.b32 	%r1626, %r4671, %r4671, 7;
	xor.b32  	%r1627, %r1625, %r1626;
	and.b32  	%r1628, %r4671, %r4668;
	not.b32 	%r1629, %r4671;
	and.b32  	%r1630, %r4669, %r1629;
	or.b32  	%r1631, %r1628, %r1630;
	ld.global.nc.u32 	%r1632, [%rd401+4];
	add.s32 	%r1633, %r1631, %r4670;
	add.s32 	%r1634, %r1633, %r1627;
	add.s32 	%r1635, %r1634, %r1632;
	add.s32 	%r1636, %r1635, %r1606;
	shf.l.wrap.b32 	%r1637, %r4667, %r4667, 30;
	shf.l.wrap.b32 	%r1638, %r4667, %r4667, 19;
	xor.b32  	%r1639, %r1637, %r1638;
	shf.l.wrap.b32 	%r1640, %r4667, %r4667, 10;
	xor.b32  	%r1641, %r1639, %r1640;
	xor.b32  	%r1642, %r4664, %r4665;
	and.b32  	%r1643, %r4667, %r1642;
	and.b32  	%r1644, %r4664, %r4665;
	xor.b32  	%r1645, %r1643, %r1644;
	add.s32 	%r1646, %r1641, %r1645;
	add.s32 	%r4670, %r1636, %r4666;
	add.s32 	%r4666, %r1646, %r1636;
	shf.l.wrap.b32 	%r1647, %r4670, %r4670, 26;
	shf.l.wrap.b32 	%r1648, %r4670, %r4670, 21;
	xor.b32  	%r1649, %r1647, %r1648;
	shf.l.wrap.b32 	%r1650, %r4670, %r4670, 7;
	xor.b32  	%r1651, %r1649, %r1650;
	and.b32  	%r1652, %r4670, %r4671;
	not.b32 	%r1653, %r4670;
	and.b32  	%r1654, %r4668, %r1653;
	or.b32  	%r1655, %r1652, %r1654;
	ld.global.nc.u32 	%r1656, [%rd401+8];
	add.s32 	%r1657, %r1655, %r4669;
	add.s32 	%r1658, %r1657, %r1651;
	add.s32 	%r1659, %r1658, %r1656;
	add.s32 	%r1660, %r1659, %r1607;
	shf.l.wrap.b32 	%r1661, %r4666, %r4666, 30;
	shf.l.wrap.b32 	%r1662, %r4666, %r4666, 19;
	xor.b32  	%r1663, %r1661, %r1662;
	shf.l.wrap.b32 	%r1664, %r4666, %r4666, 10;
	xor.b32  	%r1665, %r1663, %r1664;
	xor.b32  	%r1666, %r4667, %r4664;
	and.b32  	%r1667, %r4666, %r1666;
	and.b32  	%r1668, %r4667, %r4664;
	xor.b32  	%r1669, %r1667, %r1668;
	add.s32 	%r1670, %r1665, %r1669;
	add.s32 	%r4669, %r1660, %r4665;
	add.s32 	%r4665, %r1670, %r1660;
	shf.l.wrap.b32 	%r1671, %r4669, %r4669, 26;
	shf.l.wrap.b32 	%r1672, %r4669, %r4669, 21;
	xor.b32  	%r1673, %r1671, %r1672;
	shf.l.wrap.b32 	%r1674, %r4669, %r4669, 7;
	xor.b32  	%r1675, %r1673, %r1674;
	and.b32  	%r1676, %r4669, %r4670;
	not.b32 	%r1677, %r4669;
	and.b32  	%r1678, %r4671, %r1677;
	or.b32  	%r1679, %r1676, %r1678;
	ld.global.nc.u32 	%r1680, [%rd401+12];
	add.s32 	%r1681, %r1679, %r4668;
	add.s32 	%r1682, %r1681, %r1675;
	add.s32 	%r1683, %r1682, %r1680;
	add.s32 	%r1684, %r1683, %r1608;
	shf.l.wrap.b32 	%r1685, %r4665, %r4665, 30;
	shf.l.wrap.b32 	%r1686, %r4665, %r4665, 19;
	xor.b32  	%r1687, %r1685, %r1686;
	shf.l.wrap.b32 	%r1688, %r4665, %r4665, 10;
	xor.b32  	%r1689, %r1687, %r1688;
	xor.b32  	%r1690, %r4666, %r4667;
	and.b32  	%r1691, %r4665, %r1690;
	and.b32  	%r1692, %r4666, %r4667;
	xor.b32  	%r1693, %r1691, %r1692;
	add.s32 	%r1694, %r1689, %r1693;
	add.s32 	%r4668, %r1684, %r4664;
	add.s32 	%r4664, %r1694, %r1684;
	add.s32 	%r4663, %r4663, 4;
	setp.ne.s32 	%p48, %r4663, 64;
	@%p48 bra 	$L__BB0_95;
	add.s32 	%r1696, %r4635, %r4664;
	add.s32 	%r1697, %r4634, %r4665;
	add.s32 	%r1698, %r4633, %r4666;
	add.s32 	%r1699, %r4632, %r4667;
	add.s32 	%r1700, %r4631, %r4668;
	add.s32 	%r1701, %r4630, %r4669;
	add.s32 	%r1702, %r4629, %r4670;
	add.s32 	%r1703, %r4628, %r4671;
	shr.u32 	%r1704, %r1696, 24;
	shr.u32 	%r1705, %r1696, 16;
	shr.u32 	%r1706, %r1696, 8;
	shr.u32 	%r1707, %r1697, 24;
	shr.u32 	%r1708, %r1697, 16;
	shr.u32 	%r1709, %r1697, 8;
	shr.u32 	%r1710, %r1698, 24;
	shr.u32 	%r1711, %r1698, 16;
	shr.u32 	%r1712, %r1698, 8;
	shr.u32 	%r1713, %r1699, 24;
	shr.u32 	%r1714, %r1699, 16;
	shr.u32 	%r1715, %r1699, 8;
	prmt.b32 	%r1716, %r1715, %r1699, 0x3340U;
	prmt.b32 	%r1717, %r1713, %r1714, 0x3340U;
	prmt.b32 	%r1718, %r1717, %r1716, 0x5410U;
	prmt.b32 	%r1719, %r1712, %r1698, 0x3340U;
	prmt.b32 	%r1720, %r1710, %r1711, 0x3340U;
	prmt.b32 	%r1721, %r1720, %r1719, 0x5410U;
	prmt.b32 	%r1722, %r1709, %r1697, 0x3340U;
	prmt.b32 	%r1723, %r1707, %r1708, 0x3340U;
	prmt.b32 	%r1724, %r1723, %r1722, 0x5410U;
	prmt.b32 	%r1725, %r1706, %r1696, 0x3340U;
	prmt.b32 	%r1726, %r1704, %r1705, 0x3340U;
	prmt.b32 	%r1727, %r1726, %r1725, 0x5410U;
	st.local.v4.b32 	[%rd5], {%r1727, %r1724, %r1721, %r1718};
	shr.u32 	%r1728, %r1700, 24;
	shr.u32 	%r1729, %r1700, 16;
	shr.u32 	%r1730, %r1700, 8;
	shr.u32 	%r1731, %r1701, 24;
	shr.u32 	%r1732, %r1701, 16;
	shr.u32 	%r1733, %r1701, 8;
	shr.u32 	%r1734, %r1702, 24;
	shr.u32 	%r1735, %r1702, 16;
	shr.u32 	%r1736, %r1702, 8;
	shr.u32 	%r1737, %r1703, 24;
	shr.u32 	%r1738, %r1703, 16;
	shr.u32 	%r1739, %r1703, 8;
	prmt.b32 	%r1740, %r1739, %r1703, 0x3340U;
	prmt.b32 	%r1741, %r1737, %r1738, 0x3340U;
	prmt.b32 	%r1742, %r1741, %r1740, 0x5410U;
	prmt.b32 	%r1743, %r1736, %r1702, 0x3340U;
	prmt.b32 	%r1744, %r1734, %r1735, 0x3340U;
	prmt.b32 	%r1745, %r1744, %r1743, 0x5410U;
	prmt.b32 	%r1746, %r1733, %r1701, 0x3340U;
	prmt.b32 	%r1747, %r1731, %r1732, 0x3340U;
	prmt.b32 	%r1748, %r1747, %r1746, 0x5410U;
	prmt.b32 	%r1749, %r1730, %r1700, 0x3340U;
	prmt.b32 	%r1750, %r1728, %r1729, 0x3340U;
	prmt.b32 	%r1751, %r1750, %r1749, 0x5410U;
	st.local.v4.b32 	[%rd5+16], {%r1751, %r1748, %r1745, %r1742};
	mov.b32 	%r4672, 32;
	mov.u64 	%rd539, %rd5;
$L__BB0_97:
	setp.lt.s32 	%p49, %r4672, 1;
	@%p49 bra 	$L__BB0_99;
	ld.local.u8 	%rs123, [%rd539];
	xor.b16  	%rs124, %rs123, 54;
	st.local.u8 	[%rd3], %rs124;
	xor.b16  	%rs824, %rs123, 92;
	bra.uni 	$L__BB0_100;
$L__BB0_99:
	mov.b16 	%rs122, 54;
	st.local.u8 	[%rd3], %rs122;
	mov.b16 	%rs824, 92;
$L__BB0_100:
	st.local.u8 	[%rd4], %rs824;
	setp.gt.s32 	%p50, %r4672, 1;
	@%p50 bra 	$L__BB0_102;
	mov.b16 	%rs125, 54;
	st.local.u8 	[%rd3+1], %rs125;
	mov.b16 	%rs126, 92;
	st.local.u8 	[%rd4+1], %rs126;
	bra.uni 	$L__BB0_103;
$L__BB0_102:
	ld.local.u8 	%rs127, [%rd539+1];
	xor.b16  	%rs128, %rs127, 54;
	st.local.u8 	[%rd3+1], %rs128;
	xor.b16  	%rs129, %rs127, 92;
	st.local.u8 	[%rd4+1], %rs129;
$L__BB0_103:
	setp.gt.s32 	%p51, %r4672, 2;
	@%p51 bra 	$L__BB0_105;
	mov.b16 	%rs130, 54;
	st.local.u8 	[%rd3+2], %rs130;
	mov.b16 	%rs131, 92;
	st.local.u8 	[%rd4+2], %rs131;
	bra.uni 	$L__BB0_106;
$L__BB0_105:
	ld.local.u8 	%rs132, [%rd539+2];
	xor.b16  	%rs133, %rs132, 54;
	st.local.u8 	[%rd3+2], %rs133;
	xor.b16  	%rs134, %rs132, 92;
	st.local.u8 	[%rd4+2], %rs134;
$L__BB0_106:
	setp.gt.s32 	%p52, %r4672, 3;
	@%p52 bra 	$L__BB0_108;
	mov.b16 	%rs135, 54;
	st.local.u8 	[%rd3+3], %rs135;
	mov.b16 	%rs136, 92;
	st.local.u8 	[%rd4+3], %rs136;
	bra.uni 	$L__BB0_109;
$L__BB0_108:
	ld.local.u8 	%rs137, [%rd539+3];
	xor.b16  	%rs138, %rs137, 54;
	st.local.u8 	[%rd3+3], %rs138;
	xor.b16  	%rs139, %rs137, 92;
	st.local.u8 	[%rd4+3], %rs139;
$L__BB0_109:
	setp.gt.s32 	%p53, %r4672, 4;
	@%p53 bra 	$L__BB0_111;
	mov.b16 	%rs140, 54;
	st.local.u8 	[%rd3+4], %rs140;
	mov.b16 	%rs141, 92;
	st.local.u8 	[%rd4+4], %rs141;
	bra.uni 	$L__BB0_112;
$L__BB0_111:
	ld.local.u8 	%rs142, [%rd539+4];
	xor.b16  	%rs143, %rs142, 54;
	st.local.u8 	[%rd3+4], %rs143;
	xor.b16  	%rs144, %rs142, 92;
	st.local.u8 	[%rd4+4], %rs144;
$L__BB0_112:
	setp.gt.s32 	%p54, %r4672, 5;
	@%p54 bra 	$L__BB0_114;
	mov.b16 	%rs145, 54;
	st.local.u8 	[%rd3+5], %rs145;
	mov.b16 	%rs146, 92;
	st.local.u8 	[%rd4+5], %rs146;
	bra.uni 	$L__BB0_115;
$L__BB0_114:
	ld.local.u8 	%rs147, [%rd539+5];
	xor.b16  	%rs148, %rs147, 54;
	st.local.u8 	[%rd3+5], %rs148;
	xor.b16  	%rs149, %rs147, 92;
	st.local.u8 	[%rd4+5], %rs149;
$L__BB0_115:
	setp.gt.s32 	%p55, %r4672, 6;
	@%p55 bra 	$L__BB0_117;
	mov.b16 	%rs150, 54;
	st.local.u8 	[%rd3+6], %rs150;
	mov.b16 	%rs151, 92;
	st.local.u8 	[%rd4+6], %rs151;
	bra.uni 	$L__BB0_118;
$L__BB0_117:
	ld.local.u8 	%rs152, [%rd539+6];
	xor.b16  	%rs153, %rs152, 54;
	st.local.u8 	[%rd3+6], %rs153;
	xor.b16  	%rs154, %rs152, 92;
	st.local.u8 	[%rd4+6], %rs154;
$L__BB0_118:
	setp.gt.s32 	%p56, %r4672, 7;
	@%p56 bra 	$L__BB0_120;
	mov.b16 	%rs155, 54;
	st.local.u8 	[%rd3+7], %rs155;
	mov.b16 	%rs156, 92;
	st.local.u8 	[%rd4+7], %rs156;
	bra.uni 	$L__BB0_121;
$L__BB0_120:
	ld.local.u8 	%rs157, [%rd539+7];
	xor.b16  	%rs158, %rs157, 54;
	st.local.u8 	[%rd3+7], %rs158;
	xor.b16  	%rs159, %rs157, 92;
	st.local.u8 	[%rd4+7], %rs159;
$L__BB0_121:
	setp.gt.s32 	%p57, %r4672, 8;
	@%p57 bra 	$L__BB0_123;
	mov.b16 	%rs160, 54;
	st.local.u8 	[%rd3+8], %rs160;
	mov.b16 	%rs161, 92;
	st.local.u8 	[%rd4+8], %rs161;
	bra.uni 	$L__BB0_124;
$L__BB0_123:
	ld.local.u8 	%rs162, [%rd539+8];
	xor.b16  	%rs163, %rs162, 54;
	st.local.u8 	[%rd3+8], %rs163;
	xor.b16  	%rs164, %rs162, 92;
	st.local.u8 	[%rd4+8], %rs164;
$L__BB0_124:
	setp.gt.s32 	%p58, %r4672, 9;
	@%p58 bra 	$L__BB0_126;
	mov.b16 	%rs165, 54;
	st.local.u8 	[%rd3+9], %rs165;
	mov.b16 	%rs166, 92;
	st.local.u8 	[%rd4+9], %rs166;
	bra.uni 	$L__BB0_127;
$L__BB0_126:
	ld.local.u8 	%rs167, [%rd539+9];
	xor.b16  	%rs168, %rs167, 54;
	st.local.u8 	[%rd3+9], %rs168;
	xor.b16  	%rs169, %rs167, 92;
	st.local.u8 	[%rd4+9], %rs169;
$L__BB0_127:
	setp.gt.s32 	%p59, %r4672, 10;
	@%p59 bra 	$L__BB0_129;
	mov.b16 	%rs170, 54;
	st.local.u8 	[%rd3+10], %rs170;
	mov.b16 	%rs171, 92;
	st.local.u8 	[%rd4+10], %rs171;
	bra.uni 	$L__BB0_130;
$L__BB0_129:
	ld.local.u8 	%rs172, [%rd539+10];
	xor.b16  	%rs173, %rs172, 54;
	st.local.u8 	[%rd3+10], %rs173;
	xor.b16  	%rs174, %rs172, 92;
	st.local.u8 	[%rd4+10], %rs174;
$L__BB0_130:
	setp.gt.s32 	%p60, %r4672, 11;
	@%p60 bra 	$L__BB0_132;
	mov.b16 	%rs175, 54;
	st.local.u8 	[%rd3+11], %rs175;
	mov.b16 	%rs176, 92;
	st.local.u8 	[%rd4+11], %rs176;
	bra.uni 	$L__BB0_133;
$L__BB0_132:
	ld.local.u8 	%rs177, [%rd539+11];
	xor.b16  	%rs178, %rs177, 54;
	st.local.u8 	[%rd3+11], %rs178;
	xor.b16  	%rs179, %rs177, 92;
	st.local.u8 	[%rd4+11], %rs179;
$L__BB0_133:
	setp.gt.s32 	%p61, %r4672, 12;
	@%p61 bra 	$L__BB0_135;
	mov.b16 	%rs180, 54;
	st.local.u8 	[%rd3+12], %rs180;
	mov.b16 	%rs181, 92;
	st.local.u8 	[%rd4+12], %rs181;
	bra.uni 	$L__BB0_136;
$L__BB0_135:
	ld.local.u8 	%rs182, [%rd539+12];
	xor.b16  	%rs183, %rs182, 54;
	st.local.u8 	[%rd3+12], %rs183;
	xor.b16  	%rs184, %rs182, 92;
	st.local.u8 	[%rd4+12], %rs184;
$L__BB0_136:
	setp.gt.s32 	%p62, %r4672, 13;
	@%p62 bra 	$L__BB0_138;
	mov.b16 	%rs185, 54;
	st.local.u8 	[%rd3+13], %rs185;
	mov.b16 	%rs186, 92;
	st.local.u8 	[%rd4+13], %rs186;
	bra.uni 	$L__BB0_139;
$L__BB0_138:
	ld.local.u8 	%rs187, [%rd539+13];
	xor.b16  	%rs188, %rs187, 54;
	st.local.u8 	[%rd3+13], %rs188;
	xor.b16  	%rs189, %rs187, 92;
	st.local.u8 	[%rd4+13], %rs189;
$L__BB0_139:
	setp.gt.s32 	%p63, %r4672, 14;
	@%p63 bra 	$L__BB0_141;
	mov.b16 	%rs190, 54;
	st.local.u8 	[%rd3+14], %rs190;
	mov.b16 	%rs191, 92;
	st.local.u8 	[%rd4+14], %rs191;
	bra.uni 	$L__BB0_142;
$L__BB0_141:
	ld.local.u8 	%rs192, [%rd539+14];
	xor.b16  	%rs193, %rs192, 54;
	st.local.u8 	[%rd3+14], %rs193;
	xor.b16  	%rs194, %rs192, 92;
	st.local.u8 	[%rd4+14], %rs194;
$L__BB0_142:
	setp.gt.s32 	%p64, %r4672, 15;
	@%p64 bra 	$L__BB0_144;
	mov.b16 	%rs195, 54;
	st.local.u8 	[%rd3+15], %rs195;
	mov.b16 	%rs196, 92;
	st.local.u8 	[%rd4+15], %rs196;
	bra.uni 	$L__BB0_145;
$L__BB0_144:
	ld.local.u8 	%rs197, [%rd539+15];
	xor.b16  	%rs198, %rs197, 54;
	st.local.u8 	[%rd3+15], %rs198;
	xor.b16  	%rs199, %rs197, 92;
	st.local.u8 	[%rd4+15], %rs199;
$L__BB0_145:
	setp.gt.s32 	%p65, %r4672, 16;
	@%p65 bra 	$L__BB0_147;
	mov.b16 	%rs200, 54;
	st.local.u8 	[%rd3+16], %rs200;
	mov.b16 	%rs201, 92;
	st.local.u8 	[%rd4+16], %rs201;
	bra.uni 	$L__BB0_148;
$L__BB0_147:
	ld.local.u8 	%rs202, [%rd539+16];
	xor.b16  	%rs203, %rs202, 54;
	st.local.u8 	[%rd3+16], %rs203;
	xor.b16  	%rs204, %rs202, 92;
	st.local.u8 	[%rd4+16], %rs204;
$L__BB0_148:
	setp.gt.s32 	%p66, %r4672, 17;
	@%p66 bra 	$L__BB0_150;
	mov.b16 	%rs205, 54;
	st.local.u8 	[%rd3+17], %rs205;
	mov.b16 	%rs206, 92;
	st.local.u8 	[%rd4+17], %rs206;
	bra.uni 	$L__BB0_151;
$L__BB0_150:
	ld.local.u8 	%rs207, [%rd539+17];
	xor.b16  	%rs208, %rs207, 54;
	st.local.u8 	[%rd3+17], %rs208;
	xor.b16  	%rs209, %rs207, 92;
	st.local.u8 	[%rd4+17], %rs209;
$L__BB0_151:
	setp.gt.s32 	%p67, %r4672, 18;
	@%p67 bra 	$L__BB0_153;
	mov.b16 	%rs210, 54;
	st.local.u8 	[%rd3+18], %rs210;
	mov.b16 	%rs211, 92;
	st.local.u8 	[%rd4+18], %rs211;
	bra.uni 	$L__BB0_154;
$L__BB0_153:
	ld.local.u8 	%rs212, [%rd539+18];
	xor.b16  	%rs213, %rs212, 54;
	st.local.u8 	[%rd3+18], %rs213;
	xor.b16  	%rs214, %rs212, 92;
	st.local.u8 	[%rd4+18], %rs214;
$L__BB0_154:
	setp.gt.s32 	%p68, %r4672, 19;
	@%p68 bra 	$L__BB0_156;
	mov.b16 	%rs215, 54;
	st.local.u8 	[%rd3+19], %rs215;
	mov.b16 	%rs216, 92;
	st.local.u8 	[%rd4+19], %rs216;
	bra.uni 	$L__BB0_157;
$L__BB0_156:
	ld.local.u8 	%rs217, [%rd539+19];
	xor.b16  	%rs218, %rs217, 54;
	st.local.u8 	[%rd3+19], %rs218;
	xor.b16  	%rs219, %rs217, 92;
	st.local.u8 	[%rd4+19], %rs219;
$L__BB0_157:
	setp.gt.s32 	%p69, %r4672, 20;
	@%p69 bra 	$L__BB0_159;
	mov.b16 	%rs220, 54;
	st.local.u8 	[%rd3+20], %rs220;
	mov.b16 	%rs221, 92;
	st.local.u8 	[%rd4+20], %rs221;
	bra.uni 	$L__BB0_160;
$L__BB0_159:
	ld.local.u8 	%rs222, [%rd539+20];
	xor.b16  	%rs223, %rs222, 54;
	st.local.u8 	[%rd3+20], %rs223;
	xor.b16  	%rs224, %rs222, 92;
	st.local.u8 	[%rd4+20], %rs224;
$L__BB0_160:
	setp.gt.s32 	%p70, %r4672, 21;
	@%p70 bra 	$L__BB0_162;
	mov.b16 	%rs225, 54;
	st.local.u8 	[%rd3+21], %rs225;
	mov.b16 	%rs226, 92;
	st.local.u8 	[%rd4+21], %rs226;
	bra.uni 	$L__BB0_163;
$L__BB0_162:
	ld.local.u8 	%rs227, [%rd539+21];
	xor.b16  	%rs228, %rs227, 54;
	st.local.u8 	[%rd3+21], %rs228;
	xor.b16  	%rs229, %rs227, 92;
	st.local.u8 	[%rd4+21], %rs229;
$L__BB0_163:
	setp.gt.s32 	%p71, %r4672, 22;
	@%p71 bra 	$L__BB0_165;
	mov.b16 	%rs230, 54;
	st.local.u8 	[%rd3+22], %rs230;
	mov.b16 	%rs231, 92;
	st.local.u8 	[%rd4+22], %rs231;
	bra.uni 	$L__BB0_166;
$L__BB0_165:
	ld.local.u8 	%rs232, [%rd539+22];
	xor.b16  	%rs233, %rs232, 54;
	st.local.u8 	[%rd3+22], %rs233;
	xor.b16  	%rs234, %rs232, 92;
	st.local.u8 	[%rd4+22], %rs234;
$L__BB0_166:
	setp.gt.s32 	%p72, %r4672, 23;
	@%p72 bra 	$L__BB0_168;
	mov.b16 	%rs235, 54;
	st.local.u8 	[%rd3+23], %rs235;
	mov.b16 	%rs236, 92;
	st.local.u8 	[%rd4+23], %rs236;
	bra.uni 	$L__BB0_169;
$L__BB0_168:
	ld.local.u8 	%rs237, [%rd539+23];
	xor.b16  	%rs238, %rs237, 54;
	st.local.u8 	[%rd3+23], %rs238;
	xor.b16  	%rs239, %rs237, 92;
	st.local.u8 	[%rd4+23], %rs239;
$L__BB0_169:
	setp.gt.s32 	%p73, %r4672, 24;
	@%p73 bra 	$L__BB0_171;
	mov.b16 	%rs240, 54;
	st.local.u8 	[%rd3+24], %rs240;
	mov.b16 	%rs241, 92;
	st.local.u8 	[%rd4+24], %rs241;
	bra.uni 	$L__BB0_172;
$L__BB0_171:
	ld.local.u8 	%rs242, [%rd539+24];
	xor.b16  	%rs243, %rs242, 54;
	st.local.u8 	[%rd3+24], %rs243;
	xor.b16  	%rs244, %rs242, 92;
	st.local.u8 	[%rd4+24], %rs244;
$L__BB0_172:
	setp.gt.s32 	%p74, %r4672, 25;
	@%p74 bra 	$L__BB0_174;
	mov.b16 	%rs245, 54;
	st.local.u8 	[%rd3+25], %rs245;
	mov.b16 	%rs246, 92;
	st.local.u8 	[%rd4+25], %rs246;
	bra.uni 	$L__BB0_175;
$L__BB0_174:
	ld.local.u8 	%rs247, [%rd539+25];
	xor.b16  	%rs248, %rs247, 54;
	st.local.u8 	[%rd3+25], %rs248;
	xor.b16  	%rs249, %rs247, 92;
	st.local.u8 	[%rd4+25], %rs249;
$L__BB0_175:
	setp.gt.s32 	%p75, %r4672, 26;
	@%p75 bra 	$L__BB0_177;
	mov.b16 	%rs250, 54;
	st.local.u8 	[%rd3+26], %rs250;
	mov.b16 	%rs251, 92;
	st.local.u8 	[%rd4+26], %rs251;
	bra.uni 	$L__BB0_178;
$L__BB0_177:
	ld.local.u8 	%rs252, [%rd539+26];
	xor.b16  	%rs253, %rs252, 54;
	st.local.u8 	[%rd3+26], %rs253;
	xor.b16  	%rs254, %rs252, 92;
	st.local.u8 	[%rd4+26], %rs254;
$L__BB0_178:
	setp.gt.s32 	%p76, %r4672, 27;
	@%p76 bra 	$L__BB0_180;
	mov.b16 	%rs255, 54;
	st.local.u8 	[%rd3+27], %rs255;
	mov.b16 	%rs256, 92;
	st.local.u8 	[%rd4+27], %rs256;
	bra.uni 	$L__BB0_181;
$L__BB0_180:
	ld.local.u8 	%rs257, [%rd539+27];
	xor.b16  	%rs258, %rs257, 54;
	st.local.u8 	[%rd3+27], %rs258;
	xor.b16  	%rs259, %rs257, 92;
	st.local.u8 	[%rd4+27], %rs259;
$L__BB0_181:
	setp.gt.s32 	%p77, %r4672, 28;
	@%p77 bra 	$L__BB0_183;
	mov.b16 	%rs260, 54;
	st.local.u8 	[%rd3+28], %rs260;
	mov.b16 	%rs261, 92;
	st.local.u8 	[%rd4+28], %rs261;
	bra.uni 	$L__BB0_184;
$L__BB0_183:
	ld.local.u8 	%rs262, [%rd539+28];
	xor.b16  	%rs263, %rs262, 54;
	st.local.u8 	[%rd3+28], %rs263;
	xor.b16  	%rs264, %rs262, 92;
	st.local.u8 	[%rd4+28], %rs264;
$L__BB0_184:
	setp.gt.s32 	%p78, %r4672, 29;
	@%p78 bra 	$L__BB0_186;
	mov.b16 	%rs265, 54;
	st.local.u8 	[%rd3+29], %rs265;
	mov.b16 	%rs266, 92;
	st.local.u8 	[%rd4+29], %rs266;
	bra.uni 	$L__BB0_187;
$L__BB0_186:
	ld.local.u8 	%rs267, [%rd539+29];
	xor.b16  	%rs268, %rs267, 54;
	st.local.u8 	[%rd3+29], %rs268;
	xor.b16  	%rs269, %rs267, 92;
	st.local.u8 	[%rd4+29], %rs269;
$L__BB0_187:
	setp.gt.s32 	%p79, %r4672, 30;
	@%p79 bra 	$L__BB0_189;
	mov.b16 	%rs270, 54;
	st.local.u8 	[%rd3+30], %rs270;
	mov.b16 	%rs271, 92;
	st.local.u8 	[%rd4+30], %rs271;
	bra.uni 	$L__BB0_190;
$L__BB0_189:
	ld.local.u8 	%rs272, [%rd539+30];
	xor.b16  	%rs273, %rs272, 54;
	st.local.u8 	[%rd3+30], %rs273;
	xor.b16  	%rs274, %rs272, 92;
	st.local.u8 	[%rd4+30], %rs274;
$L__BB0_190:
	setp.gt.s32 	%p80, %r4672, 31;
	@%p80 bra 	$L__BB0_192;
	mov.b16 	%rs275, 54;
	st.local.u8 	[%rd3+31], %rs275;
	mov.b16 	%rs276, 92;
	st.local.u8 	[%rd4+31], %rs276;
	bra.uni 	$L__BB0_193;
$L__BB0_192:
	ld.local.u8 	%rs277, [%rd539+31];
	xor.b16  	%rs278, %rs277, 54;
	st.local.u8 	[%rd3+31], %rs278;
	xor.b16  	%rs279, %rs277, 92;
	st.local.u8 	[%rd4+31], %rs279;
$L__BB0_193:
	setp.gt.s32 	%p81, %r4672, 32;
	@%p81 bra 	$L__BB0_195;
	mov.b16 	%rs280, 54;
	st.local.u8 	[%rd3+32], %rs280;
	mov.b16 	%rs281, 92;
	st.local.u8 	[%rd4+32], %rs281;
	bra.uni 	$L__BB0_196;
$L__BB0_195:
	ld.local.u8 	%rs282, [%rd539+32];
	xor.b16  	%rs283, %rs282, 54;
	st.local.u8 	[%rd3+32], %rs283;
	xor.b16  	%rs284, %rs282, 92;
	st.local.u8 	[%rd4+32], %rs284;
$L__BB0_196:
	setp.gt.s32 	%p82, %r4672, 33;
	@%p82 bra 	$L__BB0_198;
	mov.b16 	%rs285, 54;
	st.local.u8 	[%rd3+33], %rs285;
	mov.b16 	%rs286, 92;
	st.local.u8 	[%rd4+33], %rs286;
	bra.uni 	$L__BB0_199;
$L__BB0_198:
	ld.local.u8 	%rs287, [%rd539+33];
	xor.b16  	%rs288, %rs287, 54;
	st.local.u8 	[%rd3+33], %rs288;
	xor.b16  	%rs289, %rs287, 92;
	st.local.u8 	[%rd4+33], %rs289;
$L__BB0_199:
	setp.gt.s32 	%p83, %r4672, 34;
	@%p83 bra 	$L__BB0_201;
	mov.b16 	%rs290, 54;
	st.local.u8 	[%rd3+34], %rs290;
	mov.b16 	%rs291, 92;
	st.local.u8 	[%rd4+34], %rs291;
	bra.uni 	$L__BB0_202;
$L__BB0_201:
	ld.local.u8 	%rs292, [%rd539+34];
	xor.b16  	%rs293, %rs292, 54;
	st.local.u8 	[%rd3+34], %rs293;
	xor.b16  	%rs294, %rs292, 92;
	st.local.u8 	[%rd4+34], %rs294;
$L__BB0_202:
	setp.gt.s32 	%p84, %r4672, 35;
	@%p84 bra 	$L__BB0_204;
	mov.b16 	%rs295, 54;
	st.local.u8 	[%rd3+35], %rs295;
	mov.b16 	%rs296, 92;
	st.local.u8 	[%rd4+35], %rs296;
	bra.uni 	$L__BB0_205;
$L__BB0_204:
	ld.local.u8 	%rs297, [%rd539+35];
	xor.b16  	%rs298, %rs297, 54;
	st.local.u8 	[%rd3+35], %rs298;
	xor.b16  	%rs299, %rs297, 92;
	st.local.u8 	[%rd4+35], %rs299;
$L__BB0_205:
	setp.gt.s32 	%p85, %r4672, 36;
	@%p85 bra 	$L__BB0_207;
	mov.b16 	%rs300, 54;
	st.local.u8 	[%rd3+36], %rs300;
	mov.b16 	%rs301, 92;
	st.local.u8 	[%rd4+36], %rs301;
	bra.uni 	$L__BB0_208;
$L__BB0_207:
	ld.local.u8 	%rs302, [%rd539+36];
	xor.b16  	%rs303, %rs302, 54;
	st.local.u8 	[%rd3+36], %rs303;
	xor.b16  	%rs304, %rs302, 92;
	st.local.u8 	[%rd4+36], %rs304;
$L__BB0_208:
	setp.gt.s32 	%p86, %r4672, 37;
	@%p86 bra 	$L__BB0_210;
	mov.b16 	%rs305, 54;
	st.local.u8 	[%rd3+37], %rs305;
	mov.b16 	%rs306, 92;
	st.local.u8 	[%rd4+37], %rs306;
	bra.uni 	$L__BB0_211;
$L__BB0_210:
	ld.local.u8 	%rs307, [%rd539+37];
	xor.b16  	%rs308, %rs307, 54;
	st.local.u8 	[%rd3+37], %rs308;
	xor.b16  	%rs309, %rs307, 92;
	st.local.u8 	[%rd4+37], %rs309;
$L__BB0_211:
	setp.gt.s32 	%p87, %r4672, 38;
	@%p87 bra 	$L__BB0_213;
	mov.b16 	%rs310, 54;
	st.local.u8 	[%rd3+38], %rs310;
	mov.b16 	%rs311, 92;
	st.local.u8 	[%rd4+38], %rs311;
	bra.uni 	$L__BB0_214;
$L__BB0_213:
	ld.local.u8 	%rs312, [%rd539+38];
	xor.b16  	%rs313, %rs312, 54;
	st.local.u8 	[%rd3+38], %rs313;
	xor.b16  	%rs314, %rs312, 92;
	st.local.u8 	[%rd4+38], %rs314;
$L__BB0_214:
	setp.gt.s32 	%p88, %r4672, 39;
	@%p88 bra 	$L__BB0_216;
	mov.b16 	%rs315, 54;
	st.local.u8 	[%rd3+39], %rs315;
	mov.b16 	%rs316, 92;
	st.local.u8 	[%rd4+39], %rs316;
	bra.uni 	$L__BB0_217;
$L__BB0_216:
	ld.local.u8 	%rs317, [%rd539+39];
	xor.b16  	%rs318, %rs317, 54;
	st.local.u8 	[%rd3+39], %rs318;
	xor.b16  	%rs319, %rs317, 92;
	st.local.u8 	[%rd4+39], %rs319;
$L__BB0_217:
	setp.gt.s32 	%p89, %r4672, 40;
	@%p89 bra 	$L__BB0_219;
	mov.b16 	%rs320, 54;
	st.local.u8 	[%rd3+40], %rs320;
	mov.b16 	%rs321, 92;
	st.local.u8 	[%rd4+40], %rs321;
	bra.uni 	$L__BB0_220;
$L__BB0_219:
	ld.local.u8 	%rs322, [%rd539+40];
	xor.b16  	%rs323, %rs322, 54;
	st.local.u8 	[%rd3+40], %rs323;
	xor.b16  	%rs324, %rs322, 92;
	st.local.u8 	[%rd4+40], %rs324;
$L__BB0_220:
	setp.gt.s32 	%p90, %r4672, 41;
	@%p90 bra 	$L__BB0_222;
	mov.b16 	%rs325, 54;
	st.local.u8 	[%rd3+41], %rs325;
	mov.b16 	%rs326, 92;
	st.local.u8 	[%rd4+41], %rs326;
	bra.uni 	$L__BB0_223;
$L__BB0_222:
	ld.local.u8 	%rs327, [%rd539+41];
	xor.b16  	%rs328, %rs327, 54;
	st.local.u8 	[%rd3+41], %rs328;
	xor.b16  	%rs329, %rs327, 92;
	st.local.u8 	[%rd4+41], %rs329;
$L__BB0_223:
	setp.gt.s32 	%p91, %r4672, 42;
	@%p91 bra 	$L__BB0_225;
	mov.b16 	%rs330, 54;
	st.local.u8 	[%rd3+42], %rs330;
	mov.b16 	%rs331, 92;
	st.local.u8 	[%rd4+42], %rs331;
	bra.uni 	$L__BB0_226;
$L__BB0_225:
	ld.local.u8 	%rs332, [%rd539+42];
	xor.b16  	%rs333, %rs332, 54;
	st.local.u8 	[%rd3+42], %rs333;
	xor.b16  	%rs334, %rs332, 92;
	st.local.u8 	[%rd4+42], %rs334;
$L__BB0_226:
	setp.gt.s32 	%p92, %r4672, 43;
	@%p92 bra 	$L__BB0_228;
	mov.b16 	%rs335, 54;
	st.local.u8 	[%rd3+43], %rs335;
	mov.b16 	%rs336, 92;
	st.local.u8 	[%rd4+43], %rs336;
	bra.uni 	$L__BB0_229;
$L__BB0_228:
	ld.local.u8 	%rs337, [%rd539+43];
	xor.b16  	%rs338, %rs337, 54;
	st.local.u8 	[%rd3+43], %rs338;
	xor.b16  	%rs339, %rs337, 92;
	st.local.u8 	[%rd4+43], %rs339;
$L__BB0_229:
	setp.gt.s32 	%p93, %r4672, 44;
	@%p93 bra 	$L__BB0_231;
	mov.b16 	%rs340, 54;
	st.local.u8 	[%rd3+44], %rs340;
	mov.b16 	%rs341, 92;
	st.local.u8 	[%rd4+44], %rs341;
	bra.uni 	$L__BB0_232;
$L__BB0_231:
	ld.local.u8 	%rs342, [%rd539+44];
	xor.b16  	%rs343, %rs342, 54;
	st.local.u8 	[%rd3+44], %rs343;
	xor.b16  	%rs344, %rs342, 92;
	st.local.u8 	[%rd4+44], %rs344;
$L__BB0_232:
	setp.gt.s32 	%p94, %r4672, 45;
	@%p94 bra 	$L__BB0_234;
	mov.b16 	%rs345, 54;
	st.local.u8 	[%rd3+45], %rs345;
	mov.b16 	%rs346, 92;
	st.local.u8 	[%rd4+45], %rs346;
	bra.uni 	$L__BB0_235;
$L__BB0_234:
	ld.local.u8 	%rs347, [%rd539+45];
	xor.b16  	%rs348, %rs347, 54;
	st.local.u8 	[%rd3+45], %rs348;
	xor.b16  	%rs349, %rs347, 92;
	st.local.u8 	[%rd4+45], %rs349;
$L__BB0_235:
	setp.gt.s32 	%p95, %r4672, 46;
	@%p95 bra 	$L__BB0_237;
	mov.b16 	%rs350, 54;
	st.local.u8 	[%rd3+46], %rs350;
	mov.b16 	%rs351, 92;
	st.local.u8 	[%rd4+46], %rs351;
	bra.uni 	$L__BB0_238;
$L__BB0_237:
	ld.local.u8 	%rs352, [%rd539+46];
	xor.b16  	%rs353, %rs352, 54;
	st.local.u8 	[%rd3+46], %rs353;
	xor.b16  	%rs354, %rs352, 92;
	st.local.u8 	[%rd4+46], %rs354;
$L__BB0_238:
	setp.gt.s32 	%p96, %r4672, 47;
	@%p96 bra 	$L__BB0_240;
	mov.b16 	%rs355, 54;
	st.local.u8 	[%rd3+47], %rs355;
	mov.b16 	%rs356, 92;
	st.local.u8 	[%rd4+47], %rs356;
	bra.uni 	$L__BB0_241;
$L__BB0_240:
	ld.local.u8 	%rs357, [%rd539+47];
	xor.b16  	%rs358, %rs357, 54;
	st.local.u8 	[%rd3+47], %rs358;
	xor.b16  	%rs359, %rs357, 92;
	st.local.u8 	[%rd4+47], %rs359;
$L__BB0_241:
	setp.gt.s32 	%p97, %r4672, 48;
	@%p97 bra 	$L__BB0_243;
	mov.b16 	%rs360, 54;
	st.local.u8 	[%rd3+48], %rs360;
	mov.b16 	%rs361, 92;
	st.local.u8 	[%rd4+48], %rs361;
	bra.uni 	$L__BB0_244;
$L__BB0_243:
	ld.local.u8 	%rs362, [%rd539+48];
	xor.b16  	%rs363, %rs362, 54;
	st.local.u8 	[%rd3+48], %rs363;
	xor.b16  	%rs364, %rs362, 92;
	st.local.u8 	[%rd4+48], %rs364;
$L__BB0_244:
	setp.gt.s32 	%p98, %r4672, 49;
	@%p98 bra 	$L__BB0_246;
	mov.b16 	%rs365, 54;
	st.local.u8 	[%rd3+49], %rs365;
	mov.b16 	%rs366, 92;
	st.local.u8 	[%rd4+49], %rs366;
	bra.uni 	$L__BB0_247;
$L__BB0_246:
	ld.local.u8 	%rs367, [%rd539+49];
	xor.b16  	%rs368, %rs367, 54;
	st.local.u8 	[%rd3+49], %rs368;
	xor.b16  	%rs369, %rs367, 92;
	st.local.u8 	[%rd4+49], %rs369;
$L__BB0_247:
	setp.gt.s32 	%p99, %r4672, 50;
	@%p99 bra 	$L__BB0_249;
	mov.b16 	%rs370, 54;
	st.local.u8 	[%rd3+50], %rs370;
	mov.b16 	%rs371, 92;
	st.local.u8 	[%rd4+50], %rs371;
	bra.uni 	$L__BB0_250;
$L__BB0_249:
	ld.local.u8 	%rs372, [%rd539+50];
	xor.b16  	%rs373, %rs372, 54;
	st.local.u8 	[%rd3+50], %rs373;
	xor.b16  	%rs374, %rs372, 92;
	st.local.u8 	[%rd4+50], %rs374;
$L__BB0_250:
	setp.gt.s32 	%p100, %r4672, 51;
	@%p100 bra 	$L__BB0_252;
	mov.b16 	%rs375, 54;
	st.local.u8 	[%rd3+51], %rs375;
	mov.b16 	%rs376, 92;
	st.local.u8 	[%rd4+51], %rs376;
	bra.uni 	$L__BB0_253;
$L__BB0_252:
	ld.local.u8 	%rs377, [%rd539+51];
	xor.b16  	%rs378, %rs377, 54;
	st.local.u8 	[%rd3+51], %rs378;
	xor.b16  	%rs379, %rs377, 92;
	st.local.u8 	[%rd4+51], %rs379;
$L__BB0_253:
	setp.gt.s32 	%p101, %r4672, 52;
	@%p101 bra 	$L__BB0_255;
	mov.b16 	%rs380, 54;
	st.local.u8 	[%rd3+52], %rs380;
	mov.b16 	%rs381, 92;
	st.local.u8 	[%rd4+52], %rs381;
	bra.uni 	$L__BB0_256;
$L__BB0_255:
	ld.local.u8 	%rs382, [%rd539+52];
	xor.b16  	%rs383, %rs382, 54;
	st.local.u8 	[%rd3+52], %rs383;
	xor.b16  	%rs384, %rs382, 92;
	st.local.u8 	[%rd4+52], %rs384;
$L__BB0_256:
	setp.gt.s32 	%p102, %r4672, 53;
	@%p102 bra 	$L__BB0_258;
	mov.b16 	%rs385, 54;
	st.local.u8 	[%rd3+53], %rs385;
	mov.b16 	%rs386, 92;
	st.local.u8 	[%rd4+53], %rs386;
	bra.uni 	$L__BB0_259;
$L__BB0_258:
	ld.local.u8 	%rs387, [%rd539+53];
	xor.b16  	%rs388, %rs387, 54;
	st.local.u8 	[%rd3+53], %rs388;
	xor.b16  	%rs389, %rs387, 92;
	st.local.u8 	[%rd4+53], %rs389;
$L__BB0_259:
	setp.gt.s32 	%p103, %r4672, 54;
	@%p103 bra 	$L__BB0_261;
	mov.b16 	%rs390, 54;
	st.local.u8 	[%rd3+54], %rs390;
	mov.b16 	%rs391, 92;
	st.local.u8 	[%rd4+54], %rs391;
	bra.uni 	$L__BB0_262;
$L__BB0_261:
	ld.local.u8 	%rs392, [%rd539+54];
	xor.b16  	%rs393, %rs392, 54;
	st.local.u8 	[%rd3+54], %rs393;
	xor.b16  	%rs394, %rs392, 92;
	st.local.u8 	[%rd4+54], %rs394;
$L__BB0_262:
	setp.gt.s32 	%p104, %r4672, 55;
	@%p104 bra 	$L__BB0_264;
	mov.b16 	%rs395, 54;
	st.local.u8 	[%rd3+55], %rs395;
	mov.b16 	%rs396, 92;
	st.local.u8 	[%rd4+55], %rs396;
	bra.uni 	$L__BB0_265;
$L__BB0_264:
	ld.local.u8 	%rs397, [%rd539+55];
	xor.b16  	%rs398, %rs397, 54;
	st.local.u8 	[%rd3+55], %rs398;
	xor.b16  	%rs399, %rs397, 92;
	st.local.u8 	[%rd4+55], %rs399;
$L__BB0_265:
	setp.gt.s32 	%p105, %r4672, 56;
	@%p105 bra 	$L__BB0_267;
	mov.b16 	%rs400, 54;
	st.local.u8 	[%rd3+56], %rs400;
	mov.b16 	%rs401, 92;
	st.local.u8 	[%rd4+56], %rs401;
	bra.uni 	$L__BB0_268;
$L__BB0_267:
	ld.local.u8 	%rs402, [%rd539+56];
	xor.b16  	%rs403, %rs402, 54;
	st.local.u8 	[%rd3+56], %rs403;
	xor.b16  	%rs404, %rs402, 92;
	st.local.u8 	[%rd4+56], %rs404;
$L__BB0_268:
	setp.gt.s32 	%p106, %r4672, 57;
	@%p106 bra 	$L__BB0_270;
	mov.b16 	%rs405, 54;
	st.local.u8 	[%rd3+57], %rs405;
	mov.b16 	%rs406, 92;
	st.local.u8 	[%rd4+57], %rs406;
	bra.uni 	$L__BB0_271;
$L__BB0_270:
	ld.local.u8 	%rs407, [%rd539+57];
	xor.b16  	%rs408, %rs407, 54;
	st.local.u8 	[%rd3+57], %rs408;
	xor.b16  	%rs409, %rs407, 92;
	st.local.u8 	[%rd4+57], %rs409;
$L__BB0_271:
	setp.gt.s32 	%p107, %r4672, 58;
	@%p107 bra 	$L__BB0_273;
	mov.b16 	%rs410, 54;
	st.local.u8 	[%rd3+58], %rs410;
	mov.b16 	%rs411, 92;
	st.local.u8 	[%rd4+58], %rs411;
	bra.uni 	$L__BB0_274;
$L__BB0_273:
	ld.local.u8 	%rs412, [%rd539+58];
	xor.b16  	%rs413, %rs412, 54;
	st.local.u8 	[%rd3+58], %rs413;
	xor.b16  	%rs414, %rs412, 92;
	st.local.u8 	[%rd4+58], %rs414;
$L__BB0_274:
	setp.gt.s32 	%p108, %r4672, 59;
	@%p108 bra 	$L__BB0_276;
	mov.b16 	%rs415, 54;
	st.local.u8 	[%rd3+59], %rs415;
	mov.b16 	%rs416, 92;
	st.local.u8 	[%rd4+59], %rs416;
	bra.uni 	$L__BB0_277;
$L__BB0_276:
	ld.local.u8 	%rs417, [%rd539+59];
	xor.b16  	%rs418, %rs417, 54;
	st.local.u8 	[%rd3+59], %rs418;
	xor.b16  	%rs419, %rs417, 92;
	st.local.u8 	[%rd4+59], %rs419;
$L__BB0_277:
	setp.gt.s32 	%p109, %r4672, 60;
	@%p109 bra 	$L__BB0_279;
	mov.b16 	%rs420, 54;
	st.local.u8 	[%rd3+60], %rs420;
	mov.b16 	%rs421, 92;
	st.local.u8 	[%rd4+60], %rs421;
	bra.uni 	$L__BB0_280;
$L__BB0_279:
	ld.local.u8 	%rs422, [%rd539+60];
	xor.b16  	%rs423, %rs422, 54;
	st.local.u8 	[%rd3+60], %rs423;
	xor.b16  	%rs424, %rs422, 92;
	st.local.u8 	[%rd4+60], %rs424;
$L__BB0_280:
	setp.gt.s32 	%p110, %r4672, 61;
	@%p110 bra 	$L__BB0_282;
	mov.b16 	%rs425, 54;
	st.local.u8 	[%rd3+61], %rs425;
	mov.b16 	%rs426, 92;
	st.local.u8 	[%rd4+61], %rs426;
	bra.uni 	$L__BB0_283;
$L__BB0_282:
	ld.local.u8 	%rs427, [%rd539+61];
	xor.b16  	%rs428, %rs427, 54;
	st.local.u8 	[%rd3+61], %rs428;
	xor.b16  	%rs429, %rs427, 92;
	st.local.u8 	[%rd4+61], %rs429;
$L__BB0_283:
	setp.gt.s32 	%p111, %r4672, 62;
	@%p111 bra 	$L__BB0_285;
	mov.b16 	%rs430, 54;
	st.local.u8 	[%rd3+62], %rs430;
	mov.b16 	%rs431, 92;
	st.local.u8 	[%rd4+62], %rs431;
	bra.uni 	$L__BB0_286;
$L__BB0_285:
	ld.local.u8 	%rs432, [%rd539+62];
	xor.b16  	%rs433, %rs432, 54;
	st.local.u8 	[%rd3+62], %rs433;
	xor.b16  	%rs434, %rs432, 92;
	st.local.u8 	[%rd4+62], %rs434;
$L__BB0_286:
	setp.gt.s32 	%p112, %r4672, 63;
	@%p112 bra 	$L__BB0_288;
	mov.b16 	%rs435, 54;
	st.local.u8 	[%rd3+63], %rs435;
	mov.b16 	%rs436, 92;
	st.local.u8 	[%rd4+63], %rs436;
	bra.uni 	$L__BB0_289;
$L__BB0_288:
	ld.local.u8 	%rs437, [%rd539+63];
	xor.b16  	%rs438, %rs437, 54;
	st.local.u8 	[%rd3+63], %rs438;
	xor.b16  	%rs439, %rs437, 92;
	st.local.u8 	[%rd4+63], %rs439;
$L__BB0_289:
	mov.b64 	%rd540, 0;
	mov.b32 	%r4732, 1779033703;
	mov.b32 	%r4731, -1150833019;
	mov.b32 	%r4730, 1013904242;
	mov.b32 	%r4729, -1521486534;
	mov.b32 	%r4728, 1359893119;
	mov.b32 	%r4727, -1694144372;
	mov.b32 	%r4726, 528734635;
	mov.b32 	%r4725, 1541459225;
	mov.u64 	%rd409, K;
	mov.u64 	%rd544, %rd540;
$L__BB0_290:
	add.s64 	%rd404, %rd3, %rd540;
	ld.local.u8 	%rs440, [%rd404];
	add.s64 	%rd405, %rd5, %rd544;
	st.local.u8 	[%rd405], %rs440;
	add.s64 	%rd544, %rd544, 1;
	setp.ne.s64 	%p113, %rd544, 64;
	@%p113 bra 	$L__BB0_296;
	ld.local.v4.b32 	{%r1761, %r1762, %r1763, %r1764}, [%rd5];
	bfe.u32 	%r1765, %r1764, 16, 8;
	cvt.u16.u32 	%rs441, %r1765;
	bfe.u32 	%r1766, %r1764, 8, 8;
	bfe.u32 	%r1767, %r1764, 0, 8;
	bfe.u32 	%r1768, %r1763, 16, 8;
	cvt.u16.u32 	%rs442, %r1768;
	bfe.u32 	%r1769, %r1763, 8, 8;
	bfe.u32 	%r1770, %r1763, 0, 8;
	bfe.u32 	%r1771, %r1762, 16, 8;
	cvt.u16.u32 	%rs443, %r1771;
	bfe.u32 	%r1772, %r1762, 8, 8;
	bfe.u32 	%r1773, %r1762, 0, 8;
	bfe.u32 	%r1774, %r1761, 16, 8;
	cvt.u16.u32 	%rs444, %r1774;
	bfe.u32 	%r1775, %r1761, 8, 8;
	bfe.u32 	%r1776, %r1761, 0, 8;
	shl.b32 	%r1777, %r1776, 24;
	shl.b32 	%r1778, %r1775, 16;
	and.b32  	%r1779, %r1778, 16711680;
	or.b32  	%r1780, %r1779, %r1777;
	and.b16  	%rs445, %rs444, 255;
	mul.wide.u16 	%r1781, %rs445, 256;
	or.b32  	%r1782, %r1780, %r1781;
	bfe.u32 	%r1783, %r1761, 24, 8;
	or.b32  	%r4683, %r1782, %r1783;
	shl.b32 	%r1784, %r1773, 24;
	shl.b32 	%r1785, %r1772, 16;
	and.b32  	%r1786, %r1785, 16711680;
	or.b32  	%r1787, %r1786, %r1784;
	and.b16  	%rs446, %rs443, 255;
	mul.wide.u16 	%r1788, %rs446, 256;
	or.b32  	%r1789, %r1787, %r1788;
	bfe.u32 	%r1790, %r1762, 24, 8;
	or.b32  	%r1791, %r1789, %r1790;
	shl.b32 	%r1792, %r1770, 24;
	shl.b32 	%r1793, %r1769, 16;
	and.b32  	%r1794, %r1793, 16711680;
	or.b32  	%r1795, %r1794, %r1792;
	and.b16  	%rs447, %rs442, 255;
	mul.wide.u16 	%r1796, %rs447, 256;
	or.b32  	%r1797, %r1795, %r1796;
	bfe.u32 	%r1798, %r1763, 24, 8;
	or.b32  	%r1799, %r1797, %r1798;
	shl.b32 	%r1800, %r1767, 24;
	shl.b32 	%r1801, %r1766, 16;
	and.b32  	%r1802, %r1801, 16711680;
	or.b32  	%r1803, %r1802, %r1800;
	and.b16  	%rs448, %rs441, 255;
	mul.wide.u16 	%r1804, %rs448, 256;
	or.b32  	%r1805, %r1803, %r1804;
	bfe.u32 	%r1806, %r1764, 24, 8;
	or.b32  	%r1807, %r1805, %r1806;
	st.local.v4.u32 	[%rd586], {%r4683, %r1791, %r1799, %r1807};
	ld.local.v4.b32 	{%r1808, %r1809, %r1810, %r1811}, [%rd5+16];
	bfe.u32 	%r1812, %r1811, 16, 8;
	cvt.u16.u32 	%rs449, %r1812;
	bfe.u32 	%r1813, %r1811, 8, 8;
	bfe.u32 	%r1814, %r1811, 0, 8;
	bfe.u32 	%r1815, %r1810, 16, 8;
	cvt.u16.u32 	%rs450, %r1815;
	bfe.u32 	%r1816, %r1810, 8, 8;
	bfe.u32 	%r1817, %r1810, 0, 8;
	bfe.u32 	%r1818, %r1809, 16, 8;
	cvt.u16.u32 	%rs451, %r1818;
	bfe.u32 	%r1819, %r1809, 8, 8;
	bfe.u32 	%r1820, %r1809, 0, 8;
	bfe.u32 	%r1821, %r1808, 16, 8;
	cvt.u16.u32 	%rs452, %r1821;
	bfe.u32 	%r1822, %r1808, 8, 8;
	bfe.u32 	%r1823, %r1808, 0, 8;
	shl.b32 	%r1824, %r1823, 24;
	shl.b32 	%r1825, %r1822, 16;
	and.b32  	%r1826, %r1825, 16711680;
	or.b32  	%r1827, %r1826, %r1824;
	and.b16  	%rs453, %rs452, 255;
	mul.wide.u16 	%r1828, %rs453, 256;
	or.b32  	%r1829, %r1827, %r1828;
	bfe.u32 	%r1830, %r1808, 24, 8;
	or.b32  	%r1831, %r1829, %r1830;
	shl.b32 	%r1832, %r1820, 24;
	shl.b32 	%r1833, %r1819, 16;
	and.b32  	%r1834, %r1833, 16711680;
	or.b32  	%r1835, %r1834, %r1832;
	and.b16  	%rs454, %rs451, 255;
	mul.wide.u16 	%r1836, %rs454, 256;
	or.b32  	%r1837, %r1835, %r1836;
	bfe.u32 	%r1838, %r1809, 24, 8;
	or.b32  	%r1839, %r1837, %r1838;
	shl.b32 	%r1840, %r1817, 24;
	shl.b32 	%r1841, %r1816, 16;
	and.b32  	%r1842, %r1841, 16711680;
	or.b32  	%r1843, %r1842, %r1840;
	and.b16  	%rs455, %rs450, 255;
	mul.wide.u16 	%r1844, %rs455, 256;
	or.b32  	%r1845, %r1843, %r1844;
	bfe.u32 	%r1846, %r1810, 24, 8;
	or.b32  	%r1847, %r1845, %r1846;
	shl.b32 	%r1848, %r1814, 24;
	shl.b32 	%r1849, %r1813, 16;
	and.b32  	%r1850, %r1849, 16711680;
	or.b32  	%r1851, %r1850, %r1848;
	and.b16  	%rs456, %rs449, 255;
	mul.wide.u16 	%r1852, %rs456, 256;
	or.b32  	%r1853, %r1851, %r1852;
	bfe.u32 	%r1854, %r1811, 24, 8;
	or.b32  	%r1855, %r1853, %r1854;
	st.local.v4.u32 	[%rd586+16], {%r1831, %r1839, %r1847, %r1855};
	ld.local.v4.b32 	{%r1856, %r1857, %r1858, %r1859}, [%rd5+32];
	bfe.u32 	%r1860, %r1859, 16, 8;
	cvt.u16.u32 	%rs457, %r1860;
	bfe.u32 	%r1861, %r1859, 8, 8;
	bfe.u32 	%r1862, %r1859, 0, 8;
	bfe.u32 	%r1863, %r1858, 16, 8;
	cvt.u16.u32 	%rs458, %r1863;
	bfe.u32 	%r1864, %r1858, 8, 8;
	bfe.u32 	%r1865, %r1858, 0, 8;
	bfe.u32 	%r1866, %r1857, 16, 8;
	cvt.u16.u32 	%rs459, %r1866;
	bfe.u32 	%r1867, %r1857, 8, 8;
	bfe.u32 	%r1868, %r1857, 0, 8;
	bfe.u32 	%r1869, %r1856, 16, 8;
	cvt.u16.u32 	%rs460, %r1869;
	bfe.u32 	%r1870, %r1856, 8, 8;
	bfe.u32 	%r1871, %r1856, 0, 8;
	shl.b32 	%r1872, %r1871, 24;
	shl.b32 	%r1873, %r1870, 16;
	and.b32  	%r1874, %r1873, 16711680;
	or.b32  	%r1875, %r1874, %r1872;
	and.b16  	%rs461, %rs460, 255;
	mul.wide.u16 	%r1876, %rs461, 256;
	or.b32  	%r1877, %r1875, %r1876;
	bfe.u32 	%r1878, %r1856, 24, 8;
	or.b32  	%r1879, %r1877, %r1878;
	shl.b32 	%r1880, %r1868, 24;
	shl.b32 	%r1881, %r1867, 16;
	and.b32  	%r1882, %r1881, 16711680;
	or.b32  	%r1883, %r1882, %r1880;
	and.b16  	%rs462, %rs459, 255;
	mul.wide.u16 	%r1884, %rs462, 256;
	or.b32  	%r1885, %r1883, %r1884;
	bfe.u32 	%r1886, %r1857, 24, 8;
	or.b32  	%r1887, %r1885, %r1886;
	shl.b32 	%r1888, %r1865, 24;
	shl.b32 	%r1889, %r1864, 16;
	and.b32  	%r1890, %r1889, 16711680;
	or.b32  	%r1891, %r1890, %r1888;
	and.b16  	%rs463, %rs458, 255;
	mul.wide.u16 	%r1892, %rs463, 256;
	or.b32  	%r1893, %r1891, %r1892;
	bfe.u32 	%r1894, %r1858, 24, 8;
	or.b32  	%r1895, %r1893, %r1894;
	shl.b32 	%r1896, %r1862, 24;
	shl.b32 	%r1897, %r1861, 16;
	and.b32  	%r1898, %r1897, 16711680;
	or.b32  	%r1899, %r1898, %r1896;
	and.b16  	%rs464, %rs457, 255;
	mul.wide.u16 	%r1900, %rs464, 256;
	or.b32  	%r1901, %r1899, %r1900;
	bfe.u32 	%r1902, %r1859, 24, 8;
	or.b32  	%r1903, %r1901, %r1902;
	st.local.v4.u32 	[%rd586+32], {%r1879, %r1887, %r1895, %r1903};
	ld.local.v4.b32 	{%r1904, %r1905, %r1906, %r1907}, [%rd5+48];
	bfe.u32 	%r1908, %r1907, 16, 8;
	cvt.u16.u32 	%rs465, %r1908;
	bfe.u32 	%r1909, %r1907, 8, 8;
	bfe.u32 	%r1910, %r1907, 0, 8;
	bfe.u32 	%r1911, %r1906, 16, 8;
	cvt.u16.u32 	%rs466, %r1911;
	bfe.u32 	%r1912, %r1906, 8, 8;
	bfe.u32 	%r1913, %r1906, 0, 8;
	bfe.u32 	%r1914, %r1905, 16, 8;
	cvt.u16.u32 	%rs467, %r1914;
	bfe.u32 	%r1915, %r1905, 8, 8;
	bfe.u32 	%r1916, %r1905, 0, 8;
	bfe.u32 	%r1917, %r1904, 16, 8;
	cvt.u16.u32 	%rs468, %r1917;
	bfe.u32 	%r1918, %r1904, 8, 8;
	bfe.u32 	%r1919, %r1904, 0, 8;
	shl.b32 	%r1920, %r1919, 24;
	shl.b32 	%r1921, %r1918, 16;
	and.b32  	%r1922, %r1921, 16711680;
	or.b32  	%r1923, %r1922, %r1920;
	and.b16  	%rs469, %rs468, 255;
	mul.wide.u16 	%r1924, %rs469, 256;
	or.b32  	%r1925, %r1923, %r1924;
	bfe.u32 	%r1926, %r1904, 24, 8;
	or.b32  	%r4681, %r1925, %r1926;
	shl.b32 	%r1927, %r1916, 24;
	shl.b32 	%r1928, %r1915, 16;
	and.b32  	%r1929, %r1928, 16711680;
	or.b32  	%r1930, %r1929, %r1927;
	and.b16  	%rs470, %rs467, 255;
	mul.wide.u16 	%r1931, %rs470, 256;
	or.b32  	%r1932, %r1930, %r1931;
	bfe.u32 	%r1933, %r1905, 24, 8;
	or.b32  	%r1934, %r1932, %r1933;
	shl.b32 	%r1935, %r1913, 24;
	shl.b32 	%r1936, %r1912, 16;
	and.b32  	%r1937, %r1936, 16711680;
	or.b32  	%r1938, %r1937, %r1935;
	and.b16  	%rs471, %rs466, 255;
	mul.wide.u16 	%r1939, %rs471, 256;
	or.b32  	%r1940, %r1938, %r1939;
	bfe.u32 	%r1941, %r1906, 24, 8;
	or.b32  	%r4684, %r1940, %r1941;
	shl.b32 	%r1942, %r1910, 24;
	shl.b32 	%r1943, %r1909, 16;
	and.b32  	%r1944, %r1943, 16711680;
	or.b32  	%r1945, %r1944, %r1942;
	and.b16  	%rs472, %rs465, 255;
	mul.wide.u16 	%r1946, %rs472, 256;
	or.b32  	%r1947, %r1945, %r1946;
	bfe.u32 	%r1948, %r1907, 24, 8;
	or.b32  	%r4682, %r1947, %r1948;
	st.local.v4.u32 	[%rd586+48], {%r4681, %r1934, %r4684, %r4682};
	mov.b32 	%r4685, 16;
$L__BB0_292:
	shf.l.wrap.b32 	%r1949, %r4684, %r4684, 15;
	shf.l.wrap.b32 	%r1950, %r4684, %r4684, 13;
	xor.b32  	%r1951, %r1949, %r1950;
	shr.u32 	%r1952, %r4684, 10;
	xor.b32  	%r1953, %r1951, %r1952;
	add.s32 	%r1954, %r4685, -7;
	mul.wide.u32 	%rd406, %r1954, 4;
	add.s64 	%rd407, %rd586, %rd406;
	ld.local.u32 	%r1955, [%rd407];
	add.s32 	%r1956, %r1953, %r1955;
	ld.local.u32 	%r1957, [%rd407+-32];
	shf.l.wrap.b32 	%r1958, %r1957, %r1957, 25;
	shf.l.wrap.b32 	%r1959, %r1957, %r1957, 14;
	xor.b32  	%r1960, %r1958, %r1959;
	shr.u32 	%r1961, %r1957, 3;
	xor.b32  	%r1962, %r1960, %r1961;
	add.s32 	%r1963, %r1956, %r4683;
	add.s32 	%r167, %r1963, %r1962;
	shf.l.wrap.b32 	%r1964, %r4682, %r4682, 15;
	shf.l.wrap.b32 	%r1965, %r4682, %r4682, 13;
	xor.b32  	%r1966, %r1964, %r1965;
	shr.u32 	%r1967, %r4682, 10;
	xor.b32  	%r1968, %r1966, %r1967;
	ld.local.v2.u32 	{%r1969, %r1970}, [%rd407+4];
	add.s32 	%r1971, %r1968, %r1969;
	ld.local.v2.u32 	{%r1972, %r1973}, [%rd407+-28];
	shf.l.wrap.b32 	%r1974, %r1972, %r1972, 25;
	shf.l.wrap.b32 	%r1975, %r1972, %r1972, 14;
	xor.b32  	%r1976, %r1974, %r1975;
	shr.u32 	%r1977, %r1972, 3;
	xor.b32  	%r1978, %r1976, %r1977;
	add.s32 	%r1979, %r1971, %r1957;
	add.s32 	%r1980, %r1979, %r1978;
	shf.l.wrap.b32 	%r1981, %r167, %r167, 15;
	shf.l.wrap.b32 	%r1982, %r167, %r167, 13;
	xor.b32  	%r1983, %r1981, %r1982;
	shr.u32 	%r1984, %r167, 10;
	xor.b32  	%r1985, %r1983, %r1984;
	add.s32 	%r1986, %r1985, %r1970;
	shf.l.wrap.b32 	%r1987, %r1973, %r1973, 25;
	shf.l.wrap.b32 	%r1988, %r1973, %r1973, 14;
	xor.b32  	%r1989, %r1987, %r1988;
	shr.u32 	%r1990, %r1973, 3;
	xor.b32  	%r1991, %r1989, %r1990;
	add.s32 	%r1992, %r1986, %r1972;
	add.s32 	%r4684, %r1992, %r1991;
	shf.l.wrap.b32 	%r1993, %r1980, %r1980, 15;
	shf.l.wrap.b32 	%r1994, %r1980, %r1980, 13;
	xor.b32  	%r1995, %r1993, %r1994;
	shr.u32 	%r1996, %r1980, 10;
	xor.b32  	%r1997, %r1995, %r1996;
	add.s32 	%r1998, %r1997, %r4681;
	ld.local.u32 	%r4683, [%rd407+-20];
	shf.l.wrap.b32 	%r1999, %r4683, %r4683, 25;
	shf.l.wrap.b32 	%r2000, %r4683, %r4683, 14;
	xor.b32  	%r2001, %r1999, %r2000;
	shr.u32 	%r2002, %r4683, 3;
	xor.b32  	%r2003, %r2001, %r2002;
	add.s32 	%r2004, %r1998, %r1973;
	add.s32 	%r4682, %r2004, %r2003;
	st.local.v4.u32 	[%rd407+28], {%r167, %r1980, %r4684, %r4682};
	add.s32 	%r4685, %r4685, 4;
	setp.ne.s32 	%p114, %r4685, 64;
	mov.u32 	%r4681, %r167;
	@%p114 bra 	$L__BB0_292;
	mov.b32 	%r4686, 0;
	mov.u32 	%r4687, %r4732;
	mov.u32 	%r4688, %r4731;
	mov.u32 	%r4689, %r4730;
	mov.u32 	%r4690, %r4729;
	mov.u32 	%r4691, %r4728;
	mov.u32 	%r4692, %r4727;
	mov.u32 	%r4693, %r4726;
	mov.u32 	%r4694, %r4725;
$L__BB0_294:
	shf.l.wrap.b32 	%r2006, %r4691, %r4691, 26;
	shf.l.wrap.b32 	%r2007, %r4691, %r4691, 21;
	xor.b32  	%r2008, %r2006, %r2007;
	shf.l.wrap.b32 	%r2009, %r4691, %r4691, 7;
	xor.b32  	%r2010, %r2008, %r2009;
	and.b32  	%r2011, %r4691, %r4692;
	not.b32 	%r2012, %r4691;
	and.b32  	%r2013, %r4693, %r2012;
	or.b32  	%r2014, %r2011, %r2013;
	mul.wide.u32 	%rd408, %r4686, 4;
	add.s64 	%rd410, %rd409, %rd408;
	ld.global.nc.u32 	%r2015, [%rd410];
	add.s64 	%rd411, %rd586, %rd408;
	ld.local.v4.u32 	{%r2016, %r2017, %r2018, %r2019}, [%rd411];
	add.s32 	%r2020, %r2014, %r4694;
	add.s32 	%r2021, %r2020, %r2010;
	add.s32 	%r2022, %r2021, %r2015;
	add.s32 	%r2023, %r2022, %r2016;
	shf.l.wrap.b32 	%r2024, %r4687, %r4687, 30;
	shf.l.wrap.b32 	%r2025, %r4687, %r4687, 19;
	xor.b32  	%r2026, %r2024, %r2025;
	shf.l.wrap.b32 	%r2027, %r4687, %r4687, 10;
	xor.b32  	%r2028, %r2026, %r2027;
	xor.b32  	%r2029, %r4688, %r4689;
	and.b32  	%r2030, %r4687, %r2029;
	and.b32  	%r2031, %r4688, %r4689;
	xor.b32  	%r2032, %r2030, %r2031;
	add.s32 	%r2033, %r2028, %r2032;
	add.s32 	%r4694, %r2023, %r4690;
	add.s32 	%r4690, %r2033, %r2023;
	shf.l.wrap.b32 	%r2034, %r4694, %r4694, 26;
	shf.l.wrap.b32 	%r2035, %r4694, %r4694, 21;
	xor.b32  	%r2036, %r2034, %r2035;
	shf.l.wrap.b32 	%r2037, %r4694, %r4694, 7;
	xor.b32  	%r2038, %r2036, %r2037;
	and.b32  	%r2039, %r4694, %r4691;
	not.b32 	%r2040, %r4694;
	and.b32  	%r2041, %r4692, %r2040;
	or.b32  	%r2042, %r2039, %r2041;
	ld.global.nc.u32 	%r2043, [%rd410+4];
	add.s32 	%r2044, %r2042, %r4693;
	add.s32 	%r2045, %r2044, %r2038;
	add.s32 	%r2046, %r2045, %r2043;
	add.s32 	%r2047, %r2046, %r2017;
	shf.l.wrap.b32 	%r2048, %r4690, %r4690, 30;
	shf.l.wrap.b32 	%r2049, %r4690, %r4690, 19;
	xor.b32  	%r2050, %r2048, %r2049;
	shf.l.wrap.b32 	%r2051, %r4690, %r4690, 10;
	xor.b32  	%r2052, %r2050, %r2051;
	xor.b32  	%r2053, %r4687, %r4688;
	and.b32  	%r2054, %r4690, %r2053;
	and.b32  	%r2055, %r4687, %r4688;
	xor.b32  	%r2056, %r2054, %r2055;
	add.s32 	%r2057, %r2052, %r2056;
	add.s32 	%r4693, %r2047, %r4689;
	add.s32 	%r4689, %r2057, %r2047;
	shf.l.wrap.b32 	%r2058, %r4693, %r4693, 26;
	shf.l.wrap.b32 	%r2059, %r4693, %r4693, 21;
	xor.b32  	%r2060, %r2058, %r2059;
	shf.l.wrap.b32 	%r2061, %r4693, %r4693, 7;
	xor.b32  	%r2062, %r2060, %r2061;
	and.b32  	%r2063, %r4693, %r4694;
	not.b32 	%r2064, %r4693;
	and.b32  	%r2065, %r4691, %r2064;
	or.b32  	%r2066, %r2063, %r2065;
	ld.global.nc.u32 	%r2067, [%rd410+8];
	add.s32 	%r2068, %r2066, %r4692;
	add.s32 	%r2069, %r2068, %r2062;
	add.s32 	%r2070, %r2069, %r2067;
	add.s32 	%r2071, %r2070, %r2018;
	shf.l.wrap.b32 	%r2072, %r4689, %r4689, 30;
	shf.l.wrap.b32 	%r2073, %r4689, %r4689, 19;
	xor.b32  	%r2074, %r2072, %r2073;
	shf.l.wrap.b32 	%r2075, %r4689, %r4689, 10;
	xor.b32  	%r2076, %r2074, %r2075;
	xor.b32  	%r2077, %r4690, %r4687;
	and.b32  	%r2078, %r4689, %r2077;
	and.b32  	%r2079, %r4690, %r4687;
	xor.b32  	%r2080, %r2078, %r2079;
	add.s32 	%r2081, %r2076, %r2080;
	add.s32 	%r4692, %r2071, %r4688;
	add.s32 	%r4688, %r2081, %r2071;
	shf.l.wrap.b32 	%r2082, %r4692, %r4692, 26;
	shf.l.wrap.b32 	%r2083, %r4692, %r4692, 21;
	xor.b32  	%r2084, %r2082, %r2083;
	shf.l.wrap.b32 	%r2085, %r4692, %r4692, 7;
	xor.b32  	%r2086, %r2084, %r2085;
	and.b32  	%r2087, %r4692, %r4693;
	not.b32 	%r2088, %r4692;
	and.b32  	%r2089, %r4694, %r2088;
	or.b32  	%r2090, %r2087, %r2089;
	ld.global.nc.u32 	%r2091, [%rd410+12];
	add.s32 	%r2092, %r2090, %r4691;
	add.s32 	%r2093, %r2092, %r2086;
	add.s32 	%r2094, %r2093, %r2091;
	add.s32 	%r2095, %r2094, %r2019;
	shf.l.wrap.b32 	%r2096, %r4688, %r4688, 30;
	shf.l.wrap.b32 	%r2097, %r4688, %r4688, 19;
	xor.b32  	%r2098, %r2096, %r2097;
	shf.l.wrap.b32 	%r2099, %r4688, %r4688, 10;
	xor.b32  	%r2100, %r2098, %r2099;
	xor.b32  	%r2101, %r4689, %r4690;
	and.b32  	%r2102, %r4688, %r2101;
	and.b32  	%r2103, %r4689, %r4690;
	xor.b32  	%r2104, %r2102, %r2103;
	add.s32 	%r2105, %r2100, %r2104;
	add.s32 	%r4691, %r2095, %r4687;
	add.s32 	%r4687, %r2105, %r2095;
	add.s32 	%r4686, %r4686, 4;
	setp.ne.s32 	%p115, %r4686, 64;
	@%p115 bra 	$L__BB0_294;
	add.s32 	%r4732, %r4732, %r4687;
	add.s32 	%r4731, %r4731, %r4688;
	add.s32 	%r4730, %r4730, %r4689;
	add.s32 	%r4729, %r4729, %r4690;
	add.s32 	%r4728, %r4728, %r4691;
	add.s32 	%r4727, %r4727, %r4692;
	add.s32 	%r4726, %r4726, %r4693;
	add.s32 	%r4725, %r4725, %r4694;
	mov.b64 	%rd544, 0;
$L__BB0_296:
	add.s64 	%rd540, %rd540, 1;
	setp.ne.s64 	%p116, %rd540, 64;
	@%p116 bra 	$L__BB0_290;
	ld.param.u32 	%r4584, [_Z17bruteforce_kernelPKhPKciS2_iiyyPiPc_param_2];
	setp.eq.s32 	%p117, %r4584, 0;
	@%p117 bra 	$L__BB0_306;
	mov.b64 	%rd543, 0;
	add.s64 	%rd157, %rd586, 36;
$L__BB0_299:
	ld.param.u64 	%rd484, [_Z17bruteforce_kernelPKhPKciS2_iiyyPiPc_param_1];
	cvta.to.global.u64 	%rd414, %rd484;
	add.s64 	%rd415, %rd414, %rd543;
	ld.global.u8 	%rs473, [%rd415];
	add.s64 	%rd416, %rd5, %rd544;
	st.local.u8 	[%rd416], %rs473;
	add.s64 	%rd544, %rd544, 1;
	setp.ne.s64 	%p118, %rd544, 64;
	@%p118 bra 	$L__BB0_305;
	ld.local.v4.b32 	{%r2107, %r2108, %r2109, %r2110}, [%rd5];
	bfe.u32 	%r2111, %r2110, 16, 8;
	cvt.u16.u32 	%rs474, %r2111;
	bfe.u32 	%r2112, %r2110, 8, 8;
	bfe.u32 	%r2113, %r2110, 0, 8;
	bfe.u32 	%r2114, %r2109, 16, 8;
	cvt.u16.u32 	%rs475, %r2114;
	bfe.u32 	%r2115, %r2109, 8, 8;
	bfe.u32 	%r2116, %r2109, 0, 8;
	bfe.u32 	%r2117, %r2108, 16, 8;
	cvt.u16.u32 	%rs476, %r2117;
	bfe.u32 	%r2118, %r2108, 8, 8;
	bfe.u32 	%r2119, %r2108, 0, 8;
	bfe.u32 	%r2120, %r2107, 16, 8;
	cvt.u16.u32 	%rs477, %r2120;
	bfe.u32 	%r2121, %r2107, 8, 8;
	bfe.u32 	%r2122, %r2107, 0, 8;
	shl.b32 	%r2123, %r2122, 24;
	shl.b32 	%r2124, %r2121, 16;
	and.b32  	%r2125, %r2124, 16711680;
	or.b32  	%r2126, %r2125, %r2123;
	and.b16  	%rs478, %rs477, 255;
	mul.wide.u16 	%r2127, %rs478, 256;
	or.b32  	%r2128, %r2126, %r2127;
	bfe.u32 	%r2129, %r2107, 24, 8;
	or.b32  	%r4714, %r2128, %r2129;
	shl.b32 	%r2130, %r2119, 24;
	shl.b32 	%r2131, %r2118, 16;
	and.b32  	%r2132, %r2131, 16711680;
	or.b32  	%r2133, %r2132, %r2130;
	and.b16  	%rs479, %rs476, 255;
	mul.wide.u16 	%r2134, %rs479, 256;
	or.b32  	%r2135, %r2133, %r2134;
	bfe.u32 	%r2136, %r2108, 24, 8;
	or.b32  	%r2137, %r2135, %r2136;
	shl.b32 	%r2138, %r2116, 24;
	shl.b32 	%r2139, %r2115, 16;
	and.b32  	%r2140, %r2139, 16711680;
	or.b32  	%r2141, %r2140, %r2138;
	and.b16  	%rs480, %rs475, 255;
	mul.wide.u16 	%r2142, %rs480, 256;
	or.b32  	%r2143, %r2141, %r2142;
	bfe.u32 	%r2144, %r2109, 24, 8;
	or.b32  	%r2145, %r2143, %r2144;
	shl.b32 	%r2146, %r2113, 24;
	shl.b32 	%r2147, %r2112, 16;
	and.b32  	%r2148, %r2147, 16711680;
	or.b32  	%r2149, %r2148, %r2146;
	and.b16  	%rs481, %rs474, 255;
	mul.wide.u16 	%r2150, %rs481, 256;
	or.b32  	%r2151, %r2149, %r2150;
	bfe.u32 	%r2152, %r2110, 24, 8;
	or.b32  	%r2153, %r2151, %r2152;
	st.local.v4.u32 	[%rd586], {%r4714, %r2137, %r2145, %r2153};
	ld.local.v4.b32 	{%r2154, %r2155, %r2156, %r2157}, [%rd5+16];
	bfe.u32 	%r2158, %r2157, 16, 8;
	cvt.u16.u32 	%rs482, %r2158;
	bfe.u32 	%r2159, %r2157, 8, 8;
	bfe.u32 	%r2160, %r2157, 0, 8;
	bfe.u32 	%r2161, %r2156, 16, 8;
	cvt.u16.u32 	%rs483, %r2161;
	bfe.u32 	%r2162, %r2156, 8, 8;
	bfe.u32 	%r2163, %r2156, 0, 8;
	bfe.u32 	%r2164, %r2155, 16, 8;
	cvt.u16.u32 	%rs484, %r2164;
	bfe.u32 	%r2165, %r2155, 8, 8;
	bfe.u32 	%r2166, %r2155, 0, 8;
	bfe.u32 	%r2167, %r2154, 16, 8;
	cvt.u16.u32 	%rs485, %r2167;
	bfe.u32 	%r2168, %r2154, 8, 8;
	bfe.u32 	%r2169, %r2154, 0, 8;
	shl.b32 	%r2170, %r2169, 24;
	shl.b32 	%r2171, %r2168, 16;
	and.b32  	%r2172, %r2171, 16711680;
	or.b32  	%r2173, %r2172, %r2170;
	and.b16  	%rs486, %rs485, 255;
	mul.wide.u16 	%r2174, %rs486, 256;
	or.b32  	%r2175, %r2173, %r2174;
	bfe.u32 	%r2176, %r2154, 24, 8;
	or.b32  	%r2177, %r2175, %r2176;
	shl.b32 	%r2178, %r2166, 24;
	shl.b32 	%r2179, %r2165, 16;
	and.b32  	%r2180, %r2179, 16711680;
	or.b32  	%r2181, %r2180, %r2178;
	and.b16  	%rs487, %rs484, 255;
	mul.wide.u16 	%r2182, %rs487, 256;
	or.b32  	%r2183, %r2181, %r2182;
	bfe.u32 	%r2184, %r2155, 24, 8;
	or.b32  	%r2185, %r2183, %r2184;
	shl.b32 	%r2186, %r2163, 24;
	shl.b32 	%r2187, %r2162, 16;
	and.b32  	%r2188, %r2187, 16711680;
	or.b32  	%r2189, %r2188, %r2186;
	and.b16  	%rs488, %rs483, 255;
	mul.wide.u16 	%r2190, %rs488, 256;
	or.b32  	%r2191, %r2189, %r2190;
	bfe.u32 	%r2192, %r2156, 24, 8;
	or.b32  	%r2193, %r2191, %r2192;
	shl.b32 	%r2194, %r2160, 24;
	shl.b32 	%r2195, %r2159, 16;
	and.b32  	%r2196, %r2195, 16711680;
	or.b32  	%r2197, %r2196, %r2194;
	and.b16  	%rs489, %rs482, 255;
	mul.wide.u16 	%r2198, %rs489, 256;
	or.b32  	%r2199, %r2197, %r2198;
	bfe.u32 	%r2200, %r2157, 24, 8;
	or.b32  	%r2201, %r2199, %r2200;
	st.local.v4.u32 	[%rd586+16], {%r2177, %r2185, %r2193, %r2201};
	ld.local.v4.b32 	{%r2202, %r2203, %r2204, %r2205}, [%rd5+32];
	bfe.u32 	%r2206, %r2205, 16, 8;
	cvt.u16.u32 	%rs490, %r2206;
	bfe.u32 	%r2207, %r2205, 8, 8;
	bfe.u32 	%r2208, %r2205, 0, 8;
	bfe.u32 	%r2209, %r2204, 16, 8;
	cvt.u16.u32 	%rs491, %r2209;
	bfe.u32 	%r2210, %r2204, 8, 8;
	bfe.u32 	%r2211, %r2204, 0, 8;
	bfe.u32 	%r2212, %r2203, 16, 8;
	cvt.u16.u32 	%rs492, %r2212;
	bfe.u32 	%r2213, %r2203, 8, 8;
	bfe.u32 	%r2214, %r2203, 0, 8;
	bfe.u32 	%r2215, %r2202, 16, 8;
	cvt.u16.u32 	%rs493, %r2215;
	bfe.u32 	%r2216, %r2202, 8, 8;
	bfe.u32 	%r2217, %r2202, 0, 8;
	shl.b32 	%r2218, %r2217, 24;
	shl.b32 	%r2219, %r2216, 16;
	and.b32  	%r2220, %r2219, 16711680;
	or.b32  	%r2221, %r2220, %r2218;
	and.b16  	%rs494, %rs493, 255;
	mul.wide.u16 	%r2222, %rs494, 256;
	or.b32  	%r2223, %r2221, %r2222;
	bfe.u32 	%r2224, %r2202, 24, 8;
	or.b32  	%r2225, %r2223, %r2224;
	shl.b32 	%r2226, %r2214, 24;
	shl.b32 	%r2227, %r2213, 16;
	and.b32  	%r2228, %r2227, 16711680;
	or.b32  	%r2229, %r2228, %r2226;
	and.b16  	%rs495, %rs492, 255;
	mul.wide.u16 	%r2230, %rs495, 256;
	or.b32  	%r2231, %r2229, %r2230;
	bfe.u32 	%r2232, %r2203, 24, 8;
	or.b32  	%r2233, %r2231, %r2232;
	shl.b32 	%r2234, %r2211, 24;
	shl.b32 	%r2235, %r2210, 16;
	and.b32  	%r2236, %r2235, 16711680;
	or.b32  	%r2237, %r2236, %r2234;
	and.b16  	%rs496, %rs491, 255;
	mul.wide.u16 	%r2238, %rs496, 256;
	or.b32  	%r2239, %r2237, %r2238;
	bfe.u32 	%r2240, %r2204, 24, 8;
	or.b32  	%r2241, %r2239, %r2240;
	shl.b32 	%r2242, %r2208, 24;
	shl.b32 	%r2243, %r2207, 16;
	and.b32  	%r2244, %r2243, 16711680;
	or.b32  	%r2245, %r2244, %r2242;
	and.b16  	%rs497, %rs490, 255;
	mul.wide.u16 	%r2246, %rs497, 256;
	or.b32  	%r2247, %r2245, %r2246;
	bfe.u32 	%r2248, %r2205, 24, 8;
	or.b32  	%r2249, %r2247, %r2248;
	st.local.v4.u32 	[%rd586+32], {%r2225, %r2233, %r2241, %r2249};
	ld.local.v4.b32 	{%r2250, %r2251, %r2252, %r2253}, [%rd5+48];
	bfe.u32 	%r2254, %r2253, 16, 8;
	cvt.u16.u32 	%rs498, %r2254;
	bfe.u32 	%r2255, %r2253, 8, 8;
	bfe.u32 	%r2256, %r2253, 0, 8;
	bfe.u32 	%r2257, %r2252, 16, 8;
	cvt.u16.u32 	%rs499, %r2257;
	bfe.u32 	%r2258, %r2252, 8, 8;
	bfe.u32 	%r2259, %r2252, 0, 8;
	bfe.u32 	%r2260, %r2251, 16, 8;
	cvt.u16.u32 	%rs500, %r2260;
	bfe.u32 	%r2261, %r2251, 8, 8;
	bfe.u32 	%r2262, %r2251, 0, 8;
	bfe.u32 	%r2263, %r2250, 16, 8;
	cvt.u16.u32 	%rs501, %r2263;
	bfe.u32 	%r2264, %r2250, 8, 8;
	bfe.u32 	%r2265, %r2250, 0, 8;
	shl.b32 	%r2266, %r2265, 24;
	shl.b32 	%r2267, %r2264, 16;
	and.b32  	%r2268, %r2267, 16711680;
	or.b32  	%r2269, %r2268, %r2266;
	and.b16  	%rs502, %rs501, 255;
	mul.wide.u16 	%r2270, %rs502, 256;
	or.b32  	%r2271, %r2269, %r2270;
	bfe.u32 	%r2272, %r2250, 24, 8;
	or.b32  	%r4712, %r2271, %r2272;
	shl.b32 	%r2273, %r2262, 24;
	shl.b32 	%r2274, %r2261, 16;
	and.b32  	%r2275, %r2274, 16711680;
	or.b32  	%r2276, %r2275, %r2273;
	and.b16  	%rs503, %rs500, 255;
	mul.wide.u16 	%r2277, %rs503, 256;
	or.b32  	%r2278, %r2276, %r2277;
	bfe.u32 	%r2279, %r2251, 24, 8;
	or.b32  	%r2280, %r2278, %r2279;
	shl.b32 	%r2281, %r2259, 24;
	shl.b32 	%r2282, %r2258, 16;
	and.b32  	%r2283, %r2282, 16711680;
	or.b32  	%r2284, %r2283, %r2281;
	and.b16  	%rs504, %rs499, 255;
	mul.wide.u16 	%r2285, %rs504, 256;
	or.b32  	%r2286, %r2284, %r2285;
	bfe.u32 	%r2287, %r2252, 24, 8;
	or.b32  	%r4715, %r2286, %r2287;
	shl.b32 	%r2288, %r2256, 24;
	shl.b32 	%r2289, %r2255, 16;
	and.b32  	%r2290, %r2289, 16711680;
	or.b32  	%r2291, %r2290, %r2288;
	and.b16  	%rs505, %rs498, 255;
	mul.wide.u16 	%r2292, %rs505, 256;
	or.b32  	%r2293, %r2291, %r2292;
	bfe.u32 	%r2294, %r2253, 24, 8;
	or.b32  	%r4713, %r2293, %r2294;
	st.local.v4.u32 	[%rd586+48], {%r4712, %r2280, %r4715, %r4713};
	mov.b32 	%r4711, 0;
	mov.u64 	%rd545, %rd157;
$L__BB0_301:
	shf.l.wrap.b32 	%r2295, %r4715, %r4715, 15;
	shf.l.wrap.b32 	%r2296, %r4715, %r4715, 13;
	xor.b32  	%r2297, %r2295, %r2296;
	shr.u32 	%r2298, %r4715, 10;
	xor.b32  	%r2299, %r2297, %r2298;
	ld.local.u32 	%r2300, [%rd545];
	add.s32 	%r2301, %r2299, %r2300;
	ld.local.u32 	%r2302, [%rd545+-32];
	shf.l.wrap.b32 	%r2303, %r2302, %r2302, 25;
	shf.l.wrap.b32 	%r2304, %r2302, %r2302, 14;
	xor.b32  	%r2305, %r2303, %r2304;
	shr.u32 	%r2306, %r2302, 3;
	xor.b32  	%r2307, %r2305, %r2306;
	add.s32 	%r2308, %r2301, %r4714;
	add.s32 	%r223, %r2308, %r2307;
	shf.l.wrap.b32 	%r2309, %r4713, %r4713, 15;
	shf.l.wrap.b32 	%r2310, %r4713, %r4713, 13;
	xor.b32  	%r2311, %r2309, %r2310;
	shr.u32 	%r2312, %r4713, 10;
	xor.b32  	%r2313, %r2311, %r2312;
	ld.local.v2.u32 	{%r2314, %r2315}, [%rd545+4];
	add.s32 	%r2316, %r2313, %r2314;
	ld.local.v2.u32 	{%r2317, %r2318}, [%rd545+-28];
	shf.l.wrap.b32 	%r2319, %r2317, %r2317, 25;
	shf.l.wrap.b32 	%r2320, %r2317, %r2317, 14;
	xor.b32  	%r2321, %r2319, %r2320;
	shr.u32 	%r2322, %r2317, 3;
	xor.b32  	%r2323, %r2321, %r2322;
	add.s32 	%r2324, %r2316, %r2302;
	add.s32 	%r2325, %r2324, %r2323;
	shf.l.wrap.b32 	%r2326, %r223, %r223, 15;
	shf.l.wrap.b32 	%r2327, %r223, %r223, 13;
	xor.b32  	%r2328, %r2326, %r2327;
	shr.u32 	%r2329, %r223, 10;
	xor.b32  	%r2330, %r2328, %r2329;
	add.s32 	%r2331, %r2330, %r2315;
	shf.l.wrap.b32 	%r2332, %r2318, %r2318, 25;
	shf.l.wrap.b32 	%r2333, %r2318, %r2318, 14;
	xor.b32  	%r2334, %r2332, %r2333;
	shr.u32 	%r2335, %r2318, 3;
	xor.b32  	%r2336, %r2334, %r2335;
	add.s32 	%r2337, %r2331, %r2317;
	add.s32 	%r4715, %r2337, %r2336;
	shf.l.wrap.b32 	%r2338, %r2325, %r2325, 15;
	shf.l.wrap.b32 	%r2339, %r2325, %r2325, 13;
	xor.b32  	%r2340, %r2338, %r2339;
	shr.u32 	%r2341, %r2325, 10;
	xor.b32  	%r2342, %r2340, %r2341;
	add.s32 	%r2343, %r2342, %r4712;
	ld.local.u32 	%r4714, [%rd545+-20];
	shf.l.wrap.b32 	%r2344, %r4714, %r4714, 25;
	shf.l.wrap.b32 	%r2345, %r4714, %r4714, 14;
	xor.b32  	%r2346, %r2344, %r2345;
	shr.u32 	%r2347, %r4714, 3;
	xor.b32  	%r2348, %r2346, %r2347;
	add.s32 	%r2349, %r2343, %r2318;
	add.s32 	%r4713, %r2349, %r2348;
	st.local.v4.u32 	[%rd545+28], {%r223, %r2325, %r4715, %r4713};
	add.s32 	%r4711, %r4711, 4;
	add.s64 	%rd545, %rd545, 16;
	setp.ne.s32 	%p119, %r4711, 48;
	mov.u32 	%r4712, %r223;
	@%p119 bra 	$L__BB0_301;
	mov.b32 	%r4716, 0;
	mov.u32 	%r4717, %r4732;
	mov.u32 	%r4718, %r4731;
	mov.u32 	%r4719, %r4730;
	mov.u32 	%r4720, %r4729;
	mov.u32 	%r4721, %r4728;
	mov.u32 	%r4722, %r4727;
	mov.u32 	%r4723, %r4726;
	mov.u32 	%r4724, %r4725;
$L__BB0_303:
	shf.l.wrap.b32 	%r2351, %r4721, %r4721, 26;
	shf.l.wrap.b32 	%r2352, %r4721, %r4721, 21;
	xor.b32  	%r2353, %r2351, %r2352;
	shf.l.wrap.b32 	%r2354, %r4721, %r4721, 7;
	xor.b32  	%r2355, %r2353, %r2354;
	and.b32  	%r2356, %r4721, %r4722;
	not.b32 	%r2357, %r4721;
	and.b32  	%r2358, %r4723, %r2357;
	or.b32  	%r2359, %r2356, %r2358;
	mul.wide.u32 	%rd417, %r4716, 4;
	mov.u64 	%rd418, K;
	add.s64 	%rd419, %rd418, %rd417;
	ld.global.nc.u32 	%r2360, [%rd419];
	add.s64 	%rd420, %rd586, %rd417;
	ld.local.v4.u32 	{%r2361, %r2362, %r2363, %r2364}, [%rd420];
	add.s32 	%r2365, %r2359, %r4724;
	add.s32 	%r2366, %r2365, %r2355;
	add.s32 	%r2367, %r2366, %r2360;
	add.s32 	%r2368, %r2367, %r2361;
	shf.l.wrap.b32 	%r2369, %r4717, %r4717, 30;
	shf.l.wrap.b32 	%r2370, %r4717, %r4717, 19;
	xor.b32  	%r2371, %r2369, %r2370;
	shf.l.wrap.b32 	%r2372, %r4717, %r4717, 10;
	xor.b32  	%r2373, %r2371, %r2372;
	xor.b32  	%r2374, %r4718, %r4719;
	and.b32  	%r2375, %r4717, %r2374;
	and.b32  	%r2376, %r4718, %r4719;
	xor.b32  	%r2377, %r2375, %r2376;
	add.s32 	%r2378, %r2373, %r2377;
	add.s32 	%r4724, %r2368, %r4720;
	add.s32 	%r4720, %r2378, %r2368;
	shf.l.wrap.b32 	%r2379, %r4724, %r4724, 26;
	shf.l.wrap.b32 	%r2380, %r4724, %r4724, 21;
	xor.b32  	%r2381, %r2379, %r2380;
	shf.l.wrap.b32 	%r2382, %r4724, %r4724, 7;
	xor.b32  	%r2383, %r2381, %r2382;
	and.b32  	%r2384, %r4724, %r4721;
	not.b32 	%r2385, %r4724;
	and.b32  	%r2386, %r4722, %r2385;
	or.b32  	%r2387, %r2384, %r2386;
	ld.global.nc.u32 	%r2388, [%rd419+4];
	add.s32 	%r2389, %r2387, %r4723;
	add.s32 	%r2390, %r2389, %r2383;
	add.s32 	%r2391, %r2390, %r2388;
	add.s32 	%r2392, %r2391, %r2362;
	shf.l.wrap.b32 	%r2393, %r4720, %r4720, 30;
	shf.l.wrap.b32 	%r2394, %r4720, %r4720, 19;
	xor.b32  	%r2395, %r2393, %r2394;
	shf.l.wrap.b32 	%r2396, %r4720, %r4720, 10;
	xor.b32  	%r2397, %r2395, %r2396;
	xor.b32  	%r2398, %r4717, %r4718;
	and.b32  	%r2399, %r4720, %r2398;
	and.b32  	%r2400, %r4717, %r4718;
	xor.b32  	%r2401, %r2399, %r2400;
	add.s32 	%r2402, %r2397, %r2401;
	add.s32 	%r4723, %r2392, %r4719;
	add.s32 	%r4719, %r2402, %r2392;
	shf.l.wrap.b32 	%r2403, %r4723, %r4723, 26;
	shf.l.wrap.b32 	%r2404, %r4723, %r4723, 21;
	xor.b32  	%r2405, %r2403, %r2404;
	shf.l.wrap.b32 	%r2406, %r4723, %r4723, 7;
	xor.b32  	%r2407, %r2405, %r2406;
	and.b32  	%r2408, %r4723, %r4724;
	not.b32 	%r2409, %r4723;
	and.b32  	%r2410, %r4721, %r2409;
	or.b32  	%r2411, %r2408, %r2410;
	ld.global.nc.u32 	%r2412, [%rd419+8];
	add.s32 	%r2413, %r2411, %r4722;
	add.s32 	%r2414, %r2413, %r2407;
	add.s32 	%r2415, %r2414, %r2412;
	add.s32 	%r2416, %r2415, %r2363;
	shf.l.wrap.b32 	%r2417, %r4719, %r4719, 30;
	shf.l.wrap.b32 	%r2418, %r4719, %r4719, 19;
	xor.b32  	%r2419, %r2417, %r2418;
	shf.l.wrap.b32 	%r2420, %r4719, %r4719, 10;
	xor.b32  	%r2421, %r2419, %r2420;
	xor.b32  	%r2422, %r4720, %r4717;
	and.b32  	%r2423, %r4719, %r2422;
	and.b32  	%r2424, %r4720, %r4717;
	xor.b32  	%r2425, %r2423, %r2424;
	add.s32 	%r2426, %r2421, %r2425;
	add.s32 	%r4722, %r2416, %r4718;
	add.s32 	%r4718, %r2426, %r2416;
	shf.l.wrap.b32 	%r2427, %r4722, %r4722, 26;
	shf.l.wrap.b32 	%r2428, %r4722, %r4722, 21;
	xor.b32  	%r2429, %r2427, %r2428;
	shf.l.wrap.b32 	%r2430, %r4722, %r4722, 7;
	xor.b32  	%r2431, %r2429, %r2430;
	and.b32  	%r2432, %r4722, %r4723;
	not.b32 	%r2433, %r4722;
	and.b32  	%r2434, %r4724, %r2433;
	or.b32  	%r2435, %r2432, %r2434;
	ld.global.nc.u32 	%r2436, [%rd419+12];
	add.s32 	%r2437, %r2435, %r4721;
	add.s32 	%r2438, %r2437, %r2431;
	add.s32 	%r2439, %r2438, %r2436;
	add.s32 	%r2440, %r2439, %r2364;
	shf.l.wrap.b32 	%r2441, %r4718, %r4718, 30;
	shf.l.wrap.b32 	%r2442, %r4718, %r4718, 19;
	xor.b32  	%r2443, %r2441, %r2442;
	shf.l.wrap.b32 	%r2444, %r4718, %r4718, 10;
	xor.b32  	%r2445, %r2443, %r2444;
	xor.b32  	%r2446, %r4719, %r4720;
	and.b32  	%r2447, %r4718, %r2446;
	and.b32  	%r2448, %r4719, %r4720;
	xor.b32  	%r2449, %r2447, %r2448;
	add.s32 	%r2450, %r2445, %r2449;
	add.s32 	%r4721, %r2440, %r4717;
	add.s32 	%r4717, %r2450, %r2440;
	add.s32 	%r4716, %r4716, 4;
	setp.ne.s32 	%p120, %r4716, 64;
	@%p120 bra 	$L__BB0_303;
	add.s32 	%r4732, %r4732, %r4717;
	add.s32 	%r4731, %r4731, %r4718;
	add.s32 	%r4730, %r4730, %r4719;
	add.s32 	%r4729, %r4729, %r4720;
	add.s32 	%r4728, %r4728, %r4721;
	add.s32 	%r4727, %r4727, %r4722;
	add.s32 	%r4726, %r4726, %r4723;
	add.s32 	%r4725, %r4725, %r4724;
	mov.b64 	%rd544, 0;
$L__BB0_305:
	ld.param.u32 	%r4585, [_Z17bruteforce_kernelPKhPKciS2_iiyyPiPc_param_2];
	add.s64 	%rd543, %rd543, 1;
	cvt.s64.s32 	%rd422, %r4585;
	setp.ne.s64 	%p121, %rd543, %rd422;
	@%p121 bra 	$L__BB0_299;
$L__BB0_306:
	add.s64 	%rd557, %rd544, 1;
	add.s64 	%rd164, %rd5, %rd544;
	mov.b16 	%rs506, 128;
	st.local.u8 	[%rd164], %rs506;
	setp.lt.u64 	%p122, %rd557, 57;
	@%p122 bra 	$L__BB0_318;
	setp.gt.u64 	%p123, %rd557, 63;
	@%p123 bra 	$L__BB0_313;
	and.b64  	%rd165, %rd544, 3;
	setp.gt.u64 	%p124, %rd544, 59;
	@%p124 bra 	$L__BB0_310;
	mov.b16 	%rs507, 0;
	st.local.u8 	[%rd164+1], %rs507;
	st.local.u8 	[%rd164+2], %rs507;
	st.local.u8 	[%rd164+3], %rs507;
	st.local.u8 	[%rd164+4], %rs507;
	add.s64 	%rd557, %rd544, 5;
$L__BB0_310:
	setp.eq.s64 	%p125, %rd165, 3;
	@%p125 bra 	$L__BB0_313;
	mov.b64 	%rd550, 0;
$L__BB0_312:
	.pragma "nounroll";
	add.s64 	%rd170, %rd557, 1;
	add.s64 	%rd424, %rd5, %rd557;
	mov.b16 	%rs508, 0;
	st.local.u8 	[%rd424], %rs508;
	add.s64 	%rd550, %rd550, 1;
	xor.b64  	%rd425, %rd165, %rd550;
	setp.ne.s64 	%p126, %rd425, 3;
	mov.u64 	%rd557, %rd170;
	@%p126 bra 	$L__BB0_312;
$L__BB0_313:
	add.s64 	%rd551, %rd586, 36;
	ld.local.v4.b32 	{%r2452, %r2453, %r2454, %r2455}, [%rd5];
	bfe.u32 	%r2456, %r2455, 16, 8;
	cvt.u16.u32 	%rs509, %r2456;
	bfe.u32 	%r2457, %r2455, 8, 8;
	bfe.u32 	%r2458, %r2455, 0, 8;
	bfe.u32 	%r2459, %r2454, 16, 8;
	cvt.u16.u32 	%rs510, %r2459;
	bfe.u32 	%r2460, %r2454, 8, 8;
	bfe.u32 	%r2461, %r2454, 0, 8;
	bfe.u32 	%r2462, %r2453, 16, 8;
	cvt.u16.u32 	%rs511, %r2462;
	bfe.u32 	%r2463, %r2453, 8, 8;
	bfe.u32 	%r2464, %r2453, 0, 8;
	bfe.u32 	%r2465, %r2452, 16, 8;
	cvt.u16.u32 	%rs512, %r2465;
	bfe.u32 	%r2466, %r2452, 8, 8;
	bfe.u32 	%r2467, %r2452, 0, 8;
	shl.b32 	%r2468, %r2467, 24;
	shl.b32 	%r2469, %r2466, 16;
	and.b32  	%r2470, %r2469, 16711680;
	or.b32  	%r2471, %r2470, %r2468;
	and.b16  	%rs513, %rs512, 255;
	mul.wide.u16 	%r2472, %rs513, 256;
	or.b32  	%r2473, %r2471, %r2472;
	bfe.u32 	%r2474, %r2452, 24, 8;
	or.b32  	%r4744, %r2473, %r2474;
	shl.b32 	%r2475, %r2464, 24;
	shl.b32 	%r2476, %r2463, 16;
	and.b32  	%r2477, %r2476, 16711680;
	or.b32  	%r2478, %r2477, %r2475;
	and.b16  	%rs514, %rs511, 255;
	mul.wide.u16 	%r2479, %rs514, 256;
	or.b32  	%r2480, %r2478, %r2479;
	bfe.u32 	%r2481, %r2453, 24, 8;
	or.b32  	%r2482, %r2480, %r2481;
	shl.b32 	%r2483, %r2461, 24;
	shl.b32 	%r2484, %r2460, 16;
	and.b32  	%r2485, %r2484, 16711680;
	or.b32  	%r2486, %r2485, %r2483;
	and.b16  	%rs515, %rs510, 255;
	mul.wide.u16 	%r2487, %rs515, 256;
	or.b32  	%r2488, %r2486, %r2487;
	bfe.u32 	%r2489, %r2454, 24, 8;
	or.b32  	%r2490, %r2488, %r2489;
	shl.b32 	%r2491, %r2458, 24;
	shl.b32 	%r2492, %r2457, 16;
	and.b32  	%r2493, %r2492, 16711680;
	or.b32  	%r2494, %r2493, %r2491;
	and.b16  	%rs516, %rs509, 255;
	mul.wide.u16 	%r2495, %rs516, 256;
	or.b32  	%r2496, %r2494, %r2495;
	bfe.u32 	%r2497, %r2455, 24, 8;
	or.b32  	%r2498, %r2496, %r2497;
	st.local.v4.u32 	[%rd586], {%r4744, %r2482, %r2490, %r2498};
	ld.local.v4.b32 	{%r2499, %r2500, %r2501, %r2502}, [%rd5+16];
	bfe.u32 	%r2503, %r2502, 16, 8;
	cvt.u16.u32 	%rs517, %r2503;
	bfe.u32 	%r2504, %r2502, 8, 8;
	bfe.u32 	%r2505, %r2502, 0, 8;
	bfe.u32 	%r2506, %r2501, 16, 8;
	cvt.u16.u32 	%rs518, %r2506;
	bfe.u32 	%r2507, %r2501, 8, 8;
	bfe.u32 	%r2508, %r2501, 0, 8;
	bfe.u32 	%r2509, %r2500, 16, 8;
	cvt.u16.u32 	%rs519, %r2509;
	bfe.u32 	%r2510, %r2500, 8, 8;
	bfe.u32 	%r2511, %r2500, 0, 8;
	bfe.u32 	%r2512, %r2499, 16, 8;
	cvt.u16.u32 	%rs520, %r2512;
	bfe.u32 	%r2513, %r2499, 8, 8;
	bfe.u32 	%r2514, %r2499, 0, 8;
	shl.b32 	%r2515, %r2514, 24;
	shl.b32 	%r2516, %r2513, 16;
	and.b32  	%r2517, %r2516, 16711680;
	or.b32  	%r2518, %r2517, %r2515;
	and.b16  	%rs521, %rs520, 255;
	mul.wide.u16 	%r2519, %rs521, 256;
	or.b32  	%r2520, %r2518, %r2519;
	bfe.u32 	%r2521, %r2499, 24, 8;
	or.b32  	%r2522, %r2520, %r2521;
	shl.b32 	%r2523, %r2511, 24;
	shl.b32 	%r2524, %r2510, 16;
	and.b32  	%r2525, %r2524, 16711680;
	or.b32  	%r2526, %r2525, %r2523;
	and.b16  	%rs522, %rs519, 255;
	mul.wide.u16 	%r2527, %rs522, 256;
	or.b32  	%r2528, %r2526, %r2527;
	bfe.u32 	%r2529, %r2500, 24, 8;
	or.b32  	%r2530, %r2528, %r2529;
	shl.b32 	%r2531, %r2508, 24;
	shl.b32 	%r2532, %r2507, 16;
	and.b32  	%r2533, %r2532, 16711680;
	or.b32  	%r2534, %r2533, %r2531;
	and.b16  	%rs523, %rs518, 255;
	mul.wide.u16 	%r2535, %rs523, 256;
	or.b32  	%r2536, %r2534, %r2535;
	bfe.u32 	%r2537, %r2501, 24, 8;
	or.b32  	%r2538, %r2536, %r2537;
	shl.b32 	%r2539, %r2505, 24;
	shl.b32 	%r2540, %r2504, 16;
	and.b32  	%r2541, %r2540, 16711680;
	or.b32  	%r2542, %r2541, %r2539;
	and.b16  	%rs524, %rs517, 255;
	mul.wide.u16 	%r2543, %rs524, 256;
	or.b32  	%r2544, %r2542, %r2543;
	bfe.u32 	%r2545, %r2502, 24, 8;
	or.b32  	%r2546, %r2544, %r2545;
	st.local.v4.u32 	[%rd586+16], {%r2522, %r2530, %r2538, %r2546};
	ld.local.v4.b32 	{%r2547, %r2548, %r2549, %r2550}, [%rd5+32];
	bfe.u32 	%r2551, %r2550, 16, 8;
	cvt.u16.u32 	%rs525, %r2551;
	bfe.u32 	%r2552, %r2550, 8, 8;
	bfe.u32 	%r2553, %r2550, 0, 8;
	bfe.u32 	%r2554, %r2549, 16, 8;
	cvt.u16.u32 	%rs526, %r2554;
	bfe.u32 	%r2555, %r2549, 8, 8;
	bfe.u32 	%r2556, %r2549, 0, 8;
	bfe.u32 	%r2557, %r2548, 16, 8;
	cvt.u16.u32 	%rs527, %r2557;
	bfe.u32 	%r2558, %r2548, 8, 8;
	bfe.u32 	%r2559, %r2548, 0, 8;
	bfe.u32 	%r2560, %r2547, 16, 8;
	cvt.u16.u32 	%rs528, %r2560;
	bfe.u32 	%r2561, %r2547, 8, 8;
	bfe.u32 	%r2562, %r2547, 0, 8;
	shl.b32 	%r2563, %r2562, 24;
	shl.b32 	%r2564, %r2561, 16;
	and.b32  	%r2565, %r2564, 16711680;
	or.b32  	%r2566, %r2565, %r2563;
	and.b16  	%rs529, %rs528, 255;
	mul.wide.u16 	%r2567, %rs529, 256;
	or.b32  	%r2568, %r2566, %r2567;
	bfe.u32 	%r2569, %r2547, 24, 8;
	or.b32  	%r2570, %r2568, %r2569;
	shl.b32 	%r2571, %r2559, 24;
	shl.b32 	%r2572, %r2558, 16;
	and.b32  	%r2573, %r2572, 16711680;
	or.b32  	%r2574, %r2573, %r2571;
	and.b16  	%rs530, %rs527, 255;
	mul.wide.u16 	%r2575, %rs530, 256;
	or.b32  	%r2576, %r2574, %r2575;
	bfe.u32 	%r2577, %r2548, 24, 8;
	or.b32  	%r2578, %r2576, %r2577;
	shl.b32 	%r2579, %r2556, 24;
	shl.b32 	%r2580, %r2555, 16;
	and.b32  	%r2581, %r2580, 16711680;
	or.b32  	%r2582, %r2581, %r2579;
	and.b16  	%rs531, %rs526, 255;
	mul.wide.u16 	%r2583, %rs531, 256;
	or.b32  	%r2584, %r2582, %r2583;
	bfe.u32 	%r2585, %r2549, 24, 8;
	or.b32  	%r2586, %r2584, %r2585;
	shl.b32 	%r2587, %r2553, 24;
	shl.b32 	%r2588, %r2552, 16;
	and.b32  	%r2589, %r2588, 16711680;
	or.b32  	%r2590, %r2589, %r2587;
	and.b16  	%rs532, %rs525, 255;
	mul.wide.u16 	%r2591, %rs532, 256;
	or.b32  	%r2592, %r2590, %r2591;
	bfe.u32 	%r2593, %r2550, 24, 8;
	or.b32  	%r2594, %r2592, %r2593;
	st.local.v4.u32 	[%rd586+32], {%r2570, %r2578, %r2586, %r2594};
	ld.local.v4.b32 	{%r2595, %r2596, %r2597, %r2598}, [%rd5+48];
	bfe.u32 	%r2599, %r2598, 16, 8;
	cvt.u16.u32 	%rs533, %r2599;
	bfe.u32 	%r2600, %r2598, 8, 8;
	bfe.u32 	%r2601, %r2598, 0, 8;
	bfe.u32 	%r2602, %r2597, 16, 8;
	cvt.u16.u32 	%rs534, %r2602;
	bfe.u32 	%r2603, %r2597, 8, 8;
	bfe.u32 	%r2604, %r2597, 0, 8;
	bfe.u32 	%r2605, %r2596, 16, 8;
	cvt.u16.u32 	%rs535, %r2605;
	bfe.u32 	%r2606, %r2596, 8, 8;
	bfe.u32 	%r2607, %r2596, 0, 8;
	bfe.u32 	%r2608, %r2595, 16, 8;
	cvt.u16.u32 	%rs536, %r2608;
	bfe.u32 	%r2609, %r2595, 8, 8;
	bfe.u32 	%r2610, %r2595, 0, 8;
	shl.b32 	%r2611, %r2610, 24;
	shl.b32 	%r2612, %r2609, 16;
	and.b32  	%r2613, %r2612, 16711680;
	or.b32  	%r2614, %r2613, %r2611;
	and.b16  	%rs537, %rs536, 255;
	mul.wide.u16 	%r2615, %rs537, 256;
	or.b32  	%r2616, %r2614, %r2615;
	bfe.u32 	%r2617, %r2595, 24, 8;
	or.b32  	%r4742, %r2616, %r2617;
	shl.b32 	%r2618, %r2607, 24;
	shl.b32 	%r2619, %r2606, 16;
	and.b32  	%r2620, %r2619, 16711680;
	or.b32  	%r2621, %r2620, %r2618;
	and.b16  	%rs538, %rs535, 255;
	mul.wide.u16 	%r2622, %rs538, 256;
	or.b32  	%r2623, %r2621, %r2622;
	bfe.u32 	%r2624, %r2596, 24, 8;
	or.b32  	%r2625, %r2623, %r2624;
	shl.b32 	%r2626, %r2604, 24;
	shl.b32 	%r2627, %r2603, 16;
	and.b32  	%r2628, %r2627, 16711680;
	or.b32  	%r2629, %r2628, %r2626;
	and.b16  	%rs539, %rs534, 255;
	mul.wide.u16 	%r2630, %rs539, 256;
	or.b32  	%r2631, %r2629, %r2630;
	bfe.u32 	%r2632, %r2597, 24, 8;
	or.b32  	%r4745, %r2631, %r2632;
	shl.b32 	%r2633, %r2601, 24;
	shl.b32 	%r2634, %r2600, 16;
	and.b32  	%r2635, %r2634, 16711680;
	or.b32  	%r2636, %r2635, %r2633;
	and.b16  	%rs540, %rs533, 255;
	mul.wide.u16 	%r2637, %rs540, 256;
	or.b32  	%r2638, %r2636, %r2637;
	bfe.u32 	%r2639, %r2598, 24, 8;
	or.b32  	%r4743, %r2638, %r2639;
	st.local.v4.u32 	[%rd586+48], {%r4742, %r2625, %r4745, %r4743};
	mov.b32 	%r4741, 0;
$L__BB0_314:
	shf.l.wrap.b32 	%r2640, %r4745, %r4745, 15;
	shf.l.wrap.b32 	%r2641, %r4745, %r4745, 13;
	xor.b32  	%r2642, %r2640, %r2641;
	shr.u32 	%r2643, %r4745, 10;
	xor.b32  	%r2644, %r2642, %r2643;
	ld.local.u32 	%r2645, [%rd551];
	add.s32 	%r2646, %r2644, %r2645;
	ld.local.u32 	%r2647, [%rd551+-32];
	shf.l.wrap.b32 	%r2648, %r2647, %r2647, 25;
	shf.l.wrap.b32 	%r2649, %r2647, %r2647, 14;
	xor.b32  	%r2650, %r2648, %r2649;
	shr.u32 	%r2651, %r2647, 3;
	xor.b32  	%r2652, %r2650, %r2651;
	add.s32 	%r2653, %r2646, %r4744;
	add.s32 	%r279, %r2653, %r2652;
	shf.l.wrap.b32 	%r2654, %r4743, %r4743, 15;
	shf.l.wrap.b32 	%r2655, %r4743, %r4743, 13;
	xor.b32  	%r2656, %r2654, %r2655;
	shr.u32 	%r2657, %r4743, 10;
	xor.b32  	%r2658, %r2656, %r2657;
	ld.local.v2.u32 	{%r2659, %r2660}, [%rd551+4];
	add.s32 	%r2661, %r2658, %r2659;
	ld.local.v2.u32 	{%r2662, %r2663}, [%rd551+-28];
	shf.l.wrap.b32 	%r2664, %r2662, %r2662, 25;
	shf.l.wrap.b32 	%r2665, %r2662, %r2662, 14;
	xor.b32  	%r2666, %r2664, %r2665;
	shr.u32 	%r2667, %r2662, 3;
	xor.b32  	%r2668, %r2666, %r2667;
	add.s32 	%r2669, %r2661, %r2647;
	add.s32 	%r2670, %r2669, %r2668;
	shf.l.wrap.b32 	%r2671, %r279, %r279, 15;
	shf.l.wrap.b32 	%r2672, %r279, %r279, 13;
	xor.b32  	%r2673, %r2671, %r2672;
	shr.u32 	%r2674, %r279, 10;
	xor.b32  	%r2675, %r2673, %r2674;
	add.s32 	%r2676, %r2675, %r2660;
	shf.l.wrap.b32 	%r2677, %r2663, %r2663, 25;
	shf.l.wrap.b32 	%r2678, %r2663, %r2663, 14;
	xor.b32  	%r2679, %r2677, %r2678;
	shr.u32 	%r2680, %r2663, 3;
	xor.b32  	%r2681, %r2679, %r2680;
	add.s32 	%r2682, %r2676, %r2662;
	add.s32 	%r4745, %r2682, %r2681;
	shf.l.wrap.b32 	%r2683, %r2670, %r2670, 15;
	shf.l.wrap.b32 	%r2684, %r2670, %r2670, 13;
	xor.b32  	%r2685, %r2683, %r2684;
	shr.u32 	%r2686, %r2670, 10;
	xor.b32  	%r2687, %r2685, %r2686;
	add.s32 	%r2688, %r2687, %r4742;
	ld.local.u32 	%r4744, [%rd551+-20];
	shf.l.wrap.b32 	%r2689, %r4744, %r4744, 25;
	shf.l.wrap.b32 	%r2690, %r4744, %r4744, 14;
	xor.b32  	%r2691, %r2689, %r2690;
	shr.u32 	%r2692, %r4744, 3;
	xor.b32  	%r2693, %r2691, %r2692;
	add.s32 	%r2694, %r2688, %r2663;
	add.s32 	%r4743, %r2694, %r2693;
	st.local.v4.u32 	[%rd551+28], {%r279, %r2670, %r4745, %r4743};
	add.s32 	%r4741, %r4741, 4;
	add.s64 	%rd551, %rd551, 16;
	setp.ne.s32 	%p127, %r4741, 48;
	mov.u32 	%r4742, %r279;
	@%p127 bra 	$L__BB0_314;
	mov.u64 	%rd427, K;
	add.s64 	%rd552, %rd427, 8;
	mov.b32 	%r4746, 0;
	mov.u64 	%rd553, %rd586;
	mov.u32 	%r4747, %r4732;
	mov.u32 	%r4748, %r4731;
	mov.u32 	%r4749, %r4730;
	mov.u32 	%r4750, %r4729;
	mov.u32 	%r4751, %r4728;
	mov.u32 	%r4752, %r4727;
	mov.u32 	%r4753, %r4726;
	mov.u32 	%r4754, %r4725;
$L__BB0_316:
	shf.l.wrap.b32 	%r2696, %r4751, %r4751, 26;
	shf.l.wrap.b32 	%r2697, %r4751, %r4751, 21;
	xor.b32  	%r2698, %r2696, %r2697;
	shf.l.wrap.b32 	%r2699, %r4751, %r4751, 7;
	xor.b32  	%r2700, %r2698, %r2699;
	and.b32  	%r2701, %r4751, %r4752;
	not.b32 	%r2702, %r4751;
	and.b32  	%r2703, %r4753, %r2702;
	or.b32  	%r2704, %r2701, %r2703;
	ld.global.nc.u32 	%r2705, [%rd552+-8];
	ld.local.v4.u32 	{%r2706, %r2707, %r2708, %r2709}, [%rd553];
	add.s32 	%r2710, %r2704, %r4754;
	add.s32 	%r2711, %r2710, %r2700;
	add.s32 	%r2712, %r2711, %r2705;
	add.s32 	%r2713, %r2712, %r2706;
	shf.l.wrap.b32 	%r2714, %r4747, %r4747, 30;
	shf.l.wrap.b32 	%r2715, %r4747, %r4747, 19;
	xor.b32  	%r2716, %r2714, %r2715;
	shf.l.wrap.b32 	%r2717, %r4747, %r4747, 10;
	xor.b32  	%r2718, %r2716, %r2717;
	xor.b32  	%r2719, %r4748, %r4749;
	and.b32  	%r2720, %r4747, %r2719;
	and.b32  	%r2721, %r4748, %r4749;
	xor.b32  	%r2722, %r2720, %r2721;
	add.s32 	%r2723, %r2718, %r2722;
	add.s32 	%r4754, %r2713, %r4750;
	add.s32 	%r4750, %r2723, %r2713;
	shf.l.wrap.b32 	%r2724, %r4754, %r4754, 26;
	shf.l.wrap.b32 	%r2725, %r4754, %r4754, 21;
	xor.b32  	%r2726, %r2724, %r2725;
	shf.l.wrap.b32 	%r2727, %r4754, %r4754, 7;
	xor.b32  	%r2728, %r2726, %r2727;
	and.b32  	%r2729, %r4754, %r4751;
	not.b32 	%r2730, %r4754;
	and.b32  	%r2731, %r4752, %r2730;
	or.b32  	%r2732, %r2729, %r2731;
	ld.global.nc.u32 	%r2733, [%rd552+-4];
	add.s32 	%r2734, %r2732, %r4753;
	add.s32 	%r2735, %r2734, %r2728;
	add.s32 	%r2736, %r2735, %r2733;
	add.s32 	%r2737, %r2736, %r2707;
	shf.l.wrap.b32 	%r2738, %r4750, %r4750, 30;
	shf.l.wrap.b32 	%r2739, %r4750, %r4750, 19;
	xor.b32  	%r2740, %r2738, %r2739;
	shf.l.wrap.b32 	%r2741, %r4750, %r4750, 10;
	xor.b32  	%r2742, %r2740, %r2741;
	xor.b32  	%r2743, %r4747, %r4748;
	and.b32  	%r2744, %r4750, %r2743;
	and.b32  	%r2745, %r4747, %r4748;
	xor.b32  	%r2746, %r2744, %r2745;
	add.s32 	%r2747, %r2742, %r2746;
	add.s32 	%r4753, %r2737, %r4749;
	add.s32 	%r4749, %r2747, %r2737;
	shf.l.wrap.b32 	%r2748, %r4753, %r4753, 26;
	shf.l.wrap.b32 	%r2749, %r4753, %r4753, 21;
	xor.b32  	%r2750, %r2748, %r2749;
	shf.l.wrap.b32 	%r2751, %r4753, %r4753, 7;
	xor.b32  	%r2752, %r2750, %r2751;
	and.b32  	%r2753, %r4753, %r4754;
	not.b32 	%r2754, %r4753;
	and.b32  	%r2755, %r4751, %r2754;
	or.b32  	%r2756, %r2753, %r2755;
	ld.global.nc.u32 	%r2757, [%rd552];
	add.s32 	%r2758, %r2756, %r4752;
	add.s32 	%r2759, %r2758, %r2752;
	add.s32 	%r2760, %r2759, %r2757;
	add.s32 	%r2761, %r2760, %r2708;
	shf.l.wrap.b32 	%r2762, %r4749, %r4749, 30;
	shf.l.wrap.b32 	%r2763, %r4749, %r4749, 19;
	xor.b32  	%r2764, %r2762, %r2763;
	shf.l.wrap.b32 	%r2765, %r4749, %r4749, 10;
	xor.b32  	%r2766, %r2764, %r2765;
	xor.b32  	%r2767, %r4750, %r4747;
	and.b32  	%r2768, %r4749, %r2767;
	and.b32  	%r2769, %r4750, %r4747;
	xor.b32  	%r2770, %r2768, %r2769;
	add.s32 	%r2771, %r2766, %r2770;
	add.s32 	%r4752, %r2761, %r4748;
	add.s32 	%r4748, %r2771, %r2761;
	shf.l.wrap.b32 	%r2772, %r4752, %r4752, 26;
	shf.l.wrap.b32 	%r2773, %r4752, %r4752, 21;
	xor.b32  	%r2774, %r2772, %r2773;
	shf.l.wrap.b32 	%r2775, %r4752, %r4752, 7;
	xor.b32  	%r2776, %r2774, %r2775;
	and.b32  	%r2777, %r4752, %r4753;
	not.b32 	%r2778, %r4752;
	and.b32  	%r2779, %r4754, %r2778;
	or.b32  	%r2780, %r2777, %r2779;
	ld.global.nc.u32 	%r2781, [%rd552+4];
	add.s32 	%r2782, %r2780, %r4751;
	add.s32 	%r2783, %r2782, %r2776;
	add.s32 	%r2784, %r2783, %r2781;
	add.s32 	%r2785, %r2784, %r2709;
	shf.l.wrap.b32 	%r2786, %r4748, %r4748, 30;
	shf.l.wrap.b32 	%r2787, %r4748, %r4748, 19;
	xor.b32  	%r2788, %r2786, %r2787;
	shf.l.wrap.b32 	%r2789, %r4748, %r4748, 10;
	xor.b32  	%r2790, %r2788, %r2789;
	xor.b32  	%r2791, %r4749, %r4750;
	and.b32  	%r2792, %r4748, %r2791;
	and.b32  	%r2793, %r4749, %r4750;
	xor.b32  	%r2794, %r2792, %r2793;
	add.s32 	%r2795, %r2790, %r2794;
	add.s32 	%r4751, %r2785, %r4747;
	add.s32 	%r4747, %r2795, %r2785;
	add.s32 	%r4746, %r4746, 4;
	add.s64 	%rd553, %rd553, 16;
	add.s64 	%rd552, %rd552, 16;
	setp.ne.s32 	%p128, %r4746, 64;
	@%p128 bra 	$L__BB0_316;
	add.s32 	%r4732, %r4732, %r4747;
	add.s32 	%r4731, %r4731, %r4748;
	add.s32 	%r4730, %r4730, %r4749;
	add.s32 	%r4729, %r4729, %r4750;
	add.s32 	%r4728, %r4728, %r4751;
	add.s32 	%r4727, %r4727, %r4752;
	add.s32 	%r4726, %r4726, %r4753;
	add.s32 	%r4725, %r4725, %r4754;
	mov.b64 	%rd557, 0;
$L__BB0_318:
	setp.gt.u64 	%p129, %rd557, 55;
	@%p129 bra 	$L__BB0_331;
	sub.s64 	%rd180, 56, %rd557;
	and.b64  	%rd181, %rd180, 15;
	setp.gt.u64 	%p130, %rd557, 40;
	@%p130 bra 	$L__BB0_322;
	and.b64  	%rd555, %rd180, 48;
$L__BB0_321:
	.pragma "nounroll";
	add.s64 	%rd429, %rd5, %rd557;
	mov.b16 	%rs541, 0;
	st.local.u8 	[%rd429], %rs541;
	st.local.u8 	[%rd429+1], %rs541;
	st.local.u8 	[%rd429+2], %rs541;
	st.local.u8 	[%rd429+3], %rs541;
	st.local.u8 	[%rd429+4], %rs541;
	st.local.u8 	[%rd429+5], %rs541;
	st.local.u8 	[%rd429+6], %rs541;
	st.local.u8 	[%rd429+7], %rs541;
	st.local.u8 	[%rd429+8], %rs541;
	st.local.u8 	[%rd429+9], %rs541;
	st.local.u8 	[%rd429+10], %rs541;
	st.local.u8 	[%rd429+11], %rs541;
	st.local.u8 	[%rd429+12], %rs541;
	st.local.u8 	[%rd429+13], %rs541;
	st.local.u8 	[%rd429+14], %rs541;
	add.s64 	%rd557, %rd557, 16;
	st.local.u8 	[%rd429+15], %rs541;
	add.s64 	%rd555, %rd555, -16;
	setp.ne.s64 	%p131, %rd555, 0;
	@%p131 bra 	$L__BB0_321;
$L__BB0_322:
	setp.eq.s64 	%p132, %rd181, 0;
	@%p132 bra 	$L__BB0_331;
	and.b64  	%rd188, %rd180, 7;
	setp.lt.u64 	%p133, %rd181, 8;
	@%p133 bra 	$L__BB0_325;
	add.s64 	%rd430, %rd5, %rd557;
	mov.b16 	%rs542, 0;
	st.local.u8 	[%rd430], %rs542;
	st.local.u8 	[%rd430+1], %rs542;
	st.local.u8 	[%rd430+2], %rs542;
	st.local.u8 	[%rd430+3], %rs542;
	st.local.u8 	[%rd430+4], %rs542;
	st.local.u8 	[%rd430+5], %rs542;
	st.local.u8 	[%rd430+6], %rs542;
	st.local.u8 	[%rd430+7], %rs542;
	add.s64 	%rd557, %rd557, 8;
$L__BB0_325:
	setp.eq.s64 	%p134, %rd188, 0;
	@%p134 bra 	$L__BB0_331;
	and.b64  	%rd560, %rd180, 3;
	setp.lt.u64 	%p135, %rd188, 4;
	@%p135 bra 	$L__BB0_328;
	add.s64 	%rd431, %rd5, %rd557;
	mov.b16 	%rs543, 0;
	st.local.u8 	[%rd431], %rs543;
	st.local.u8 	[%rd431+1], %rs543;
	st.local.u8 	[%rd431+2], %rs543;
	st.local.u8 	[%rd431+3], %rs543;
	add.s64 	%rd557, %rd557, 4;
$L__BB0_328:
	setp.eq.s64 	%p136, %rd560, 0;
	@%p136 bra 	$L__BB0_331;
	add.s64 	%rd561, %rd5, %rd557;
$L__BB0_330:
	.pragma "nounroll";
	mov.b16 	%rs544, 0;
	st.local.u8 	[%rd561], %rs544;
	add.s64 	%rd561, %rd561, 1;
	add.s64 	%rd560, %rd560, -1;
	setp.ne.s64 	%p137, %rd560, 0;
	@%p137 bra 	$L__BB0_330;
$L__BB0_331:
	ld.param.u32 	%r4586, [_Z17bruteforce_kernelPKhPKciS2_iiyyPiPc_param_2];
	add.s64 	%rd562, %rd586, 36;
	mul.wide.s32 	%rd432, %r4586, 8;
	add.s64 	%rd433, %rd432, 512;
	shr.u64 	%rd434, %rd433, 8;
	shr.u64 	%rd435, %rd433, 16;
	shr.u64 	%rd436, %rd433, 24;
	shr.u64 	%rd437, %rd433, 40;
	shr.u64 	%rd438, %rd433, 48;
	shr.u64 	%rd439, %rd433, 56;
	cvt.u32.u64 	%r2797, %rd434;
	cvt.u32.u64 	%r2798, %rd432;
	prmt.b32 	%r2799, %r2797, %r2798, 0x3340U;
	cvt.u32.u64 	%r2800, %rd436;
	cvt.u32.u64 	%r2801, %rd435;
	prmt.b32 	%r2802, %r2800, %r2801, 0x3340U;
	prmt.b32 	%r2803, %r2802, %r2799, 0x5410U;
	cvt.u32.u64 	%r2804, %rd437;
	{ .reg .b32 tmp; mov.b64 {tmp, %r2805}, %rd433; }
	prmt.b32 	%r2806, %r2804, %r2805, 0x3340U;
	cvt.u32.u64 	%r2807, %rd439;
	cvt.u32.u64 	%r2808, %rd438;
	prmt.b32 	%r2809, %r2807, %r2808, 0x3340U;
	prmt.b32 	%r2810, %r2809, %r2806, 0x5410U;
	st.local.v2.b32 	[%rd5+56], {%r2810, %r2803};
	ld.local.v4.b32 	{%r2811, %r2812, %r2813, %r2814}, [%rd5];
	bfe.u32 	%r2815, %r2814, 16, 8;
	cvt.u16.u32 	%rs545, %r2815;
	bfe.u32 	%r2816, %r2814, 8, 8;
	bfe.u32 	%r2817, %r2814, 0, 8;
	bfe.u32 	%r2818, %r2813, 16, 8;
	cvt.u16.u32 	%rs546, %r2818;
	bfe.u32 	%r2819, %r2813, 8, 8;
	bfe.u32 	%r2820, %r2813, 0, 8;
	bfe.u32 	%r2821, %r2812, 16, 8;
	cvt.u16.u32 	%rs547, %r2821;
	bfe.u32 	%r2822, %r2812, 8, 8;
	bfe.u32 	%r2823, %r2812, 0, 8;
	bfe.u32 	%r2824, %r2811, 16, 8;
	cvt.u16.u32 	%rs548, %r2824;
	bfe.u32 	%r2825, %r2811, 8, 8;
	bfe.u32 	%r2826, %r2811, 0, 8;
	shl.b32 	%r2827, %r2826, 24;
	shl.b32 	%r2828, %r2825, 16;
	and.b32  	%r2829, %r2828, 16711680;
	or.b32  	%r2830, %r2829, %r2827;
	and.b16  	%rs549, %rs548, 255;
	mul.wide.u16 	%r2831, %rs549, 256;
	or.b32  	%r2832, %r2830, %r2831;
	bfe.u32 	%r2833, %r2811, 24, 8;
	or.b32  	%r4766, %r2832, %r2833;
	shl.b32 	%r2834, %r2823, 24;
	shl.b32 	%r2835, %r2822, 16;
	and.b32  	%r2836, %r2835, 16711680;
	or.b32  	%r2837, %r2836, %r2834;
	and.b16  	%rs550, %rs547, 255;
	mul.wide.u16 	%r2838, %rs550, 256;
	or.b32  	%r2839, %r2837, %r2838;
	bfe.u32 	%r2840, %r2812, 24, 8;
	or.b32  	%r2841, %r2839, %r2840;
	shl.b32 	%r2842, %r2820, 24;
	shl.b32 	%r2843, %r2819, 16;
	and.b32  	%r2844, %r2843, 16711680;
	or.b32  	%r2845, %r2844, %r2842;
	and.b16  	%rs551, %rs546, 255;
	mul.wide.u16 	%r2846, %rs551, 256;
	or.b32  	%r2847, %r2845, %r2846;
	bfe.u32 	%r2848, %r2813, 24, 8;
	or.b32  	%r2849, %r2847, %r2848;
	shl.b32 	%r2850, %r2817, 24;
	shl.b32 	%r2851, %r2816, 16;
	and.b32  	%r2852, %r2851, 16711680;
	or.b32  	%r2853, %r2852, %r2850;
	and.b16  	%rs552, %rs545, 255;
	mul.wide.u16 	%r2854, %rs552, 256;
	or.b32  	%r2855, %r2853, %r2854;
	bfe.u32 	%r2856, %r2814, 24, 8;
	or.b32  	%r2857, %r2855, %r2856;
	st.local.v4.u32 	[%rd586], {%r4766, %r2841, %r2849, %r2857};
	ld.local.v4.b32 	{%r2858, %r2859, %r2860, %r2861}, [%rd5+16];
	bfe.u32 	%r2862, %r2861, 16, 8;
	cvt.u16.u32 	%rs553, %r2862;
	bfe.u32 	%r2863, %r2861, 8, 8;
	bfe.u32 	%r2864, %r2861, 0, 8;
	bfe.u32 	%r2865, %r2860, 16, 8;
	cvt.u16.u32 	%rs554, %r2865;
	bfe.u32 	%r2866, %r2860, 8, 8;
	bfe.u32 	%r2867, %r2860, 0, 8;
	bfe.u32 	%r2868, %r2859, 16, 8;
	cvt.u16.u32 	%rs555, %r2868;
	bfe.u32 	%r2869, %r2859, 8, 8;
	bfe.u32 	%r2870, %r2859, 0, 8;
	bfe.u32 	%r2871, %r2858, 16, 8;
	cvt.u16.u32 	%rs556, %r2871;
	bfe.u32 	%r2872, %r2858, 8, 8;
	bfe.u32 	%r2873, %r2858, 0, 8;
	shl.b32 	%r2874, %r2873, 24;
	shl.b32 	%r2875, %r2872, 16;
	and.b32  	%r2876, %r2875, 16711680;
	or.b32  	%r2877, %r2876, %r2874;
	and.b16  	%rs557, %rs556, 255;
	mul.wide.u16 	%r2878, %rs557, 256;
	or.b32  	%r2879, %r2877, %r2878;
	bfe.u32 	%r2880, %r2858, 24, 8;
	or.b32  	%r2881, %r2879, %r2880;
	shl.b32 	%r2882, %r2870, 24;
	shl.b32 	%r2883, %r2869, 16;
	and.b32  	%r2884, %r2883, 16711680;
	or.b32  	%r2885, %r2884, %r2882;
	and.b16  	%rs558, %rs555, 255;
	mul.wide.u16 	%r2886, %rs558, 256;
	or.b32  	%r2887, %r2885, %r2886;
	bfe.u32 	%r2888, %r2859, 24, 8;
	or.b32  	%r2889, %r2887, %r2888;
	shl.b32 	%r2890, %r2867, 24;
	shl.b32 	%r2891, %r2866, 16;
	and.b32  	%r2892, %r2891, 16711680;
	or.b32  	%r2893, %r2892, %r2890;
	and.b16  	%rs559, %rs554, 255;
	mul.wide.u16 	%r2894, %rs559, 256;
	or.b32  	%r2895, %r2893, %r2894;
	bfe.u32 	%r2896, %r2860, 24, 8;
	or.b32  	%r2897, %r2895, %r2896;
	shl.b32 	%r2898, %r2864, 24;
	shl.b32 	%r2899, %r2863, 16;
	and.b32  	%r2900, %r2899, 16711680;
	or.b32  	%r2901, %r2900, %r2898;
	and.b16  	%rs560, %rs553, 255;
	mul.wide.u16 	%r2902, %rs560, 256;
	or.b32  	%r2903, %r2901, %r2902;
	bfe.u32 	%r2904, %r2861, 24, 8;
	or.b32  	%r2905, %r2903, %r2904;
	st.local.v4.u32 	[%rd586+16], {%r2881, %r2889, %r2897, %r2905};
	ld.local.v4.b32 	{%r2906, %r2907, %r2908, %r2909}, [%rd5+32];
	bfe.u32 	%r2910, %r2909, 16, 8;
	cvt.u16.u32 	%rs561, %r2910;
	bfe.u32 	%r2911, %r2909, 8, 8;
	bfe.u32 	%r2912, %r2909, 0, 8;
	bfe.u32 	%r2913, %r2908, 16, 8;
	cvt.u16.u32 	%rs562, %r2913;
	bfe.u32 	%r2914, %r2908, 8, 8;
	bfe.u32 	%r2915, %r2908, 0, 8;
	bfe.u32 	%r2916, %r2907, 16, 8;
	cvt.u16.u32 	%rs563, %r2916;
	bfe.u32 	%r2917, %r2907, 8, 8;
	bfe.u32 	%r2918, %r2907, 0, 8;
	bfe.u32 	%r2919, %r2906, 16, 8;
	cvt.u16.u32 	%rs564, %r2919;
	bfe.u32 	%r2920, %r2906, 8, 8;
	bfe.u32 	%r2921, %r2906, 0, 8;
	shl.b32 	%r2922, %r2921, 24;
	shl.b32 	%r2923, %r2920, 16;
	and.b32  	%r2924, %r2923, 16711680;
	or.b32  	%r2925, %r2924, %r2922;
	and.b16  	%rs565, %rs564, 255;
	mul.wide.u16 	%r2926, %rs565, 256;
	or.b32  	%r2927, %r2925, %r2926;
	bfe.u32 	%r2928, %r2906, 24, 8;
	or.b32  	%r2929, %r2927, %r2928;
	shl.b32 	%r2930, %r2918, 24;
	shl.b32 	%r2931, %r2917, 16;
	and.b32  	%r2932, %r2931, 16711680;
	or.b32  	%r2933, %r2932, %r2930;
	and.b16  	%rs566, %rs563, 255;
	mul.wide.u16 	%r2934, %rs566, 256;
	or.b32  	%r2935, %r2933, %r2934;
	bfe.u32 	%r2936, %r2907, 24, 8;
	or.b32  	%r2937, %r2935, %r2936;
	shl.b32 	%r2938, %r2915, 24;
	shl.b32 	%r2939, %r2914, 16;
	and.b32  	%r2940, %r2939, 16711680;
	or.b32  	%r2941, %r2940, %r2938;
	and.b16  	%rs567, %rs562, 255;
	mul.wide.u16 	%r2942, %rs567, 256;
	or.b32  	%r2943, %r2941, %r2942;
	bfe.u32 	%r2944, %r2908, 24, 8;
	or.b32  	%r2945, %r2943, %r2944;
	shl.b32 	%r2946, %r2912, 24;
	shl.b32 	%r2947, %r2911, 16;
	and.b32  	%r2948, %r2947, 16711680;
	or.b32  	%r2949, %r2948, %r2946;
	and.b16  	%rs568, %rs561, 255;
	mul.wide.u16 	%r2950, %rs568, 256;
	or.b32  	%r2951, %r2949, %r2950;
	bfe.u32 	%r2952, %r2909, 24, 8;
	or.b32  	%r2953, %r2951, %r2952;
	st.local.v4.u32 	[%rd586+32], {%r2929, %r2937, %r2945, %r2953};
	ld.local.v2.b32 	{%r2954, %r2955}, [%rd5+48];
	bfe.u32 	%r2956, %r2955, 16, 8;
	cvt.u16.u32 	%rs569, %r2956;
	bfe.u32 	%r2957, %r2955, 8, 8;
	bfe.u32 	%r2958, %r2955, 0, 8;
	bfe.u32 	%r2959, %r2954, 16, 8;
	cvt.u16.u32 	%rs570, %r2959;
	bfe.u32 	%r2960, %r2954, 8, 8;
	bfe.u32 	%r2961, %r2954, 0, 8;
	shl.b32 	%r2962, %r2961, 24;
	shl.b32 	%r2963, %r2960, 16;
	and.b32  	%r2964, %r2963, 16711680;
	or.b32  	%r2965, %r2964, %r2962;
	and.b16  	%rs571, %rs570, 255;
	mul.wide.u16 	%r2966, %rs571, 256;
	or.b32  	%r2967, %r2965, %r2966;
	bfe.u32 	%r2968, %r2954, 24, 8;
	or.b32  	%r4764, %r2967, %r2968;
	shl.b32 	%r2969, %r2958, 24;
	shl.b32 	%r2970, %r2957, 16;
	and.b32  	%r2971, %r2970, 16711680;
	or.b32  	%r2972, %r2971, %r2969;
	and.b16  	%rs572, %rs569, 255;
	mul.wide.u16 	%r2973, %rs572, 256;
	or.b32  	%r2974, %r2972, %r2973;
	bfe.u32 	%r2975, %r2955, 24, 8;
	or.b32  	%r2976, %r2974, %r2975;
	shl.b32 	%r2977, %r2807, 24;
	shl.b32 	%r2978, %r2808, 16;
	and.b32  	%r2979, %r2978, 16711680;
	or.b32  	%r2980, %r2979, %r2977;
	shl.b32 	%r2981, %r2804, 8;
	and.b32  	%r2982, %r2981, 65280;
	or.b32  	%r2983, %r2980, %r2982;
	and.b32  	%r2984, %r2805, 255;
	or.b32  	%r4767, %r2983, %r2984;
	shl.b32 	%r2985, %r2800, 24;
	shl.b32 	%r2986, %r2801, 16;
	and.b32  	%r2987, %r2986, 16711680;
	or.b32  	%r2988, %r2987, %r2985;
	shl.b32 	%r2989, %r2797, 8;
	and.b32  	%r2990, %r2989, 65280;
	or.b32  	%r2991, %r2988, %r2990;
	and.b32  	%r2992, %r2798, 248;
	or.b32  	%r4765, %r2991, %r2992;
	st.local.v4.u32 	[%rd586+48], {%r4764, %r2976, %r4767, %r4765};
	mov.b32 	%r4763, 0;
$L__BB0_332:
	shf.l.wrap.b32 	%r2993, %r4767, %r4767, 15;
	shf.l.wrap.b32 	%r2994, %r4767, %r4767, 13;
	xor.b32  	%r2995, %r2993, %r2994;
	shr.u32 	%r2996, %r4767, 10;
	xor.b32  	%r2997, %r2995, %r2996;
	ld.local.u32 	%r2998, [%rd562];
	add.s32 	%r2999, %r2997, %r2998;
	ld.local.u32 	%r3000, [%rd562+-32];
	shf.l.wrap.b32 	%r3001, %r3000, %r3000, 25;
	shf.l.wrap.b32 	%r3002, %r3000, %r3000, 14;
	xor.b32  	%r3003, %r3001, %r3002;
	shr.u32 	%r3004, %r3000, 3;
	xor.b32  	%r3005, %r3003, %r3004;
	add.s32 	%r3006, %r2999, %r4766;
	add.s32 	%r327, %r3006, %r3005;
	shf.l.wrap.b32 	%r3007, %r4765, %r4765, 15;
	shf.l.wrap.b32 	%r3008, %r4765, %r4765, 13;
	xor.b32  	%r3009, %r3007, %r3008;
	shr.u32 	%r3010, %r4765, 10;
	xor.b32  	%r3011, %r3009, %r3010;
	ld.local.v2.u32 	{%r3012, %r3013}, [%rd562+4];
	add.s32 	%r3014, %r3011, %r3012;
	ld.local.v2.u32 	{%r3015, %r3016}, [%rd562+-28];
	shf.l.wrap.b32 	%r3017, %r3015, %r3015, 25;
	shf.l.wrap.b32 	%r3018, %r3015, %r3015, 14;
	xor.b32  	%r3019, %r3017, %r3018;
	shr.u32 	%r3020, %r3015, 3;
	xor.b32  	%r3021, %r3019, %r3020;
	add.s32 	%r3022, %r3014, %r3000;
	add.s32 	%r3023, %r3022, %r3021;
	shf.l.wrap.b32 	%r3024, %r327, %r327, 15;
	shf.l.wrap.b32 	%r3025, %r327, %r327, 13;
	xor.b32  	%r3026, %r3024, %r3025;
	shr.u32 	%r3027, %r327, 10;
	xor.b32  	%r3028, %r3026, %r3027;
	add.s32 	%r3029, %r3028, %r3013;
	shf.l.wrap.b32 	%r3030, %r3016, %r3016, 25;
	shf.l.wrap.b32 	%r3031, %r3016, %r3016, 14;
	xor.b32  	%r3032, %r3030, %r3031;
	shr.u32 	%r3033, %r3016, 3;
	xor.b32  	%r3034, %r3032, %r3033;
	add.s32 	%r3035, %r3029, %r3015;
	add.s32 	%r4767, %r3035, %r3034;
	shf.l.wrap.b32 	%r3036, %r3023, %r3023, 15;
	shf.l.wrap.b32 	%r3037, %r3023, %r3023, 13;
	xor.b32  	%r3038, %r3036, %r3037;
	shr.u32 	%r3039, %r3023, 10;
	xor.b32  	%r3040, %r3038, %r3039;
	add.s32 	%r3041, %r3040, %r4764;
	ld.local.u32 	%r4766, [%rd562+-20];
	shf.l.wrap.b32 	%r3042, %r4766, %r4766, 25;
	shf.l.wrap.b32 	%r3043, %r4766, %r4766, 14;
	xor.b32  	%r3044, %r3042, %r3043;
	shr.u32 	%r3045, %r4766, 3;
	xor.b32  	%r3046, %r3044, %r3045;
	add.s32 	%r3047, %r3041, %r3016;
	add.s32 	%r4765, %r3047, %r3046;
	st.local.v4.u32 	[%rd562+28], {%r327, %r3023, %r4767, %r4765};
	add.s32 	%r4763, %r4763, 4;
	add.s64 	%rd562, %rd562, 16;
	setp.ne.s32 	%p138, %r4763, 48;
	mov.u32 	%r4764, %r327;
	@%p138 bra 	$L__BB0_332;
	mov.b32 	%r4768, 0;
	mov.u64 	%rd441, K;
	mov.u32 	%r4769, %r4732;
	mov.u32 	%r4770, %r4731;
	mov.u32 	%r4771, %r4730;
	mov.u32 	%r4772, %r4729;
	mov.u32 	%r4773, %r4728;
	mov.u32 	%r4774, %r4727;
	mov.u32 	%r4775, %r4726;
	mov.u32 	%r4776, %r4725;
$L__BB0_334:
	shf.l.wrap.b32 	%r3049, %r4773, %r4773, 26;
	shf.l.wrap.b32 	%r3050, %r4773, %r4773, 21;
	xor.b32  	%r3051, %r3049, %r3050;
	shf.l.wrap.b32 	%r3052, %r4773, %r4773, 7;
	xor.b32  	%r3053, %r3051, %r3052;
	and.b32  	%r3054, %r4773, %r4774;
	not.b32 	%r3055, %r4773;
	and.b32  	%r3056, %r4775, %r3055;
	or.b32  	%r3057, %r3054, %r3056;
	mul.wide.u32 	%rd440, %r4768, 4;
	add.s64 	%rd442, %rd441, %rd440;
	ld.global.nc.u32 	%r3058, [%rd442];
	add.s64 	%rd443, %rd586, %rd440;
	ld.local.v4.u32 	{%r3059, %r3060, %r3061, %r3062}, [%rd443];
	add.s32 	%r3063, %r3057, %r4776;
	add.s32 	%r3064, %r3063, %r3053;
	add.s32 	%r3065, %r3064, %r3058;
	add.s32 	%r3066, %r3065, %r3059;
	shf.l.wrap.b32 	%r3067, %r4769, %r4769, 30;
	shf.l.wrap.b32 	%r3068, %r4769, %r4769, 19;
	xor.b32  	%r3069, %r3067, %r3068;
	shf.l.wrap.b32 	%r3070, %r4769, %r4769, 10;
	xor.b32  	%r3071, %r3069, %r3070;
	xor.b32  	%r3072, %r4770, %r4771;
	and.b32  	%r3073, %r4769, %r3072;
	and.b32  	%r3074, %r4770, %r4771;
	xor.b32  	%r3075, %r3073, %r3074;
	add.s32 	%r3076, %r3071, %r3075;
	add.s32 	%r4776, %r3066, %r4772;
	add.s32 	%r4772, %r3076, %r3066;
	shf.l.wrap.b32 	%r3077, %r4776, %r4776, 26;
	shf.l.wrap.b32 	%r3078, %r4776, %r4776, 21;
	xor.b32  	%r3079, %r3077, %r3078;
	shf.l.wrap.b32 	%r3080, %r4776, %r4776, 7;
	xor.b32  	%r3081, %r3079, %r3080;
	and.b32  	%r3082, %r4776, %r4773;
	not.b32 	%r3083, %r4776;
	and.b32  	%r3084, %r4774, %r3083;
	or.b32  	%r3085, %r3082, %r3084;
	ld.global.nc.u32 	%r3086, [%rd442+4];
	add.s32 	%r3087, %r3085, %r4775;
	add.s32 	%r3088, %r3087, %r3081;
	add.s32 	%r3089, %r3088, %r3086;
	add.s32 	%r3090, %r3089, %r3060;
	shf.l.wrap.b32 	%r3091, %r4772, %r4772, 30;
	shf.l.wrap.b32 	%r3092, %r4772, %r4772, 19;
	xor.b32  	%r3093, %r3091, %r3092;
	shf.l.wrap.b32 	%r3094, %r4772, %r4772, 10;
	xor.b32  	%r3095, %r3093, %r3094;
	xor.b32  	%r3096, %r4769, %r4770;
	and.b32  	%r3097, %r4772, %r3096;
	and.b32  	%r3098, %r4769, %r4770;
	xor.b32  	%r3099, %r3097, %r3098;
	add.s32 	%r3100, %r3095, %r3099;
	add.s32 	%r4775, %r3090, %r4771;
	add.s32 	%r4771, %r3100, %r3090;
	shf.l.wrap.b32 	%r3101, %r4775, %r4775, 26;
	shf.l.wrap.b32 	%r3102, %r4775, %r4775, 21;
	xor.b32  	%r3103, %r3101, %r3102;
	shf.l.wrap.b32 	%r3104, %r4775, %r4775, 7;
	xor.b32  	%r3105, %r3103, %r3104;
	and.b32  	%r3106, %r4775, %r4776;
	not.b32 	%r3107, %r4775;
	and.b32  	%r3108, %r4773, %r3107;
	or.b32  	%r3109, %r3106, %r3108;
	ld.global.nc.u32 	%r3110, [%rd442+8];
	add.s32 	%r3111, %r3109, %r4774;
	add.s32 	%r3112, %r3111, %r3105;
	add.s32 	%r3113, %r3112, %r3110;
	add.s32 	%r3114, %r3113, %r3061;
	shf.l.wrap.b32 	%r3115, %r4771, %r4771, 30;
	shf.l.wrap.b32 	%r3116, %r4771, %r4771, 19;
	xor.b32  	%r3117, %r3115, %r3116;
	shf.l.wrap.b32 	%r3118, %r4771, %r4771, 10;
	xor.b32  	%r3119, %r3117, %r3118;
	xor.b32  	%r3120, %r4772, %r4769;
	and.b32  	%r3121, %r4771, %r3120;
	and.b32  	%r3122, %r4772, %r4769;
	xor.b32  	%r3123, %r3121, %r3122;
	add.s32 	%r3124, %r3119, %r3123;
	add.s32 	%r4774, %r3114, %r4770;
	add.s32 	%r4770, %r3124, %r3114;
	shf.l.wrap.b32 	%r3125, %r4774, %r4774, 26;
	shf.l.wrap.b32 	%r3126, %r4774, %r4774, 21;
	xor.b32  	%r3127, %r3125, %r3126;
	shf.l.wrap.b32 	%r3128, %r4774, %r4774, 7;
	xor.b32  	%r3129, %r3127, %r3128;
	and.b32  	%r3130, %r4774, %r4775;
	not.b32 	%r3131, %r4774;
	and.b32  	%r3132, %r4776, %r3131;
	or.b32  	%r3133, %r3130, %r3132;
	ld.global.nc.u32 	%r3134, [%rd442+12];
	add.s32 	%r3135, %r3133, %r4773;
	add.s32 	%r3136, %r3135, %r3129;
	add.s32 	%r3137, %r3136, %r3134;
	add.s32 	%r3138, %r3137, %r3062;
	shf.l.wrap.b32 	%r3139, %r4770, %r4770, 30;
	shf.l.wrap.b32 	%r3140, %r4770, %r4770, 19;
	xor.b32  	%r3141, %r3139, %r3140;
	shf.l.wrap.b32 	%r3142, %r4770, %r4770, 10;
	xor.b32  	%r3143, %r3141, %r3142;
	xor.b32  	%r3144, %r4771, %r4772;
	and.b32  	%r3145, %r4770, %r3144;
	and.b32  	%r3146, %r4771, %r4772;
	xor.b32  	%r3147, %r3145, %r3146;
	add.s32 	%r3148, %r3143, %r3147;
	add.s32 	%r4773, %r3138, %r4769;
	add.s32 	%r4769, %r3148, %r3138;
	add.s32 	%r4768, %r4768, 4;
	setp.ne.s32 	%p139, %r4768, 64;
	@%p139 bra 	$L__BB0_334;
	add.s32 	%r3157, %r4732, %r4769;
	add.s32 	%r3158, %r4731, %r4770;
	add.s32 	%r3159, %r4730, %r4771;
	add.s32 	%r3160, %r4729, %r4772;
	add.s32 	%r3161, %r4728, %r4773;
	add.s32 	%r3162, %r4727, %r4774;
	add.s32 	%r3163, %r4726, %r4775;
	add.s32 	%r3164, %r4725, %r4776;
	shr.u32 	%r3165, %r3157, 24;
	shr.u32 	%r3166, %r3157, 16;
	shr.u32 	%r3167, %r3157, 8;
	shr.u32 	%r3168, %r3158, 24;
	shr.u32 	%r3169, %r3158, 16;
	shr.u32 	%r3170, %r3158, 8;
	shr.u32 	%r3171, %r3159, 24;
	shr.u32 	%r3172, %r3159, 16;
	shr.u32 	%r3173, %r3159, 8;
	shr.u32 	%r3174, %r3160, 24;
	shr.u32 	%r3175, %r3160, 16;
	shr.u32 	%r3176, %r3160, 8;
	prmt.b32 	%r3177, %r3176, %r3160, 0x3340U;
	prmt.b32 	%r3178, %r3174, %r3175, 0x3340U;
	prmt.b32 	%r3179, %r3178, %r3177, 0x5410U;
	prmt.b32 	%r3180, %r3173, %r3159, 0x3340U;
	prmt.b32 	%r3181, %r3171, %r3172, 0x3340U;
	prmt.b32 	%r3182, %r3181, %r3180, 0x5410U;
	prmt.b32 	%r3183, %r3170, %r3158, 0x3340U;
	prmt.b32 	%r3184, %r3168, %r3169, 0x3340U;
	prmt.b32 	%r3185, %r3184, %r3183, 0x5410U;
	prmt.b32 	%r3186, %r3167, %r3157, 0x3340U;
	prmt.b32 	%r3187, %r3165, %r3166, 0x3340U;
	prmt.b32 	%r3188, %r3187, %r3186, 0x5410U;
	st.local.v4.b32 	[%rd3], {%r3188, %r3185, %r3182, %r3179};
	shr.u32 	%r3189, %r3161, 24;
	shr.u32 	%r3190, %r3161, 16;
	shr.u32 	%r3191, %r3161, 8;
	shr.u32 	%r3192, %r3162, 24;
	shr.u32 	%r3193, %r3162, 16;
	shr.u32 	%r3194, %r3162, 8;
	shr.u32 	%r3195, %r3163, 24;
	shr.u32 	%r3196, %r3163, 16;
	shr.u32 	%r3197, %r3163, 8;
	shr.u32 	%r3198, %r3164, 24;
	shr.u32 	%r3199, %r3164, 16;
	shr.u32 	%r3200, %r3164, 8;
	prmt.b32 	%r3201, %r3200, %r3164, 0x3340U;
	prmt.b32 	%r3202, %r3198, %r3199, 0x3340U;
	prmt.b32 	%r3203, %r3202, %r3201, 0x5410U;
	prmt.b32 	%r3204, %r3197, %r3163, 0x3340U;
	prmt.b32 	%r3205, %r3195, %r3196, 0x3340U;
	prmt.b32 	%r3206, %r3205, %r3204, 0x5410U;
	prmt.b32 	%r3207, %r3194, %r3162, 0x3340U;
	prmt.b32 	%r3208, %r3192, %r3193, 0x3340U;
	prmt.b32 	%r3209, %r3208, %r3207, 0x5410U;
	prmt.b32 	%r3210, %r3191, %r3161, 0x3340U;
	prmt.b32 	%r3211, %r3189, %r3190, 0x3340U;
	prmt.b32 	%r3212, %r3211, %r3210, 0x5410U;
	st.local.v4.b32 	[%rd3+16], {%r3212, %r3209, %r3206, %r3203};
	mov.b64 	%rd563, 0;
	mov.b32 	%r4836, 1779033703;
	mov.b32 	%r4835, -1150833019;
	mov.b32 	%r4834, 1013904242;
	mov.b32 	%r4833, -1521486534;
	mov.b32 	%r4832, 1359893119;
	mov.b32 	%r4831, -1694144372;
	mov.b32 	%r4830, 528734635;
	mov.b32 	%r4829, 1541459225;
	mov.u64 	%rd567, %rd563;
$L__BB0_336:
	add.s64 	%rd445, %rd4, %rd563;
	ld.local.u8 	%rs573, [%rd445];
	add.s64 	%rd446, %rd5, %rd567;
	st.local.u8 	[%rd446], %rs573;
	add.s64 	%rd567, %rd567, 1;
	setp.ne.s64 	%p140, %rd567, 64;
	@%p140 bra 	$L__BB0_342;
	ld.local.v4.b32 	{%r3214, %r3215, %r3216, %r3217}, [%rd5];
	bfe.u32 	%r3218, %r3217, 16, 8;
	cvt.u16.u32 	%rs574, %r3218;
	bfe.u32 	%r3219, %r3217, 8, 8;
	bfe.u32 	%r3220, %r3217, 0, 8;
	bfe.u32 	%r3221, %r3216, 16, 8;
	cvt.u16.u32 	%rs575, %r3221;
	bfe.u32 	%r3222, %r3216, 8, 8;
	bfe.u32 	%r3223, %r3216, 0, 8;
	bfe.u32 	%r3224, %r3215, 16, 8;
	cvt.u16.u32 	%rs576, %r3224;
	bfe.u32 	%r3225, %r3215, 8, 8;
	bfe.u32 	%r3226, %r3215, 0, 8;
	bfe.u32 	%r3227, %r3214, 16, 8;
	cvt.u16.u32 	%rs577, %r3227;
	bfe.u32 	%r3228, %r3214, 8, 8;
	bfe.u32 	%r3229, %r3214, 0, 8;
	shl.b32 	%r3230, %r3229, 24;
	shl.b32 	%r3231, %r3228, 16;
	and.b32  	%r3232, %r3231, 16711680;
	or.b32  	%r3233, %r3232, %r3230;
	and.b16  	%rs578, %rs577, 255;
	mul.wide.u16 	%r3234, %rs578, 256;
	or.b32  	%r3235, %r3233, %r3234;
	bfe.u32 	%r3236, %r3214, 24, 8;
	or.b32  	%r4787, %r3235, %r3236;
	shl.b32 	%r3237, %r3226, 24;
	shl.b32 	%r3238, %r3225, 16;
	and.b32  	%r3239, %r3238, 16711680;
	or.b32  	%r3240, %r3239, %r3237;
	and.b16  	%rs579, %rs576, 255;
	mul.wide.u16 	%r3241, %rs579, 256;
	or.b32  	%r3242, %r3240, %r3241;
	bfe.u32 	%r3243, %r3215, 24, 8;
	or.b32  	%r3244, %r3242, %r3243;
	shl.b32 	%r3245, %r3223, 24;
	shl.b32 	%r3246, %r3222, 16;
	and.b32  	%r3247, %r3246, 16711680;
	or.b32  	%r3248, %r3247, %r3245;
	and.b16  	%rs580, %rs575, 255;
	mul.wide.u16 	%r3249, %rs580, 256;
	or.b32  	%r3250, %r3248, %r3249;
	bfe.u32 	%r3251, %r3216, 24, 8;
	or.b32  	%r3252, %r3250, %r3251;
	shl.b32 	%r3253, %r3220, 24;
	shl.b32 	%r3254, %r3219, 16;
	and.b32  	%r3255, %r3254, 16711680;
	or.b32  	%r3256, %r3255, %r3253;
	and.b16  	%rs581, %rs574, 255;
	mul.wide.u16 	%r3257, %rs581, 256;
	or.b32  	%r3258, %r3256, %r3257;
	bfe.u32 	%r3259, %r3217, 24, 8;
	or.b32  	%r3260, %r3258, %r3259;
	st.local.v4.u32 	[%rd586], {%r4787, %r3244, %r3252, %r3260};
	ld.local.v4.b32 	{%r3261, %r3262, %r3263, %r3264}, [%rd5+16];
	bfe.u32 	%r3265, %r3264, 16, 8;
	cvt.u16.u32 	%rs582, %r3265;
	bfe.u32 	%r3266, %r3264, 8, 8;
	bfe.u32 	%r3267, %r3264, 0, 8;
	bfe.u32 	%r3268, %r3263, 16, 8;
	cvt.u16.u32 	%rs583, %r3268;
	bfe.u32 	%r3269, %r3263, 8, 8;
	bfe.u32 	%r3270, %r3263, 0, 8;
	bfe.u32 	%r3271, %r3262, 16, 8;
	cvt.u16.u32 	%rs584, %r3271;
	bfe.u32 	%r3272, %r3262, 8, 8;
	bfe.u32 	%r3273, %r3262, 0, 8;
	bfe.u32 	%r3274, %r3261, 16, 8;
	cvt.u16.u32 	%rs585, %r3274;
	bfe.u32 	%r3275, %r3261, 8, 8;
	bfe.u32 	%r3276, %r3261, 0, 8;
	shl.b32 	%r3277, %r3276, 24;
	shl.b32 	%r3278, %r3275, 16;
	and.b32  	%r3279, %r3278, 16711680;
	or.b32  	%r3280, %r3279, %r3277;
	and.b16  	%rs586, %rs585, 255;
	mul.wide.u16 	%r3281, %rs586, 256;
	or.b32  	%r3282, %r3280, %r3281;
	bfe.u32 	%r3283, %r3261, 24, 8;
	or.b32  	%r3284, %r3282, %r3283;
	shl.b32 	%r3285, %r3273, 24;
	shl.b32 	%r3286, %r3272, 16;
	and.b32  	%r3287, %r3286, 16711680;
	or.b32  	%r3288, %r3287, %r3285;
	and.b16  	%rs587, %rs584, 255;
	mul.wide.u16 	%r3289, %rs587, 256;
	or.b32  	%r3290, %r3288, %r3289;
	bfe.u32 	%r3291, %r3262, 24, 8;
	or.b32  	%r3292, %r3290, %r3291;
	shl.b32 	%r3293, %r3270, 24;
	shl.b32 	%r3294, %r3269, 16;
	and.b32  	%r3295, %r3294, 16711680;
	or.b32  	%r3296, %r3295, %r3293;
	and.b16  	%rs588, %rs583, 255;
	mul.wide.u16 	%r3297, %rs588, 256;
	or.b32  	%r3298, %r3296, %r3297;
	bfe.u32 	%r3299, %r3263, 24, 8;
	or.b32  	%r3300, %r3298, %r3299;
	shl.b32 	%r3301, %r3267, 24;
	shl.b32 	%r3302, %r3266, 16;
	and.b32  	%r3303, %r3302, 16711680;
	or.b32  	%r3304, %r3303, %r3301;
	and.b16  	%rs589, %rs582, 255;
	mul.wide.u16 	%r3305, %rs589, 256;
	or.b32  	%r3306, %r3304, %r3305;
	bfe.u32 	%r3307, %r3264, 24, 8;
	or.b32  	%r3308, %r3306, %r3307;
	st.local.v4.u32 	[%rd586+16], {%r3284, %r3292, %r3300, %r3308};
	ld.local.v4.b32 	{%r3309, %r3310, %r3311, %r3312}, [%rd5+32];
	bfe.u32 	%r3313, %r3312, 16, 8;
	cvt.u16.u32 	%rs590, %r3313;
	bfe.u32 	%r3314, %r3312, 8, 8;
	bfe.u32 	%r3315, %r3312, 0, 8;
	bfe.u32 	%r3316, %r3311, 16, 8;
	cvt.u16.u32 	%rs591, %r3316;
	bfe.u32 	%r3317, %r3311, 8, 8;
	bfe.u32 	%r3318, %r3311, 0, 8;
	bfe.u32 	%r3319, %r3310, 16, 8;
	cvt.u16.u32 	%rs592, %r3319;
	bfe.u32 	%r3320, %r3310, 8, 8;
	bfe.u32 	%r3321, %r3310, 0, 8;
	bfe.u32 	%r3322, %r3309, 16, 8;
	cvt.u16.u32 	%rs593, %r3322;
	bfe.u32 	%r3323, %r3309, 8, 8;
	bfe.u32 	%r3324, %r3309, 0, 8;
	shl.b32 	%r3325, %r3324, 24;
	shl.b32 	%r3326, %r3323, 16;
	and.b32  	%r3327, %r3326, 16711680;
	or.b32  	%r3328, %r3327, %r3325;
	and.b16  	%rs594, %rs593, 255;
	mul.wide.u16 	%r3329, %rs594, 256;
	or.b32  	%r3330, %r3328, %r3329;
	bfe.u32 	%r3331, %r3309, 24, 8;
	or.b32  	%r3332, %r3330, %r3331;
	shl.b32 	%r3333, %r3321, 24;
	shl.b32 	%r3334, %r3320, 16;
	and.b32  	%r3335, %r3334, 16711680;
	or.b32  	%r3336, %r3335, %r3333;
	and.b16  	%rs595, %rs592, 255;
	mul.wide.u16 	%r3337, %rs595, 256;
	or.b32  	%r3338, %r3336, %r3337;
	bfe.u32 	%r3339, %r3310, 24, 8;
	or.b32  	%r3340, %r3338, %r3339;
	shl.b32 	%r3341, %r3318, 24;
	shl.b32 	%r3342, %r3317, 16;
	and.b32  	%r3343, %r3342, 16711680;
	or.b32  	%r3344, %r3343, %r3341;
	and.b16  	%rs596, %rs591, 255;
	mul.wide.u16 	%r3345, %rs596, 256;
	or.b32  	%r3346, %r3344, %r3345;
	bfe.u32 	%r3347, %r3311, 24, 8;
	or.b32  	%r3348, %r3346, %r3347;
	shl.b32 	%r3349, %r3315, 24;
	shl.b32 	%r3350, %r3314, 16;
	and.b32  	%r3351, %r3350, 16711680;
	or.b32  	%r3352, %r3351, %r3349;
	and.b16  	%rs597, %rs590, 255;
	mul.wide.u16 	%r3353, %rs597, 256;
	or.b32  	%r3354, %r3352, %r3353;
	bfe.u32 	%r3355, %r3312, 24, 8;
	or.b32  	%r3356, %r3354, %r3355;
	st.local.v4.u32 	[%rd586+32], {%r3332, %r3340, %r3348, %r3356};
	ld.local.v4.b32 	{%r3357, %r3358, %r3359, %r3360}, [%rd5+48];
	bfe.u32 	%r3361, %r3360, 16, 8;
	cvt.u16.u32 	%rs598, %r3361;
	bfe.u32 	%r3362, %r3360, 8, 8;
	bfe.u32 	%r3363, %r3360, 0, 8;
	bfe.u32 	%r3364, %r3359, 16, 8;
	cvt.u16.u32 	%rs599, %r3364;
	bfe.u32 	%r3365, %r3359, 8, 8;
	bfe.u32 	%r3366, %r3359, 0, 8;
	bfe.u32 	%r3367, %r3358, 16, 8;
	cvt.u16.u32 	%rs600, %r3367;
	bfe.u32 	%r3368, %r3358, 8, 8;
	bfe.u32 	%r3369, %r3358, 0, 8;
	bfe.u32 	%r3370, %r3357, 16, 8;
	cvt.u16.u32 	%rs601, %r3370;
	bfe.u32 	%r3371, %r3357, 8, 8;
	bfe.u32 	%r3372, %r3357, 0, 8;
	shl.b32 	%r3373, %r3372, 24;
	shl.b32 	%r3374, %r3371, 16;
	and.b32  	%r3375, %r3374, 16711680;
	or.b32  	%r3376, %r3375, %r3373;
	and.b16  	%rs602, %rs601, 255;
	mul.wide.u16 	%r3377, %rs602, 256;
	or.b32  	%r3378, %r3376, %r3377;
	bfe.u32 	%r3379, %r3357, 24, 8;
	or.b32  	%r4785, %r3378, %r3379;
	shl.b32 	%r3380, %r3369, 24;
	shl.b32 	%r3381, %r3368, 16;
	and.b32  	%r3382, %r3381, 16711680;
	or.b32  	%r3383, %r3382, %r3380;
	and.b16  	%rs603, %rs600, 255;
	mul.wide.u16 	%r3384, %rs603, 256;
	or.b32  	%r3385, %r3383, %r3384;
	bfe.u32 	%r3386, %r3358, 24, 8;
	or.b32  	%r3387, %r3385, %r3386;
	shl.b32 	%r3388, %r3366, 24;
	shl.b32 	%r3389, %r3365, 16;
	and.b32  	%r3390, %r3389, 16711680;
	or.b32  	%r3391, %r3390, %r3388;
	and.b16  	%rs604, %rs599, 255;
	mul.wide.u16 	%r3392, %rs604, 256;
	or.b32  	%r3393, %r3391, %r3392;
	bfe.u32 	%r3394, %r3359, 24, 8;
	or.b32  	%r4788, %r3393, %r3394;
	shl.b32 	%r3395, %r3363, 24;
	shl.b32 	%r3396, %r3362, 16;
	and.b32  	%r3397, %r3396, 16711680;
	or.b32  	%r3398, %r3397, %r3395;
	and.b16  	%rs605, %rs598, 255;
	mul.wide.u16 	%r3399, %rs605, 256;
	or.b32  	%r3400, %r3398, %r3399;
	bfe.u32 	%r3401, %r3360, 24, 8;
	or.b32  	%r4786, %r3400, %r3401;
	st.local.v4.u32 	[%rd586+48], {%r4785, %r3387, %r4788, %r4786};
	mov.b32 	%r4789, 16;
$L__BB0_338:
	shf.l.wrap.b32 	%r3402, %r4788, %r4788, 15;
	shf.l.wrap.b32 	%r3403, %r4788, %r4788, 13;
	xor.b32  	%r3404, %r3402, %r3403;
	shr.u32 	%r3405, %r4788, 10;
	xor.b32  	%r3406, %r3404, %r3405;
	add.s32 	%r3407, %r4789, -7;
	mul.wide.u32 	%rd447, %r3407, 4;
	add.s64 	%rd448, %rd586, %rd447;
	ld.local.u32 	%r3408, [%rd448];
	add.s32 	%r3409, %r3406, %r3408;
	ld.local.u32 	%r3410, [%rd448+-32];
	shf.l.wrap.b32 	%r3411, %r3410, %r3410, 25;
	shf.l.wrap.b32 	%r3412, %r3410, %r3410, 14;
	xor.b32  	%r3413, %r3411, %r3412;
	shr.u32 	%r3414, %r3410, 3;
	xor.b32  	%r3415, %r3413, %r3414;
	add.s32 	%r3416, %r3409, %r4787;
	add.s32 	%r367, %r3416, %r3415;
	shf.l.wrap.b32 	%r3417, %r4786, %r4786, 15;
	shf.l.wrap.b32 	%r3418, %r4786, %r4786, 13;
	xor.b32  	%r3419, %r3417, %r3418;
	shr.u32 	%r3420, %r4786, 10;
	xor.b32  	%r3421, %r3419, %r3420;
	ld.local.v2.u32 	{%r3422, %r3423}, [%rd448+4];
	add.s32 	%r3424, %r3421, %r3422;
	ld.local.v2.u32 	{%r3425, %r3426}, [%rd448+-28];
	shf.l.wrap.b32 	%r3427, %r3425, %r3425, 25;
	shf.l.wrap.b32 	%r3428, %r3425, %r3425, 14;
	xor.b32  	%r3429, %r3427, %r3428;
	shr.u32 	%r3430, %r3425, 3;
	xor.b32  	%r3431, %r3429, %r3430;
	add.s32 	%r3432, %r3424, %r3410;
	add.s32 	%r3433, %r3432, %r3431;
	shf.l.wrap.b32 	%r3434, %r367, %r367, 15;
	shf.l.wrap.b32 	%r3435, %r367, %r367, 13;
	xor.b32  	%r3436, %r3434, %r3435;
	shr.u32 	%r3437, %r367, 10;
	xor.b32  	%r3438, %r3436, %r3437;
	add.s32 	%r3439, %r3438, %r3423;
	shf.l.wrap.b32 	%r3440, %r3426, %r3426, 25;
	shf.l.wrap.b32 	%r3441, %r3426, %r3426, 14;
	xor.b32  	%r3442, %r3440, %r3441;
	shr.u32 	%r3443, %r3426, 3;
	xor.b32  	%r3444, %r3442, %r3443;
	add.s32 	%r3445, %r3439, %r3425;
	add.s32 	%r4788, %r3445, %r3444;
	shf.l.wrap.b32 	%r3446, %r3433, %r3433, 15;
	shf.l.wrap.b32 	%r3447, %r3433, %r3433, 13;
	xor.b32  	%r3448, %r3446, %r3447;
	shr.u32 	%r3449, %r3433, 10;
	xor.b32  	%r3450, %r3448, %r3449;
	add.s32 	%r3451, %r3450, %r4785;
	ld.local.u32 	%r4787, [%rd448+-20];
	shf.l.wrap.b32 	%r3452, %r4787, %r4787, 25;
	shf.l.wrap.b32 	%r3453, %r4787, %r4787, 14;
	xor.b32  	%r3454, %r3452, %r3453;
	shr.u32 	%r3455, %r4787, 3;
	xor.b32  	%r3456, %r3454, %r3455;
	add.s32 	%r3457, %r3451, %r3426;
	add.s32 	%r4786, %r3457, %r3456;
	st.local.v4.u32 	[%rd448+28], {%r367, %r3433, %r4788, %r4786};
	add.s32 	%r4789, %r4789, 4;
	setp.ne.s32 	%p141, %r4789, 64;
	mov.u32 	%r4785, %r367;
	@%p141 bra 	$L__BB0_338;
	mov.b32 	%r4790, 0;
	mov.u32 	%r4791, %r4836;
	mov.u32 	%r4792, %r4835;
	mov.u32 	%r4793, %r4834;
	mov.u32 	%r4794, %r4833;
	mov.u32 	%r4795, %r4832;
	mov.u32 	%r4796, %r4831;
	mov.u32 	%r4797, %r4830;
	mov.u32 	%r4798, %r4829;
$L__BB0_340:
	shf.l.wrap.b32 	%r3459, %r4795, %r4795, 26;
	shf.l.wrap.b32 	%r3460, %r4795, %r4795, 21;
	xor.b32  	%r3461, %r3459, %r3460;
	shf.l.wrap.b32 	%r3462, %r4795, %r4795, 7;
	xor.b32  	%r3463, %r3461, %r3462;
	and.b32  	%r3464, %r4795, %r4796;
	not.b32 	%r3465, %r4795;
	and.b32  	%r3466, %r4797, %r3465;
	or.b32  	%r3467, %r3464, %r3466;
	mul.wide.u32 	%rd449, %r4790, 4;
	mov.u64 	%rd450, K;
	add.s64 	%rd451, %rd450, %rd449;
	ld.global.nc.u32 	%r3468, [%rd451];
	add.s64 	%rd452, %rd586, %rd449;
	ld.local.v4.u32 	{%r3469, %r3470, %r3471, %r3472}, [%rd452];
	add.s32 	%r3473, %r3467, %r4798;
	add.s32 	%r3474, %r3473, %r3463;
	add.s32 	%r3475, %r3474, %r3468;
	add.s32 	%r3476, %r3475, %r3469;
	shf.l.wrap.b32 	%r3477, %r4791, %r4791, 30;
	shf.l.wrap.b32 	%r3478, %r4791, %r4791, 19;
	xor.b32  	%r3479, %r3477, %r3478;
	shf.l.wrap.b32 	%r3480, %r4791, %r4791, 10;
	xor.b32  	%r3481, %r3479, %r3480;
	xor.b32  	%r3482, %r4792, %r4793;
	and.b32  	%r3483, %r4791, %r3482;
	and.b32  	%r3484, %r4792, %r4793;
	xor.b32  	%r3485, %r3483, %r3484;
	add.s32 	%r3486, %r3481, %r3485;
	add.s32 	%r4798, %r3476, %r4794;
	add.s32 	%r4794, %r3486, %r3476;
	shf.l.wrap.b32 	%r3487, %r4798, %r4798, 26;
	shf.l.wrap.b32 	%r3488, %r4798, %r4798, 21;
	xor.b32  	%r3489, %r3487, %r3488;
	shf.l.wrap.b32 	%r3490, %r4798, %r4798, 7;
	xor.b32  	%r3491, %r3489, %r3490;
	and.b32  	%r3492, %r4798, %r4795;
	not.b32 	%r3493, %r4798;
	and.b32  	%r3494, %r4796, %r3493;
	or.b32  	%r3495, %r3492, %r3494;
	ld.global.nc.u32 	%r3496, [%rd451+4];
	add.s32 	%r3497, %r3495, %r4797;
	add.s32 	%r3498, %r3497, %r3491;
	add.s32 	%r3499, %r3498, %r3496;
	add.s32 	%r3500, %r3499, %r3470;
	shf.l.wrap.b32 	%r3501, %r4794, %r4794, 30;
	shf.l.wrap.b32 	%r3502, %r4794, %r4794, 19;
	xor.b32  	%r3503, %r3501, %r3502;
	shf.l.wrap.b32 	%r3504, %r4794, %r4794, 10;
	xor.b32  	%r3505, %r3503, %r3504;
	xor.b32  	%r3506, %r4791, %r4792;
	and.b32  	%r3507, %r4794, %r3506;
	and.b32  	%r3508, %r4791, %r4792;
	xor.b32  	%r3509, %r3507, %r3508;
	add.s32 	%r3510, %r3505, %r3509;
	add.s32 	%r4797, %r3500, %r4793;
	add.s32 	%r4793, %r3510, %r3500;
	shf.l.wrap.b32 	%r3511, %r4797, %r4797, 26;
	shf.l.wrap.b32 	%r3512, %r4797, %r4797, 21;
	xor.b32  	%r3513, %r3511, %r3512;
	shf.l.wrap.b32 	%r3514, %r4797, %r4797, 7;
	xor.b32  	%r3515, %r3513, %r3514;
	and.b32  	%r3516, %r4797, %r4798;
	not.b32 	%r3517, %r4797;
	and.b32  	%r3518, %r4795, %r3517;
	or.b32  	%r3519, %r3516, %r3518;
	ld.global.nc.u32 	%r3520, [%rd451+8];
	add.s32 	%r3521, %r3519, %r4796;
	add.s32 	%r3522, %r3521, %r3515;
	add.s32 	%r3523, %r3522, %r3520;
	add.s32 	%r3524, %r3523, %r3471;
	shf.l.wrap.b32 	%r3525, %r4793, %r4793, 30;
	shf.l.wrap.b32 	%r3526, %r4793, %r4793, 19;
	xor.b32  	%r3527, %r3525, %r3526;
	shf.l.wrap.b32 	%r3528, %r4793, %r4793, 10;
	xor.b32  	%r3529, %r3527, %r3528;
	xor.b32  	%r3530, %r4794, %r4791;
	and.b32  	%r3531, %r4793, %r3530;
	and.b32  	%r3532, %r4794, %r4791;
	xor.b32  	%r3533, %r3531, %r3532;
	add.s32 	%r3534, %r3529, %r3533;
	add.s32 	%r4796, %r3524, %r4792;
	add.s32 	%r4792, %r3534, %r3524;
	shf.l.wrap.b32 	%r3535, %r4796, %r4796, 26;
	shf.l.wrap.b32 	%r3536, %r4796, %r4796, 21;
	xor.b32  	%r3537, %r3535, %r3536;
	shf.l.wrap.b32 	%r3538, %r4796, %r4796, 7;
	xor.b32  	%r3539, %r3537, %r3538;
	and.b32  	%r3540, %r4796, %r4797;
	not.b32 	%r3541, %r4796;
	and.b32  	%r3542, %r4798, %r3541;
	or.b32  	%r3543, %r3540, %r3542;
	ld.global.nc.u32 	%r3544, [%rd451+12];
	add.s32 	%r3545, %r3543, %r4795;
	add.s32 	%r3546, %r3545, %r3539;
	add.s32 	%r3547, %r3546, %r3544;
	add.s32 	%r3548, %r3547, %r3472;
	shf.l.wrap.b32 	%r3549, %r4792, %r4792, 30;
	shf.l.wrap.b32 	%r3550, %r4792, %r4792, 19;
	xor.b32  	%r3551, %r3549, %r3550;
	shf.l.wrap.b32 	%r3552, %r4792, %r4792, 10;
	xor.b32  	%r3553, %r3551, %r3552;
	xor.b32  	%r3554, %r4793, %r4794;
	and.b32  	%r3555, %r4792, %r3554;
	and.b32  	%r3556, %r4793, %r4794;
	xor.b32  	%r3557, %r3555, %r3556;
	add.s32 	%r3558, %r3553, %r3557;
	add.s32 	%r4795, %r3548, %r4791;
	add.s32 	%r4791, %r3558, %r3548;
	add.s32 	%r4790, %r4790, 4;
	setp.ne.s32 	%p142, %r4790, 64;
	@%p142 bra 	$L__BB0_340;
	add.s32 	%r4836, %r4836, %r4791;
	add.s32 	%r4835, %r4835, %r4792;
	add.s32 	%r4834, %r4834, %r4793;
	add.s32 	%r4833, %r4833, %r4794;
	add.s32 	%r4832, %r4832, %r4795;
	add.s32 	%r4831, %r4831, %r4796;
	add.s32 	%r4830, %r4830, %r4797;
	add.s32 	%r4829, %r4829, %r4798;
	mov.b64 	%rd567, 0;
$L__BB0_342:
	add.s64 	%rd563, %rd563, 1;
	setp.ne.s64 	%p143, %rd563, 64;
	@%p143 bra 	$L__BB0_336;
	mov.b64 	%rd566, 0;
$L__BB0_344:
	add.s64 	%rd455, %rd3, %rd566;
	ld.local.u8 	%rs606, [%rd455];
	add.s64 	%rd456, %rd5, %rd567;
	st.local.u8 	[%rd456], %rs606;
	add.s64 	%rd567, %rd567, 1;
	setp.ne.s64 	%p144, %rd567, 64;
	@%p144 bra 	$L__BB0_350;
	add.s64 	%rd568, %rd586, 36;
	ld.local.v4.b32 	{%r3560, %r3561, %r3562, %r3563}, [%rd5];
	bfe.u32 	%r3564, %r3563, 16, 8;
	cvt.u16.u32 	%rs607, %r3564;
	bfe.u32 	%r3565, %r3563, 8, 8;
	bfe.u32 	%r3566, %r3563, 0, 8;
	bfe.u32 	%r3567, %r3562, 16, 8;
	cvt.u16.u32 	%rs608, %r3567;
	bfe.u32 	%r3568, %r3562, 8, 8;
	bfe.u32 	%r3569, %r3562, 0, 8;
	bfe.u32 	%r3570, %r3561, 16, 8;
	cvt.u16.u32 	%rs609, %r3570;
	bfe.u32 	%r3571, %r3561, 8, 8;
	bfe.u32 	%r3572, %r3561, 0, 8;
	bfe.u32 	%r3573, %r3560, 16, 8;
	cvt.u16.u32 	%rs610, %r3573;
	bfe.u32 	%r3574, %r3560, 8, 8;
	bfe.u32 	%r3575, %r3560, 0, 8;
	shl.b32 	%r3576, %r3575, 24;
	shl.b32 	%r3577, %r3574, 16;
	and.b32  	%r3578, %r3577, 16711680;
	or.b32  	%r3579, %r3578, %r3576;
	and.b16  	%rs611, %rs610, 255;
	mul.wide.u16 	%r3580, %rs611, 256;
	or.b32  	%r3581, %r3579, %r3580;
	bfe.u32 	%r3582, %r3560, 24, 8;
	or.b32  	%r4818, %r3581, %r3582;
	shl.b32 	%r3583, %r3572, 24;
	shl.b32 	%r3584, %r3571, 16;
	and.b32  	%r3585, %r3584, 16711680;
	or.b32  	%r3586, %r3585, %r3583;
	and.b16  	%rs612, %rs609, 255;
	mul.wide.u16 	%r3587, %rs612, 256;
	or.b32  	%r3588, %r3586, %r3587;
	bfe.u32 	%r3589, %r3561, 24, 8;
	or.b32  	%r3590, %r3588, %r3589;
	shl.b32 	%r3591, %r3569, 24;
	shl.b32 	%r3592, %r3568, 16;
	and.b32  	%r3593, %r3592, 16711680;
	or.b32  	%r3594, %r3593, %r3591;
	and.b16  	%rs613, %rs608, 255;
	mul.wide.u16 	%r3595, %rs613, 256;
	or.b32  	%r3596, %r3594, %r3595;
	bfe.u32 	%r3597, %r3562, 24, 8;
	or.b32  	%r3598, %r3596, %r3597;
	shl.b32 	%r3599, %r3566, 24;
	shl.b32 	%r3600, %r3565, 16;
	and.b32  	%r3601, %r3600, 16711680;
	or.b32  	%r3602, %r3601, %r3599;
	and.b16  	%rs614, %rs607, 255;
	mul.wide.u16 	%r3603, %rs614, 256;
	or.b32  	%r3604, %r3602, %r3603;
	bfe.u32 	%r3605, %r3563, 24, 8;
	or.b32  	%r3606, %r3604, %r3605;
	st.local.v4.u32 	[%rd586], {%r4818, %r3590, %r3598, %r3606};
	ld.local.v4.b32 	{%r3607, %r3608, %r3609, %r3610}, [%rd5+16];
	bfe.u32 	%r3611, %r3610, 16, 8;
	cvt.u16.u32 	%rs615, %r3611;
	bfe.u32 	%r3612, %r3610, 8, 8;
	bfe.u32 	%r3613, %r3610, 0, 8;
	bfe.u32 	%r3614, %r3609, 16, 8;
	cvt.u16.u32 	%rs616, %r3614;
	bfe.u32 	%r3615, %r3609, 8, 8;
	bfe.u32 	%r3616, %r3609, 0, 8;
	bfe.u32 	%r3617, %r3608, 16, 8;
	cvt.u16.u32 	%rs617, %r3617;
	bfe.u32 	%r3618, %r3608, 8, 8;
	bfe.u32 	%r3619, %r3608, 0, 8;
	bfe.u32 	%r3620, %r3607, 16, 8;
	cvt.u16.u32 	%rs618, %r3620;
	bfe.u32 	%r3621, %r3607, 8, 8;
	bfe.u32 	%r3622, %r3607, 0, 8;
	shl.b32 	%r3623, %r3622, 24;
	shl.b32 	%r3624, %r3621, 16;
	and.b32  	%r3625, %r3624, 16711680;
	or.b32  	%r3626, %r3625, %r3623;
	and.b16  	%rs619, %rs618, 255;
	mul.wide.u16 	%r3627, %rs619, 256;
	or.b32  	%r3628, %r3626, %r3627;
	bfe.u32 	%r3629, %r3607, 24, 8;
	or.b32  	%r3630, %r3628, %r3629;
	shl.b32 	%r3631, %r3619, 24;
	shl.b32 	%r3632, %r3618, 16;
	and.b32  	%r3633, %r3632, 16711680;
	or.b32  	%r3634, %r3633, %r3631;
	and.b16  	%rs620, %rs617, 255;
	mul.wide.u16 	%r3635, %rs620, 256;
	or.b32  	%r3636, %r3634, %r3635;
	bfe.u32 	%r3637, %r3608, 24, 8;
	or.b32  	%r3638, %r3636, %r3637;
	shl.b32 	%r3639, %r3616, 24;
	shl.b32 	%r3640, %r3615, 16;
	and.b32  	%r3641, %r3640, 16711680;
	or.b32  	%r3642, %r3641, %r3639;
	and.b16  	%rs621, %rs616, 255;
	mul.wide.u16 	%r3643, %rs621, 256;
	or.b32  	%r3644, %r3642, %r3643;
	bfe.u32 	%r3645, %r3609, 24, 8;
	or.b32  	%r3646, %r3644, %r3645;
	shl.b32 	%r3647, %r3613, 24;
	shl.b32 	%r3648, %r3612, 16;
	and.b32  	%r3649, %r3648, 16711680;
	or.b32  	%r3650, %r3649, %r3647;
	and.b16  	%rs622, %rs615, 255;
	mul.wide.u16 	%r3651, %rs622, 256;
	or.b32  	%r3652, %r3650, %r3651;
	bfe.u32 	%r3653, %r3610, 24, 8;
	or.b32  	%r3654, %r3652, %r3653;
	st.local.v4.u32 	[%rd586+16], {%r3630, %r3638, %r3646, %r3654};
	ld.local.v4.b32 	{%r3655, %r3656, %r3657, %r3658}, [%rd5+32];
	bfe.u32 	%r3659, %r3658, 16, 8;
	cvt.u16.u32 	%rs623, %r3659;
	bfe.u32 	%r3660, %r3658, 8, 8;
	bfe.u32 	%r3661, %r3658, 0, 8;
	bfe.u32 	%r3662, %r3657, 16, 8;
	cvt.u16.u32 	%rs624, %r3662;
	bfe.u32 	%r3663, %r3657, 8, 8;
	bfe.u32 	%r3664, %r3657, 0, 8;
	bfe.u32 	%r3665, %r3656, 16, 8;
	cvt.u16.u32 	%rs625, %r3665;
	bfe.u32 	%r3666, %r3656, 8, 8;
	bfe.u32 	%r3667, %r3656, 0, 8;
	bfe.u32 	%r3668, %r3655, 16, 8;
	cvt.u16.u32 	%rs626, %r3668;
	bfe.u32 	%r3669, %r3655, 8, 8;
	bfe.u32 	%r3670, %r3655, 0, 8;
	shl.b32 	%r3671, %r3670, 24;
	shl.b32 	%r3672, %r3669, 16;
	and.b32  	%r3673, %r3672, 16711680;
	or.b32  	%r3674, %r3673, %r3671;
	and.b16  	%rs627, %rs626, 255;
	mul.wide.u16 	%r3675, %rs627, 256;
	or.b32  	%r3676, %r3674, %r3675;
	bfe.u32 	%r3677, %r3655, 24, 8;
	or.b32  	%r3678, %r3676, %r3677;
	shl.b32 	%r3679, %r3667, 24;
	shl.b32 	%r3680, %r3666, 16;
	and.b32  	%r3681, %r3680, 16711680;
	or.b32  	%r3682, %r3681, %r3679;
	and.b16  	%rs628, %rs625, 255;
	mul.wide.u16 	%r3683, %rs628, 256;
	or.b32  	%r3684, %r3682, %r3683;
	bfe.u32 	%r3685, %r3656, 24, 8;
	or.b32  	%r3686, %r3684, %r3685;
	shl.b32 	%r3687, %r3664, 24;
	shl.b32 	%r3688, %r3663, 16;
	and.b32  	%r3689, %r3688, 16711680;
	or.b32  	%r3690, %r3689, %r3687;
	and.b16  	%rs629, %rs624, 255;
	mul.wide.u16 	%r3691, %rs629, 256;
	or.b32  	%r3692, %r3690, %r3691;
	bfe.u32 	%r3693, %r3657, 24, 8;
	or.b32  	%r3694, %r3692, %r3693;
	shl.b32 	%r3695, %r3661, 24;
	shl.b32 	%r3696, %r3660, 16;
	and.b32  	%r3697, %r3696, 16711680;
	or.b32  	%r3698, %r3697, %r3695;
	and.b16  	%rs630, %rs623, 255;
	mul.wide.u16 	%r3699, %rs630, 256;
	or.b32  	%r3700, %r3698, %r3699;
	bfe.u32 	%r3701, %r3658, 24, 8;
	or.b32  	%r3702, %r3700, %r3701;
	st.local.v4.u32 	[%rd586+32], {%r3678, %r3686, %r3694, %r3702};
	ld.local.v4.b32 	{%r3703, %r3704, %r3705, %r3706}, [%rd5+48];
	bfe.u32 	%r3707, %r3706, 16, 8;
	cvt.u16.u32 	%rs631, %r3707;
	bfe.u32 	%r3708, %r3706, 8, 8;
	bfe.u32 	%r3709, %r3706, 0, 8;
	bfe.u32 	%r3710, %r3705, 16, 8;
	cvt.u16.u32 	%rs632, %r3710;
	bfe.u32 	%r3711, %r3705, 8, 8;
	bfe.u32 	%r3712, %r3705, 0, 8;
	bfe.u32 	%r3713, %r3704, 16, 8;
	cvt.u16.u32 	%rs633, %r3713;
	bfe.u32 	%r3714, %r3704, 8, 8;
	bfe.u32 	%r3715, %r3704, 0, 8;
	bfe.u32 	%r3716, %r3703, 16, 8;
	cvt.u16.u32 	%rs634, %r3716;
	bfe.u32 	%r3717, %r3703, 8, 8;
	bfe.u32 	%r3718, %r3703, 0, 8;
	shl.b32 	%r3719, %r3718, 24;
	shl.b32 	%r3720, %r3717, 16;
	and.b32  	%r3721, %r3720, 16711680;
	or.b32  	%r3722, %r3721, %r3719;
	and.b16  	%rs635, %rs634, 255;
	mul.wide.u16 	%r3723, %rs635, 256;
	or.b32  	%r3724, %r3722, %r3723;
	bfe.u32 	%r3725, %r3703, 24, 8;
	or.b32  	%r4816, %r3724, %r3725;
	shl.b32 	%r3726, %r3715, 24;
	shl.b32 	%r3727, %r3714, 16;
	and.b32  	%r3728, %r3727, 16711680;
	or.b32  	%r3729, %r3728, %r3726;
	and.b16  	%rs636, %rs633, 255;
	mul.wide.u16 	%r3730, %rs636, 256;
	or.b32  	%r3731, %r3729, %r3730;
	bfe.u32 	%r3732, %r3704, 24, 8;
	or.b32  	%r3733, %r3731, %r3732;
	shl.b32 	%r3734, %r3712, 24;
	shl.b32 	%r3735, %r3711, 16;
	and.b32  	%r3736, %r3735, 16711680;
	or.b32  	%r3737, %r3736, %r3734;
	and.b16  	%rs637, %rs632, 255;
	mul.wide.u16 	%r3738, %rs637, 256;
	or.b32  	%r3739, %r3737, %r3738;
	bfe.u32 	%r3740, %r3705, 24, 8;
	or.b32  	%r4819, %r3739, %r3740;
	shl.b32 	%r3741, %r3709, 24;
	shl.b32 	%r3742, %r3708, 16;
	and.b32  	%r3743, %r3742, 16711680;
	or.b32  	%r3744, %r3743, %r3741;
	and.b16  	%rs638, %rs631, 255;
	mul.wide.u16 	%r3745, %rs638, 256;
	or.b32  	%r3746, %r3744, %r3745;
	bfe.u32 	%r3747, %r3706, 24, 8;
	or.b32  	%r4817, %r3746, %r3747;
	st.local.v4.u32 	[%rd586+48], {%r4816, %r3733, %r4819, %r4817};
	mov.b32 	%r4815, 0;
$L__BB0_346:
	shf.l.wrap.b32 	%r3748, %r4819, %r4819, 15;
	shf.l.wrap.b32 	%r3749, %r4819, %r4819, 13;
	xor.b32  	%r3750, %r3748, %r3749;
	shr.u32 	%r3751, %r4819, 10;
	xor.b32  	%r3752, %r3750, %r3751;
	ld.local.u32 	%r3753, [%rd568];
	add.s32 	%r3754, %r3752, %r3753;
	ld.local.u32 	%r3755, [%rd568+-32];
	shf.l.wrap.b32 	%r3756, %r3755, %r3755, 25;
	shf.l.wrap.b32 	%r3757, %r3755, %r3755, 14;
	xor.b32  	%r3758, %r3756, %r3757;
	shr.u32 	%r3759, %r3755, 3;
	xor.b32  	%r3760, %r3758, %r3759;
	add.s32 	%r3761, %r3754, %r4818;
	add.s32 	%r423, %r3761, %r3760;
	shf.l.wrap.b32 	%r3762, %r4817, %r4817, 15;
	shf.l.wrap.b32 	%r3763, %r4817, %r4817, 13;
	xor.b32  	%r3764, %r3762, %r3763;
	shr.u32 	%r3765, %r4817, 10;
	xor.b32  	%r3766, %r3764, %r3765;
	ld.local.v2.u32 	{%r3767, %r3768}, [%rd568+4];
	add.s32 	%r3769, %r3766, %r3767;
	ld.local.v2.u32 	{%r3770, %r3771}, [%rd568+-28];
	shf.l.wrap.b32 	%r3772, %r3770, %r3770, 25;
	shf.l.wrap.b32 	%r3773, %r3770, %r3770, 14;
	xor.b32  	%r3774, %r3772, %r3773;
	shr.u32 	%r3775, %r3770, 3;
	xor.b32  	%r3776, %r3774, %r3775;
	add.s32 	%r3777, %r3769, %r3755;
	add.s32 	%r3778, %r3777, %r3776;
	shf.l.wrap.b32 	%r3779, %r423, %r423, 15;
	shf.l.wrap.b32 	%r3780, %r423, %r423, 13;
	xor.b32  	%r3781, %r3779, %r3780;
	shr.u32 	%r3782, %r423, 10;
	xor.b32  	%r3783, %r3781, %r3782;
	add.s32 	%r3784, %r3783, %r3768;
	shf.l.wrap.b32 	%r3785, %r3771, %r3771, 25;
	shf.l.wrap.b32 	%r3786, %r3771, %r3771, 14;
	xor.b32  	%r3787, %r3785, %r3786;
	shr.u32 	%r3788, %r3771, 3;
	xor.b32  	%r3789, %r3787, %r3788;
	add.s32 	%r3790, %r3784, %r3770;
	add.s32 	%r4819, %r3790, %r3789;
	shf.l.wrap.b32 	%r3791, %r3778, %r3778, 15;
	shf.l.wrap.b32 	%r3792, %r3778, %r3778, 13;
	xor.b32  	%r3793, %r3791, %r3792;
	shr.u32 	%r3794, %r3778, 10;
	xor.b32  	%r3795, %r3793, %r3794;
	add.s32 	%r3796, %r3795, %r4816;
	ld.local.u32 	%r4818, [%rd568+-20];
	shf.l.wrap.b32 	%r3797, %r4818, %r4818, 25;
	shf.l.wrap.b32 	%r3798, %r4818, %r4818, 14;
	xor.b32  	%r3799, %r3797, %r3798;
	shr.u32 	%r3800, %r4818, 3;
	xor.b32  	%r3801, %r3799, %r3800;
	add.s32 	%r3802, %r3796, %r3771;
	add.s32 	%r4817, %r3802, %r3801;
	st.local.v4.u32 	[%rd568+28], {%r423, %r3778, %r4819, %r4817};
	add.s32 	%r4815, %r4815, 4;
	add.s64 	%rd568, %rd568, 16;
	setp.ne.s32 	%p145, %r4815, 48;
	mov.u32 	%r4816, %r423;
	@%p145 bra 	$L__BB0_346;
	mov.b32 	%r4820, 0;
	mov.u32 	%r4821, %r4836;
	mov.u32 	%r4822, %r4835;
	mov.u32 	%r4823, %r4834;
	mov.u32 	%r4824, %r4833;
	mov.u32 	%r4825, %r4832;
	mov.u32 	%r4826, %r4831;
	mov.u32 	%r4827, %r4830;
	mov.u32 	%r4828, %r4829;
$L__BB0_348:
	shf.l.wrap.b32 	%r3804, %r4825, %r4825, 26;
	shf.l.wrap.b32 	%r3805, %r4825, %r4825, 21;
	xor.b32  	%r3806, %r3804, %r3805;
	shf.l.wrap.b32 	%r3807, %r4825, %r4825, 7;
	xor.b32  	%r3808, %r3806, %r3807;
	and.b32  	%r3809, %r4825, %r4826;
	not.b32 	%r3810, %r4825;
	and.b32  	%r3811, %r4827, %r3810;
	or.b32  	%r3812, %r3809, %r3811;
	mul.wide.u32 	%rd457, %r4820, 4;
	mov.u64 	%rd458, K;
	add.s64 	%rd459, %rd458, %rd457;
	ld.global.nc.u32 	%r3813, [%rd459];
	add.s64 	%rd460, %rd586, %rd457;
	ld.local.v4.u32 	{%r3814, %r3815, %r3816, %r3817}, [%rd460];
	add.s32 	%r3818, %r3812, %r4828;
	add.s32 	%r3819, %r3818, %r3808;
	add.s32 	%r3820, %r3819, %r3813;
	add.s32 	%r3821, %r3820, %r3814;
	shf.l.wrap.b32 	%r3822, %r4821, %r4821, 30;
	shf.l.wrap.b32 	%r3823, %r4821, %r4821, 19;
	xor.b32  	%r3824, %r3822, %r3823;
	shf.l.wrap.b32 	%r3825, %r4821, %r4821, 10;
	xor.b32  	%r3826, %r3824, %r3825;
	xor.b32  	%r3827, %r4822, %r4823;
	and.b32  	%r3828, %r4821, %r3827;
	and.b32  	%r3829, %r4822, %r4823;
	xor.b32  	%r3830, %r3828, %r3829;
	add.s32 	%r3831, %r3826, %r3830;
	add.s32 	%r4828, %r3821, %r4824;
	add.s32 	%r4824, %r3831, %r3821;
	shf.l.wrap.b32 	%r3832, %r4828, %r4828, 26;
	shf.l.wrap.b32 	%r3833, %r4828, %r4828, 21;
	xor.b32  	%r3834, %r3832, %r3833;
	shf.l.wrap.b32 	%r3835, %r4828, %r4828, 7;
	xor.b32  	%r3836, %r3834, %r3835;
	and.b32  	%r3837, %r4828, %r4825;
	not.b32 	%r3838, %r4828;
	and.b32  	%r3839, %r4826, %r3838;
	or.b32  	%r3840, %r3837, %r3839;
	ld.global.nc.u32 	%r3841, [%rd459+4];
	add.s32 	%r3842, %r3840, %r4827;
	add.s32 	%r3843, %r3842, %r3836;
	add.s32 	%r3844, %r3843, %r3841;
	add.s32 	%r3845, %r3844, %r3815;
	shf.l.wrap.b32 	%r3846, %r4824, %r4824, 30;
	shf.l.wrap.b32 	%r3847, %r4824, %r4824, 19;
	xor.b32  	%r3848, %r3846, %r3847;
	shf.l.wrap.b32 	%r3849, %r4824, %r4824, 10;
	xor.b32  	%r3850, %r3848, %r3849;
	xor.b32  	%r3851, %r4821, %r4822;
	and.b32  	%r3852, %r4824, %r3851;
	and.b32  	%r3853, %r4821, %r4822;
	xor.b32  	%r3854, %r3852, %r3853;
	add.s32 	%r3855, %r3850, %r3854;
	add.s32 	%r4827, %r3845, %r4823;
	add.s32 	%r4823, %r3855, %r3845;
	shf.l.wrap.b32 	%r3856, %r4827, %r4827, 26;
	shf.l.wrap.b32 	%r3857, %r4827, %r4827, 21;
	xor.b32  	%r3858, %r3856, %r3857;
	shf.l.wrap.b32 	%r3859, %r4827, %r4827, 7;
	xor.b32  	%r3860, %r3858, %r3859;
	and.b32  	%r3861, %r4827, %r4828;
	not.b32 	%r3862, %r4827;
	and.b32  	%r3863, %r4825, %r3862;
	or.b32  	%r3864, %r3861, %r3863;
	ld.global.nc.u32 	%r3865, [%rd459+8];
	add.s32 	%r3866, %r3864, %r4826;
	add.s32 	%r3867, %r3866, %r3860;
	add.s32 	%r3868, %r3867, %r3865;
	add.s32 	%r3869, %r3868, %r3816;
	shf.l.wrap.b32 	%r3870, %r4823, %r4823, 30;
	shf.l.wrap.b32 	%r3871, %r4823, %r4823, 19;
	xor.b32  	%r3872, %r3870, %r3871;
	shf.l.wrap.b32 	%r3873, %r4823, %r4823, 10;
	xor.b32  	%r3874, %r3872, %r3873;
	xor.b32  	%r3875, %r4824, %r4821;
	and.b32  	%r3876, %r4823, %r3875;
	and.b32  	%r3877, %r4824, %r4821;
	xor.b32  	%r3878, %r3876, %r3877;
	add.s32 	%r3879, %r3874, %r3878;
	add.s32 	%r4826, %r3869, %r4822;
	add.s32 	%r4822, %r3879, %r3869;
	shf.l.wrap.b32 	%r3880, %r4826, %r4826, 26;
	shf.l.wrap.b32 	%r3881, %r4826, %r4826, 21;
	xor.b32  	%r3882, %r3880, %r3881;
	shf.l.wrap.b32 	%r3883, %r4826, %r4826, 7;
	xor.b32  	%r3884, %r3882, %r3883;
	and.b32  	%r3885, %r4826, %r4827;
	not.b32 	%r3886, %r4826;
	and.b32  	%r3887, %r4828, %r3886;
	or.b32  	%r3888, %r3885, %r3887;
	ld.global.nc.u32 	%r3889, [%rd459+12];
	add.s32 	%r3890, %r3888, %r4825;
	add.s32 	%r3891, %r3890, %r3884;
	add.s32 	%r3892, %r3891, %r3889;
	add.s32 	%r3893, %r3892, %r3817;
	shf.l.wrap.b32 	%r3894, %r4822, %r4822, 30;
	shf.l.wrap.b32 	%r3895, %r4822, %r4822, 19;
	xor.b32  	%r3896, %r3894, %r3895;
	shf.l.wrap.b32 	%r3897, %r4822, %r4822, 10;
	xor.b32  	%r3898, %r3896, %r3897;
	xor.b32  	%r3899, %r4823, %r4824;
	and.b32  	%r3900, %r4822, %r3899;
	and.b32  	%r3901, %r4823, %r4824;
	xor.b32  	%r3902, %r3900, %r3901;
	add.s32 	%r3903, %r3898, %r3902;
	add.s32 	%r4825, %r3893, %r4821;
	add.s32 	%r4821, %r3903, %r3893;
	add.s32 	%r4820, %r4820, 4;
	setp.ne.s32 	%p146, %r4820, 64;
	@%p146 bra 	$L__BB0_348;
	add.s32 	%r4836, %r4836, %r4821;
	add.s32 	%r4835, %r4835, %r4822;
	add.s32 	%r4834, %r4834, %r4823;
	add.s32 	%r4833, %r4833, %r4824;
	add.s32 	%r4832, %r4832, %r4825;
	add.s32 	%r4831, %r4831, %r4826;
	add.s32 	%r4830, %r4830, %r4827;
	add.s32 	%r4829, %r4829, %r4828;
	mov.b64 	%rd567, 0;
$L__BB0_350:
	add.s64 	%rd566, %rd566, 1;
	setp.ne.s64 	%p147, %rd566, 32;
	@%p147 bra 	$L__BB0_344;
	add.s64 	%rd584, %rd586, 36;
	add.s64 	%rd583, %rd567, 1;
	add.s64 	%rd217, %rd5, %rd567;
	mov.b16 	%rs639, 128;
	st.local.u8 	[%rd217], %rs639;
	setp.lt.u64 	%p148, %rd583, 57;
	@%p148 bra 	$L__BB0_363;
	setp.gt.u64 	%p149, %rd583, 63;
	@%p149 bra 	$L__BB0_358;
	and.b64  	%rd218, %rd567, 3;
	setp.gt.u64 	%p150, %rd567, 59;
	@%p150 bra 	$L__BB0_355;
	mov.b16 	%rs640, 0;
	st.local.u8 	[%rd217+1], %rs640;
	st.local.u8 	[%rd217+2], %rs640;
	st.local.u8 	[%rd217+3], %rs640;
	st.local.u8 	[%rd217+4], %rs640;
	add.s64 	%rd583, %rd567, 5;
$L__BB0_355:
	setp.eq.s64 	%p151, %rd218, 3;
	@%p151 bra 	$L__BB0_358;
	mov.b64 	%rd572, 0;
$L__BB0_357:
	.pragma "nounroll";
	add.s64 	%rd223, %rd583, 1;
	add.s64 	%rd463, %rd5, %rd583;
	mov.b16 	%rs641, 0;
	st.local.u8 	[%rd463], %rs641;
	add.s64 	%rd572, %rd572, 1;
	xor.b64  	%rd464, %rd218, %rd572;
	setp.ne.s64 	%p152, %rd464, 3;
	mov.u64 	%rd583, %rd223;
	@%p152 bra 	$L__BB0_357;
$L__BB0_358:
	ld.local.v4.b32 	{%r3905, %r3906, %r3907, %r3908}, [%rd5];
	bfe.u32 	%r3909, %r3908, 16, 8;
	cvt.u16.u32 	%rs642, %r3909;
	bfe.u32 	%r3910, %r3908, 8, 8;
	bfe.u32 	%r3911, %r3908, 0, 8;
	bfe.u32 	%r3912, %r3907, 16, 8;
	cvt.u16.u32 	%rs643, %r3912;
	bfe.u32 	%r3913, %r3907, 8, 8;
	bfe.u32 	%r3914, %r3907, 0, 8;
	bfe.u32 	%r3915, %r3906, 16, 8;
	cvt.u16.u32 	%rs644, %r3915;
	bfe.u32 	%r3916, %r3906, 8, 8;
	bfe.u32 	%r3917, %r3906, 0, 8;
	bfe.u32 	%r3918, %r3905, 16, 8;
	cvt.u16.u32 	%rs645, %r3918;
	bfe.u32 	%r3919, %r3905, 8, 8;
	bfe.u32 	%r3920, %r3905, 0, 8;
	shl.b32 	%r3921, %r3920, 24;
	shl.b32 	%r3922, %r3919, 16;
	and.b32  	%r3923, %r3922, 16711680;
	or.b32  	%r3924, %r3923, %r3921;
	and.b16  	%rs646, %rs645, 255;
	mul.wide.u16 	%r3925, %rs646, 256;
	or.b32  	%r3926, %r3924, %r3925;
	bfe.u32 	%r3927, %r3905, 24, 8;
	or.b32  	%r4840, %r3926, %r3927;
	shl.b32 	%r3928, %r3917, 24;
	shl.b32 	%r3929, %r3916, 16;
	and.b32  	%r3930, %r3929, 16711680;
	or.b32  	%r3931, %r3930, %r3928;
	and.b16  	%rs647, %rs644, 255;
	mul.wide.u16 	%r3932, %rs647, 256;
	or.b32  	%r3933, %r3931, %r3932;
	bfe.u32 	%r3934, %r3906, 24, 8;
	or.b32  	%r3935, %r3933, %r3934;
	shl.b32 	%r3936, %r3914, 24;
	shl.b32 	%r3937, %r3913, 16;
	and.b32  	%r3938, %r3937, 16711680;
	or.b32  	%r3939, %r3938, %r3936;
	and.b16  	%rs648, %rs643, 255;
	mul.wide.u16 	%r3940, %rs648, 256;
	or.b32  	%r3941, %r3939, %r3940;
	bfe.u32 	%r3942, %r3907, 24, 8;
	or.b32  	%r3943, %r3941, %r3942;
	shl.b32 	%r3944, %r3911, 24;
	shl.b32 	%r3945, %r3910, 16;
	and.b32  	%r3946, %r3945, 16711680;
	or.b32  	%r3947, %r3946, %r3944;
	and.b16  	%rs649, %rs642, 255;
	mul.wide.u16 	%r3948, %rs649, 256;
	or.b32  	%r3949, %r3947, %r3948;
	bfe.u32 	%r3950, %r3908, 24, 8;
	or.b32  	%r3951, %r3949, %r3950;
	st.local.v4.u32 	[%rd586], {%r4840, %r3935, %r3943, %r3951};
	ld.local.v4.b32 	{%r3952, %r3953, %r3954, %r3955}, [%rd5+16];
	bfe.u32 	%r3956, %r3955, 16, 8;
	cvt.u16.u32 	%rs650, %r3956;
	bfe.u32 	%r3957, %r3955, 8, 8;
	bfe.u32 	%r3958, %r3955, 0, 8;
	bfe.u32 	%r3959, %r3954, 16, 8;
	cvt.u16.u32 	%rs651, %r3959;
	bfe.u32 	%r3960, %r3954, 8, 8;
	bfe.u32 	%r3961, %r3954, 0, 8;
	bfe.u32 	%r3962, %r3953, 16, 8;
	cvt.u16.u32 	%rs652, %r3962;
	bfe.u32 	%r3963, %r3953, 8, 8;
	bfe.u32 	%r3964, %r3953, 0, 8;
	bfe.u32 	%r3965, %r3952, 16, 8;
	cvt.u16.u32 	%rs653, %r3965;
	bfe.u32 	%r3966, %r3952, 8, 8;
	bfe.u32 	%r3967, %r3952, 0, 8;
	shl.b32 	%r3968, %r3967, 24;
	shl.b32 	%r3969, %r3966, 16;
	and.b32  	%r3970, %r3969, 16711680;
	or.b32  	%r3971, %r3970, %r3968;
	and.b16  	%rs654, %rs653, 255;
	mul.wide.u16 	%r3972, %rs654, 256;
	or.b32  	%r3973, %r3971, %r3972;
	bfe.u32 	%r3974, %r3952, 24, 8;
	or.b32  	%r3975, %r3973, %r3974;
	shl.b32 	%r3976, %r3964, 24;
	shl.b32 	%r3977, %r3963, 16;
	and.b32  	%r3978, %r3977, 16711680;
	or.b32  	%r3979, %r3978, %r3976;
	and.b16  	%rs655, %rs652, 255;
	mul.wide.u16 	%r3980, %rs655, 256;
	or.b32  	%r3981, %r3979, %r3980;
	bfe.u32 	%r3982, %r3953, 24, 8;
	or.b32  	%r3983, %r3981, %r3982;
	shl.b32 	%r3984, %r3961, 24;
	shl.b32 	%r3985, %r3960, 16;
	and.b32  	%r3986, %r3985, 16711680;
	or.b32  	%r3987, %r3986, %r3984;
	and.b16  	%rs656, %rs651, 255;
	mul.wide.u16 	%r3988, %rs656, 256;
	or.b32  	%r3989, %r3987, %r3988;
	bfe.u32 	%r3990, %r3954, 24, 8;
	or.b32  	%r3991, %r3989, %r3990;
	shl.b32 	%r3992, %r3958, 24;
	shl.b32 	%r3993, %r3957, 16;
	and.b32  	%r3994, %r3993, 16711680;
	or.b32  	%r3995, %r3994, %r3992;
	and.b16  	%rs657, %rs650, 255;
	mul.wide.u16 	%r3996, %rs657, 256;
	or.b32  	%r3997, %r3995, %r3996;
	bfe.u32 	%r3998, %r3955, 24, 8;
	or.b32  	%r3999, %r3997, %r3998;
	st.local.v4.u32 	[%rd586+16], {%r3975, %r3983, %r3991, %r3999};
	ld.local.v4.b32 	{%r4000, %r4001, %r4002, %r4003}, [%rd5+32];
	bfe.u32 	%r4004, %r4003, 16, 8;
	cvt.u16.u32 	%rs658, %r4004;
	bfe.u32 	%r4005, %r4003, 8, 8;
	bfe.u32 	%r4006, %r4003, 0, 8;
	bfe.u32 	%r4007, %r4002, 16, 8;
	cvt.u16.u32 	%rs659, %r4007;
	bfe.u32 	%r4008, %r4002, 8, 8;
	bfe.u32 	%r4009, %r4002, 0, 8;
	bfe.u32 	%r4010, %r4001, 16, 8;
	cvt.u16.u32 	%rs660, %r4010;
	bfe.u32 	%r4011, %r4001, 8, 8;
	bfe.u32 	%r4012, %r4001, 0, 8;
	bfe.u32 	%r4013, %r4000, 16, 8;
	cvt.u16.u32 	%rs661, %r4013;
	bfe.u32 	%r4014, %r4000, 8, 8;
	bfe.u32 	%r4015, %r4000, 0, 8;
	shl.b32 	%r4016, %r4015, 24;
	shl.b32 	%r4017, %r4014, 16;
	and.b32  	%r4018, %r4017, 16711680;
	or.b32  	%r4019, %r4018, %r4016;
	and.b16  	%rs662, %rs661, 255;
	mul.wide.u16 	%r4020, %rs662, 256;
	or.b32  	%r4021, %r4019, %r4020;
	bfe.u32 	%r4022, %r4000, 24, 8;
	or.b32  	%r4023, %r4021, %r4022;
	shl.b32 	%r4024, %r4012, 24;
	shl.b32 	%r4025, %r4011, 16;
	and.b32  	%r4026, %r4025, 16711680;
	or.b32  	%r4027, %r4026, %r4024;
	and.b16  	%rs663, %rs660, 255;
	mul.wide.u16 	%r4028, %rs663, 256;
	or.b32  	%r4029, %r4027, %r4028;
	bfe.u32 	%r4030, %r4001, 24, 8;
	or.b32  	%r4031, %r4029, %r4030;
	shl.b32 	%r4032, %r4009, 24;
	shl.b32 	%r4033, %r4008, 16;
	and.b32  	%r4034, %r4033, 16711680;
	or.b32  	%r4035, %r4034, %r4032;
	and.b16  	%rs664, %rs659, 255;
	mul.wide.u16 	%r4036, %rs664, 256;
	or.b32  	%r4037, %r4035, %r4036;
	bfe.u32 	%r4038, %r4002, 24, 8;
	or.b32  	%r4039, %r4037, %r4038;
	shl.b32 	%r4040, %r4006, 24;
	shl.b32 	%r4041, %r4005, 16;
	and.b32  	%r4042, %r4041, 16711680;
	or.b32  	%r4043, %r4042, %r4040;
	and.b16  	%rs665, %rs658, 255;
	mul.wide.u16 	%r4044, %rs665, 256;
	or.b32  	%r4045, %r4043, %r4044;
	bfe.u32 	%r4046, %r4003, 24, 8;
	or.b32  	%r4047, %r4045, %r4046;
	st.local.v4.u32 	[%rd586+32], {%r4023, %r4031, %r4039, %r4047};
	ld.local.v4.b32 	{%r4048, %r4049, %r4050, %r4051}, [%rd5+48];
	bfe.u32 	%r4052, %r4051, 16, 8;
	cvt.u16.u32 	%rs666, %r4052;
	bfe.u32 	%r4053, %r4051, 8, 8;
	bfe.u32 	%r4054, %r4051, 0, 8;
	bfe.u32 	%r4055, %r4050, 16, 8;
	cvt.u16.u32 	%rs667, %r4055;
	bfe.u32 	%r4056, %r4050, 8, 8;
	bfe.u32 	%r4057, %r4050, 0, 8;
	bfe.u32 	%r4058, %r4049, 16, 8;
	cvt.u16.u32 	%rs668, %r4058;
	bfe.u32 	%r4059, %r4049, 8, 8;
	bfe.u32 	%r4060, %r4049, 0, 8;
	bfe.u32 	%r4061, %r4048, 16, 8;
	cvt.u16.u32 	%rs669, %r4061;
	bfe.u32 	%r4062, %r4048, 8, 8;
	bfe.u32 	%r4063, %r4048, 0, 8;
	shl.b32 	%r4064, %r4063, 24;
	shl.b32 	%r4065, %r4062, 16;
	and.b32  	%r4066, %r4065, 16711680;
	or.b32  	%r4067, %r4066, %r4064;
	and.b16  	%rs670, %rs669, 255;
	mul.wide.u16 	%r4068, %rs670, 256;
	or.b32  	%r4069, %r4067, %r4068;
	bfe.u32 	%r4070, %r4048, 24, 8;
	or.b32  	%r4838, %r4069, %r4070;
	shl.b32 	%r4071, %r4060, 24;
	shl.b32 	%r4072, %r4059, 16;
	and.b32  	%r4073, %r4072, 16711680;
	or.b32  	%r4074, %r4073, %r4071;
	and.b16  	%rs671, %rs668, 255;
	mul.wide.u16 	%r4075, %rs671, 256;
	or.b32  	%r4076, %r4074, %r4075;
	bfe.u32 	%r4077, %r4049, 24, 8;
	or.b32  	%r4078, %r4076, %r4077;
	shl.b32 	%r4079, %r4057, 24;
	shl.b32 	%r4080, %r4056, 16;
	and.b32  	%r4081, %r4080, 16711680;
	or.b32  	%r4082, %r4081, %r4079;
	and.b16  	%rs672, %rs667, 255;
	mul.wide.u16 	%r4083, %rs672, 256;
	or.b32  	%r4084, %r4082, %r4083;
	bfe.u32 	%r4085, %r4050, 24, 8;
	or.b32  	%r4841, %r4084, %r4085;
	shl.b32 	%r4086, %r4054, 24;
	shl.b32 	%r4087, %r4053, 16;
	and.b32  	%r4088, %r4087, 16711680;
	or.b32  	%r4089, %r4088, %r4086;
	and.b16  	%rs673, %rs666, 255;
	mul.wide.u16 	%r4090, %rs673, 256;
	or.b32  	%r4091, %r4089, %r4090;
	bfe.u32 	%r4092, %r4051, 24, 8;
	or.b32  	%r4839, %r4091, %r4092;
	st.local.v4.u32 	[%rd586+48], {%r4838, %r4078, %r4841, %r4839};
	mov.b32 	%r4837, 0;
	mov.u64 	%rd573, %rd584;
$L__BB0_359:
	shf.l.wrap.b32 	%r4093, %r4841, %r4841, 15;
	shf.l.wrap.b32 	%r4094, %r4841, %r4841, 13;
	xor.b32  	%r4095, %r4093, %r4094;
	shr.u32 	%r4096, %r4841, 10;
	xor.b32  	%r4097, %r4095, %r4096;
	ld.local.u32 	%r4098, [%rd573];
	add.s32 	%r4099, %r4097, %r4098;
	ld.local.u32 	%r4100, [%rd573+-32];
	shf.l.wrap.b32 	%r4101, %r4100, %r4100, 25;
	shf.l.wrap.b32 	%r4102, %r4100, %r4100, 14;
	xor.b32  	%r4103, %r4101, %r4102;
	shr.u32 	%r4104, %r4100, 3;
	xor.b32  	%r4105, %r4103, %r4104;
	add.s32 	%r4106, %r4099, %r4840;
	add.s32 	%r471, %r4106, %r4105;
	shf.l.wrap.b32 	%r4107, %r4839, %r4839, 15;
	shf.l.wrap.b32 	%r4108, %r4839, %r4839, 13;
	xor.b32  	%r4109, %r4107, %r4108;
	shr.u32 	%r4110, %r4839, 10;
	xor.b32  	%r4111, %r4109, %r4110;
	ld.local.v2.u32 	{%r4112, %r4113}, [%rd573+4];
	add.s32 	%r4114, %r4111, %r4112;
	ld.local.v2.u32 	{%r4115, %r4116}, [%rd573+-28];
	shf.l.wrap.b32 	%r4117, %r4115, %r4115, 25;
	shf.l.wrap.b32 	%r4118, %r4115, %r4115, 14;
	xor.b32  	%r4119, %r4117, %r4118;
	shr.u32 	%r4120, %r4115, 3;
	xor.b32  	%r4121, %r4119, %r4120;
	add.s32 	%r4122, %r4114, %r4100;
	add.s32 	%r4123, %r4122, %r4121;
	shf.l.wrap.b32 	%r4124, %r471, %r471, 15;
	shf.l.wrap.b32 	%r4125, %r471, %r471, 13;
	xor.b32  	%r4126, %r4124, %r4125;
	shr.u32 	%r4127, %r471, 10;
	xor.b32  	%r4128, %r4126, %r4127;
	add.s32 	%r4129, %r4128, %r4113;
	shf.l.wrap.b32 	%r4130, %r4116, %r4116, 25;
	shf.l.wrap.b32 	%r4131, %r4116, %r4116, 14;
	xor.b32  	%r4132, %r4130, %r4131;
	shr.u32 	%r4133, %r4116, 3;
	xor.b32  	%r4134, %r4132, %r4133;
	add.s32 	%r4135, %r4129, %r4115;
	add.s32 	%r4841, %r4135, %r4134;
	shf.l.wrap.b32 	%r4136, %r4123, %r4123, 15;
	shf.l.wrap.b32 	%r4137, %r4123, %r4123, 13;
	xor.b32  	%r4138, %r4136, %r4137;
	shr.u32 	%r4139, %r4123, 10;
	xor.b32  	%r4140, %r4138, %r4139;
	add.s32 	%r4141, %r4140, %r4838;
	ld.local.u32 	%r4840, [%rd573+-20];
	shf.l.wrap.b32 	%r4142, %r4840, %r4840, 25;
	shf.l.wrap.b32 	%r4143, %r4840, %r4840, 14;
	xor.b32  	%r4144, %r4142, %r4143;
	shr.u32 	%r4145, %r4840, 3;
	xor.b32  	%r4146, %r4144, %r4145;
	add.s32 	%r4147, %r4141, %r4116;
	add.s32 	%r4839, %r4147, %r4146;
	st.local.v4.u32 	[%rd573+28], {%r471, %r4123, %r4841, %r4839};
	add.s32 	%r4837, %r4837, 4;
	add.s64 	%rd573, %rd573, 16;
	setp.ne.s32 	%p153, %r4837, 48;
	mov.u32 	%r4838, %r471;
	@%p153 bra 	$L__BB0_359;
	mov.u64 	%rd466, K;
	add.s64 	%rd574, %rd466, 8;
	mov.b32 	%r4842, 0;
	mov.u64 	%rd575, %rd586;
	mov.u32 	%r4843, %r4836;
	mov.u32 	%r4844, %r4835;
	mov.u32 	%r4845, %r4834;
	mov.u32 	%r4846, %r4833;
	mov.u32 	%r4847, %r4832;
	mov.u32 	%r4848, %r4831;
	mov.u32 	%r4849, %r4830;
	mov.u32 	%r4850, %r4829;
$L__BB0_361:
	shf.l.wrap.b32 	%r4149, %r4847, %r4847, 26;
	shf.l.wrap.b32 	%r4150, %r4847, %r4847, 21;
	xor.b32  	%r4151, %r4149, %r4150;
	shf.l.wrap.b32 	%r4152, %r4847, %r4847, 7;
	xor.b32  	%r4153, %r4151, %r4152;
	and.b32  	%r4154, %r4847, %r4848;
	not.b32 	%r4155, %r4847;
	and.b32  	%r4156, %r4849, %r4155;
	or.b32  	%r4157, %r4154, %r4156;
	ld.global.nc.u32 	%r4158, [%rd574+-8];
	ld.local.v4.u32 	{%r4159, %r4160, %r4161, %r4162}, [%rd575];
	add.s32 	%r4163, %r4157, %r4850;
	add.s32 	%r4164, %r4163, %r4153;
	add.s32 	%r4165, %r4164, %r4158;
	add.s32 	%r4166, %r4165, %r4159;
	shf.l.wrap.b32 	%r4167, %r4843, %r4843, 30;
	shf.l.wrap.b32 	%r4168, %r4843, %r4843, 19;
	xor.b32  	%r4169, %r4167, %r4168;
	shf.l.wrap.b32 	%r4170, %r4843, %r4843, 10;
	xor.b32  	%r4171, %r4169, %r4170;
	xor.b32  	%r4172, %r4844, %r4845;
	and.b32  	%r4173, %r4843, %r4172;
	and.b32  	%r4174, %r4844, %r4845;
	xor.b32  	%r4175, %r4173, %r4174;
	add.s32 	%r4176, %r4171, %r4175;
	add.s32 	%r4850, %r4166, %r4846;
	add.s32 	%r4846, %r4176, %r4166;
	shf.l.wrap.b32 	%r4177, %r4850, %r4850, 26;
	shf.l.wrap.b32 	%r4178, %r4850, %r4850, 21;
	xor.b32  	%r4179, %r4177, %r4178;
	shf.l.wrap.b32 	%r4180, %r4850, %r4850, 7;
	xor.b32  	%r4181, %r4179, %r4180;
	and.b32  	%r4182, %r4850, %r4847;
	not.b32 	%r4183, %r4850;
	and.b32  	%r4184, %r4848, %r4183;
	or.b32  	%r4185, %r4182, %r4184;
	ld.global.nc.u32 	%r4186, [%rd574+-4];
	add.s32 	%r4187, %r4185, %r4849;
	add.s32 	%r4188, %r4187, %r4181;
	add.s32 	%r4189, %r4188, %r4186;
	add.s32 	%r4190, %r4189, %r4160;
	shf.l.wrap.b32 	%r4191, %r4846, %r4846, 30;
	shf.l.wrap.b32 	%r4192, %r4846, %r4846, 19;
	xor.b32  	%r4193, %r4191, %r4192;
	shf.l.wrap.b32 	%r4194, %r4846, %r4846, 10;
	xor.b32  	%r4195, %r4193, %r4194;
	xor.b32  	%r4196, %r4843, %r4844;
	and.b32  	%r4197, %r4846, %r4196;
	and.b32  	%r4198, %r4843, %r4844;
	xor.b32  	%r4199, %r4197, %r4198;
	add.s32 	%r4200, %r4195, %r4199;
	add.s32 	%r4849, %r4190, %r4845;
	add.s32 	%r4845, %r4200, %r4190;
	shf.l.wrap.b32 	%r4201, %r4849, %r4849, 26;
	shf.l.wrap.b32 	%r4202, %r4849, %r4849, 21;
	xor.b32  	%r4203, %r4201, %r4202;
	shf.l.wrap.b32 	%r4204, %r4849, %r4849, 7;
	xor.b32  	%r4205, %r4203, %r4204;
	and.b32  	%r4206, %r4849, %r4850;
	not.b32 	%r4207, %r4849;
	and.b32  	%r4208, %r4847, %r4207;
	or.b32  	%r4209, %r4206, %r4208;
	ld.global.nc.u32 	%r4210, [%rd574];
	add.s32 	%r4211, %r4209, %r4848;
	add.s32 	%r4212, %r4211, %r4205;
	add.s32 	%r4213, %r4212, %r4210;
	add.s32 	%r4214, %r4213, %r4161;
	shf.l.wrap.b32 	%r4215, %r4845, %r4845, 30;
	shf.l.wrap.b32 	%r4216, %r4845, %r4845, 19;
	xor.b32  	%r4217, %r4215, %r4216;
	shf.l.wrap.b32 	%r4218, %r4845, %r4845, 10;
	xor.b32  	%r4219, %r4217, %r4218;
	xor.b32  	%r4220, %r4846, %r4843;
	and.b32  	%r4221, %r4845, %r4220;
	and.b32  	%r4222, %r4846, %r4843;
	xor.b32  	%r4223, %r4221, %r4222;
	add.s32 	%r4224, %r4219, %r4223;
	add.s32 	%r4848, %r4214, %r4844;
	add.s32 	%r4844, %r4224, %r4214;
	shf.l.wrap.b32 	%r4225, %r4848, %r4848, 26;
	shf.l.wrap.b32 	%r4226, %r4848, %r4848, 21;
	xor.b32  	%r4227, %r4225, %r4226;
	shf.l.wrap.b32 	%r4228, %r4848, %r4848, 7;
	xor.b32  	%r4229, %r4227, %r4228;
	and.b32  	%r4230, %r4848, %r4849;
	not.b32 	%r4231, %r4848;
	and.b32  	%r4232, %r4850, %r4231;
	or.b32  	%r4233, %r4230, %r4232;
	ld.global.nc.u32 	%r4234, [%rd574+4];
	add.s32 	%r4235, %r4233, %r4847;
	add.s32 	%r4236, %r4235, %r4229;
	add.s32 	%r4237, %r4236, %r4234;
	add.s32 	%r4238, %r4237, %r4162;
	shf.l.wrap.b32 	%r4239, %r4844, %r4844, 30;
	shf.l.wrap.b32 	%r4240, %r4844, %r4844, 19;
	xor.b32  	%r4241, %r4239, %r4240;
	shf.l.wrap.b32 	%r4242, %r4844, %r4844, 10;
	xor.b32  	%r4243, %r4241, %r4242;
	xor.b32  	%r4244, %r4845, %r4846;
	and.b32  	%r4245, %r4844, %r4244;
	and.b32  	%r4246, %r4845, %r4846;
	xor.b32  	%r4247, %r4245, %r4246;
	add.s32 	%r4248, %r4243, %r4247;
	add.s32 	%r4847, %r4238, %r4843;
	add.s32 	%r4843, %r4248, %r4238;
	add.s32 	%r4842, %r4842, 4;
	add.s64 	%rd575, %rd575, 16;
	add.s64 	%rd574, %rd574, 16;
	setp.ne.s32 	%p154, %r4842, 64;
	@%p154 bra 	$L__BB0_361;
	add.s32 	%r4836, %r4836, %r4843;
	add.s32 	%r4835, %r4835, %r4844;
	add.s32 	%r4834, %r4834, %r4845;
	add.s32 	%r4833, %r4833, %r4846;
	add.s32 	%r4832, %r4832, %r4847;
	add.s32 	%r4831, %r4831, %r4848;
	add.s32 	%r4830, %r4830, %r4849;
	add.s32 	%r4829, %r4829, %r4850;
	mov.b64 	%rd583, 0;
$L__BB0_363:
	setp.gt.u64 	%p155, %rd583, 55;
	@%p155 bra 	$L__BB0_376;
	sub.s64 	%rd232, 56, %rd583;
	and.b64  	%rd233, %rd232, 15;
	setp.gt.u64 	%p156, %rd583, 40;
	@%p156 bra 	$L__BB0_367;
	and.b64  	%rd582, %rd232, 48;
$L__BB0_366:
	.pragma "nounroll";
	add.s64 	%rd468, %rd5, %rd583;
	mov.b16 	%rs674, 0;
	st.local.u8 	[%rd468], %rs674;
	st.local.u8 	[%rd468+1], %rs674;
	st.local.u8 	[%rd468+2], %rs674;
	st.local.u8 	[%rd468+3], %rs674;
	st.local.u8 	[%rd468+4], %rs674;
	st.local.u8 	[%rd468+5], %rs674;
	st.local.u8 	[%rd468+6], %rs674;
	st.local.u8 	[%rd468+7], %rs674;
	st.local.u8 	[%rd468+8], %rs674;
	st.local.u8 	[%rd468+9], %rs674;
	st.local.u8 	[%rd468+10], %rs674;
	st.local.u8 	[%rd468+11], %rs674;
	st.local.u8 	[%rd468+12], %rs674;
	st.local.u8 	[%rd468+13], %rs674;
	st.local.u8 	[%rd468+14], %rs674;
	add.s64 	%rd583, %rd583, 16;
	st.local.u8 	[%rd468+15], %rs674;
	add.s64 	%rd582, %rd582, -16;
	setp.eq.s64 	%p157, %rd582, 0;
	@%p157 bra 	$L__BB0_367;
	bra.uni 	$L__BB0_366;
$L__BB0_367:
	setp.eq.s64 	%p158, %rd233, 0;
	@%p158 bra 	$L__BB0_376;
	and.b64  	%rd236, %rd232, 7;
	setp.lt.u64 	%p159, %rd233, 8;
	@%p159 bra 	$L__BB0_370;
	add.s64 	%rd469, %rd5, %rd583;
	mov.b16 	%rs675, 0;
	st.local.u8 	[%rd469], %rs675;
	st.local.u8 	[%rd469+1], %rs675;
	st.local.u8 	[%rd469+2], %rs675;
	st.local.u8 	[%rd469+3], %rs675;
	st.local.u8 	[%rd469+4], %rs675;
	st.local.u8 	[%rd469+5], %rs675;
	st.local.u8 	[%rd469+6], %rs675;
	st.local.u8 	[%rd469+7], %rs675;
	add.s64 	%rd583, %rd583, 8;
$L__BB0_370:
	setp.eq.s64 	%p160, %rd236, 0;
	@%p160 bra 	$L__BB0_376;
	and.b64  	%rd580, %rd232, 3;
	setp.lt.u64 	%p161, %rd236, 4;
	@%p161 bra 	$L__BB0_373;
	add.s64 	%rd470, %rd5, %rd583;
	mov.b16 	%rs676, 0;
	st.local.u8 	[%rd470], %rs676;
	st.local.u8 	[%rd470+1], %rs676;
	st.local.u8 	[%rd470+2], %rs676;
	st.local.u8 	[%rd470+3], %rs676;
	add.s64 	%rd583, %rd583, 4;
$L__BB0_373:
	setp.eq.s64 	%p162, %rd580, 0;
	@%p162 bra 	$L__BB0_376;
	add.s64 	%rd581, %rd5, %rd583;
$L__BB0_375:
	.pragma "nounroll";
	mov.b16 	%rs677, 0;
	st.local.u8 	[%rd581], %rs677;
	add.s64 	%rd581, %rd581, 1;
	add.s64 	%rd580, %rd580, -1;
	setp.eq.s64 	%p163, %rd580, 0;
	@%p163 bra 	$L__BB0_376;
	bra.uni 	$L__BB0_375;
$L__BB0_376:
	mov.b32 	%r4251, 196608;
	mov.b32 	%r4859, 0;
	st.local.v2.b32 	[%rd5+56], {%r4859, %r4251};
	ld.local.v4.b32 	{%r4252, %r4253, %r4254, %r4255}, [%rd5];
	bfe.u32 	%r4256, %r4255, 16, 8;
	cvt.u16.u32 	%rs678, %r4256;
	bfe.u32 	%r4257, %r4255, 8, 8;
	bfe.u32 	%r4258, %r4255, 0, 8;
	bfe.u32 	%r4259, %r4254, 16, 8;
	cvt.u16.u32 	%rs679, %r4259;
	bfe.u32 	%r4260, %r4254, 8, 8;
	bfe.u32 	%r4261, %r4254, 0, 8;
	bfe.u32 	%r4262, %r4253, 16, 8;
	cvt.u16.u32 	%rs680, %r4262;
	bfe.u32 	%r4263, %r4253, 8, 8;
	bfe.u32 	%r4264, %r4253, 0, 8;
	bfe.u32 	%r4265, %r4252, 16, 8;
	cvt.u16.u32 	%rs681, %r4265;
	bfe.u32 	%r4266, %r4252, 8, 8;
	bfe.u32 	%r4267, %r4252, 0, 8;
	shl.b32 	%r4268, %r4267, 24;
	shl.b32 	%r4269, %r4266, 16;
	and.b32  	%r4270, %r4269, 16711680;
	or.b32  	%r4271, %r4270, %r4268;
	and.b16  	%rs682, %rs681, 255;
	mul.wide.u16 	%r4272, %rs682, 256;
	or.b32  	%r4273, %r4271, %r4272;
	bfe.u32 	%r4274, %r4252, 24, 8;
	or.b32  	%r4862, %r4273, %r4274;
	shl.b32 	%r4275, %r4264, 24;
	shl.b32 	%r4276, %r4263, 16;
	and.b32  	%r4277, %r4276, 16711680;
	or.b32  	%r4278, %r4277, %r4275;
	and.b16  	%rs683, %rs680, 255;
	mul.wide.u16 	%r4279, %rs683, 256;
	or.b32  	%r4280, %r4278, %r4279;
	bfe.u32 	%r4281, %r4253, 24, 8;
	or.b32  	%r4282, %r4280, %r4281;
	shl.b32 	%r4283, %r4261, 24;
	shl.b32 	%r4284, %r4260, 16;
	and.b32  	%r4285, %r4284, 16711680;
	or.b32  	%r4286, %r4285, %r4283;
	and.b16  	%rs684, %rs679, 255;
	mul.wide.u16 	%r4287, %rs684, 256;
	or.b32  	%r4288, %r4286, %r4287;
	bfe.u32 	%r4289, %r4254, 24, 8;
	or.b32  	%r4290, %r4288, %r4289;
	shl.b32 	%r4291, %r4258, 24;
	shl.b32 	%r4292, %r4257, 16;
	and.b32  	%r4293, %r4292, 16711680;
	or.b32  	%r4294, %r4293, %r4291;
	and.b16  	%rs685, %rs678, 255;
	mul.wide.u16 	%r4295, %rs685, 256;
	or.b32  	%r4296, %r4294, %r4295;
	bfe.u32 	%r4297, %r4255, 24, 8;
	or.b32  	%r4298, %r4296, %r4297;
	st.local.v4.u32 	[%rd586], {%r4862, %r4282, %r4290, %r4298};
	ld.local.v4.b32 	{%r4299, %r4300, %r4301, %r4302}, [%rd5+16];
	bfe.u32 	%r4303, %r4302, 16, 8;
	cvt.u16.u32 	%rs686, %r4303;
	bfe.u32 	%r4304, %r4302, 8, 8;
	bfe.u32 	%r4305, %r4302, 0, 8;
	bfe.u32 	%r4306, %r4301, 16, 8;
	cvt.u16.u32 	%rs687, %r4306;
	bfe.u32 	%r4307, %r4301, 8, 8;
	bfe.u32 	%r4308, %r4301, 0, 8;
	bfe.u32 	%r4309, %r4300, 16, 8;
	cvt.u16.u32 	%rs688, %r4309;
	bfe.u32 	%r4310, %r4300, 8, 8;
	bfe.u32 	%r4311, %r4300, 0, 8;
	bfe.u32 	%r4312, %r4299, 16, 8;
	cvt.u16.u32 	%rs689, %r4312;
	bfe.u32 	%r4313, %r4299, 8, 8;
	bfe.u32 	%r4314, %r4299, 0, 8;
	shl.b32 	%r4315, %r4314, 24;
	shl.b32 	%r4316, %r4313, 16;
	and.b32  	%r4317, %r4316, 16711680;
	or.b32  	%r4318, %r4317, %r4315;
	and.b16  	%rs690, %rs689, 255;
	mul.wide.u16 	%r4319, %rs690, 256;
	or.b32  	%r4320, %r4318, %r4319;
	bfe.u32 	%r4321, %r4299, 24, 8;
	or.b32  	%r4322, %r4320, %r4321;
	shl.b32 	%r4323, %r4311, 24;
	shl.b32 	%r4324, %r4310, 16;
	and.b32  	%r4325, %r4324, 16711680;
	or.b32  	%r4326, %r4325, %r4323;
	and.b16  	%rs691, %rs688, 255;
	mul.wide.u16 	%r4327, %rs691, 256;
	or.b32  	%r4328, %r4326, %r4327;
	bfe.u32 	%r4329, %r4300, 24, 8;
	or.b32  	%r4330, %r4328, %r4329;
	shl.b32 	%r4331, %r4308, 24;
	shl.b32 	%r4332, %r4307, 16;
	and.b32  	%r4333, %r4332, 16711680;
	or.b32  	%r4334, %r4333, %r4331;
	and.b16  	%rs692, %rs687, 255;
	mul.wide.u16 	%r4335, %rs692, 256;
	or.b32  	%r4336, %r4334, %r4335;
	bfe.u32 	%r4337, %r4301, 24, 8;
	or.b32  	%r4338, %r4336, %r4337;
	shl.b32 	%r4339, %r4305, 24;
	shl.b32 	%r4340, %r4304, 16;
	and.b32  	%r4341, %r4340, 16711680;
	or.b32  	%r4342, %r4341, %r4339;
	and.b16  	%rs693, %rs686, 255;
	mul.wide.u16 	%r4343, %rs693, 256;
	or.b32  	%r4344, %r4342, %r4343;
	bfe.u32 	%r4345, %r4302, 24, 8;
	or.b32  	%r4346, %r4344, %r4345;
	st.local.v4.u32 	[%rd586+16], {%r4322, %r4330, %r4338, %r4346};
	ld.local.v4.b32 	{%r4347, %r4348, %r4349, %r4350}, [%rd5+32];
	bfe.u32 	%r4351, %r4350, 16, 8;
	cvt.u16.u32 	%rs694, %r4351;
	bfe.u32 	%r4352, %r4350, 8, 8;
	bfe.u32 	%r4353, %r4350, 0, 8;
	bfe.u32 	%r4354, %r4349, 16, 8;
	cvt.u16.u32 	%rs695, %r4354;
	bfe.u32 	%r4355, %r4349, 8, 8;
	bfe.u32 	%r4356, %r4349, 0, 8;
	bfe.u32 	%r4357, %r4348, 16, 8;
	cvt.u16.u32 	%rs696, %r4357;
	bfe.u32 	%r4358, %r4348, 8, 8;
	bfe.u32 	%r4359, %r4348, 0, 8;
	bfe.u32 	%r4360, %r4347, 16, 8;
	cvt.u16.u32 	%rs697, %r4360;
	bfe.u32 	%r4361, %r4347, 8, 8;
	bfe.u32 	%r4362, %r4347, 0, 8;
	shl.b32 	%r4363, %r4362, 24;
	shl.b32 	%r4364, %r4361, 16;
	and.b32  	%r4365, %r4364, 16711680;
	or.b32  	%r4366, %r4365, %r4363;
	and.b16  	%rs698, %rs697, 255;
	mul.wide.u16 	%r4367, %rs698, 256;
	or.b32  	%r4368, %r4366, %r4367;
	bfe.u32 	%r4369, %r4347, 24, 8;
	or.b32  	%r4370, %r4368, %r4369;
	shl.b32 	%r4371, %r4359, 24;
	shl.b32 	%r4372, %r4358, 16;
	and.b32  	%r4373, %r4372, 16711680;
	or.b32  	%r4374, %r4373, %r4371;
	and.b16  	%rs699, %rs696, 255;
	mul.wide.u16 	%r4375, %rs699, 256;
	or.b32  	%r4376, %r4374, %r4375;
	bfe.u32 	%r4377, %r4348, 24, 8;
	or.b32  	%r4378, %r4376, %r4377;
	shl.b32 	%r4379, %r4356, 24;
	shl.b32 	%r4380, %r4355, 16;
	and.b32  	%r4381, %r4380, 16711680;
	or.b32  	%r4382, %r4381, %r4379;
	and.b16  	%rs700, %rs695, 255;
	mul.wide.u16 	%r4383, %rs700, 256;
	or.b32  	%r4384, %r4382, %r4383;
	bfe.u32 	%r4385, %r4349, 24, 8;
	or.b32  	%r4386, %r4384, %r4385;
	shl.b32 	%r4387, %r4353, 24;
	shl.b32 	%r4388, %r4352, 16;
	and.b32  	%r4389, %r4388, 16711680;
	or.b32  	%r4390, %r4389, %r4387;
	and.b16  	%rs701, %rs694, 255;
	mul.wide.u16 	%r4391, %rs701, 256;
	or.b32  	%r4392, %r4390, %r4391;
	bfe.u32 	%r4393, %r4350, 24, 8;
	or.b32  	%r4394, %r4392, %r4393;
	st.local.v4.u32 	[%rd586+32], {%r4370, %r4378, %r4386, %r4394};
	ld.local.v2.b32 	{%r4395, %r4396}, [%rd5+48];
	bfe.u32 	%r4397, %r4396, 16, 8;
	cvt.u16.u32 	%rs702, %r4397;
	bfe.u32 	%r4398, %r4396, 8, 8;
	bfe.u32 	%r4399, %r4396, 0, 8;
	bfe.u32 	%r4400, %r4395, 16, 8;
	cvt.u16.u32 	%rs703, %r4400;
	bfe.u32 	%r4401, %r4395, 8, 8;
	bfe.u32 	%r4402, %r4395, 0, 8;
	shl.b32 	%r4403, %r4402, 24;
	shl.b32 	%r4404, %r4401, 16;
	and.b32  	%r4405, %r4404, 16711680;
	or.b32  	%r4406, %r4405, %r4403;
	and.b16  	%rs704, %rs703, 255;
	mul.wide.u16 	%r4407, %rs704, 256;
	or.b32  	%r4408, %r4406, %r4407;
	bfe.u32 	%r4409, %r4395, 24, 8;
	or.b32  	%r4860, %r4408, %r4409;
	shl.b32 	%r4410, %r4399, 24;
	shl.b32 	%r4411, %r4398, 16;
	and.b32  	%r4412, %r4411, 16711680;
	or.b32  	%r4413, %r4412, %r4410;
	and.b16  	%rs705, %rs702, 255;
	mul.wide.u16 	%r4414, %rs705, 256;
	or.b32  	%r4415, %r4413, %r4414;
	bfe.u32 	%r4416, %r4396, 24, 8;
	or.b32  	%r4417, %r4415, %r4416;
	mov.b32 	%r4861, 768;
	st.local.v4.u32 	[%rd586+48], {%r4860, %r4417, %r4859, %r4861};
	mov.u32 	%r4863, %r4859;
$L__BB0_377:
	shf.l.wrap.b32 	%r4418, %r4863, %r4863, 15;
	shf.l.wrap.b32 	%r4419, %r4863, %r4863, 13;
	xor.b32  	%r4420, %r4418, %r4419;
	shr.u32 	%r4421, %r4863, 10;
	xor.b32  	%r4422, %r4420, %r4421;
	ld.local.u32 	%r4423, [%rd584];
	add.s32 	%r4424, %r4422, %r4423;
	ld.local.u32 	%r4425, [%rd584+-32];
	shf.l.wrap.b32 	%r4426, %r4425, %r4425, 25;
	shf.l.wrap.b32 	%r4427, %r4425, %r4425, 14;
	xor.b32  	%r4428, %r4426, %r4427;
	shr.u32 	%r4429, %r4425, 3;
	xor.b32  	%r4430, %r4428, %r4429;
	add.s32 	%r4431, %r4424, %r4862;
	add.s32 	%r517, %r4431, %r4430;
	shf.l.wrap.b32 	%r4432, %r4861, %r4861, 15;
	shf.l.wrap.b32 	%r4433, %r4861, %r4861, 13;
	xor.b32  	%r4434, %r4432, %r4433;
	shr.u32 	%r4435, %r4861, 10;
	xor.b32  	%r4436, %r4434, %r4435;
	ld.local.v2.u32 	{%r4437, %r4438}, [%rd584+4];
	add.s32 	%r4439, %r4436, %r4437;
	ld.local.v2.u32 	{%r4440, %r4441}, [%rd584+-28];
	shf.l.wrap.b32 	%r4442, %r4440, %r4440, 25;
	shf.l.wrap.b32 	%r4443, %r4440, %r4440, 14;
	xor.b32  	%r4444, %r4442, %r4443;
	shr.u32 	%r4445, %r4440, 3;
	xor.b32  	%r4446, %r4444, %r4445;
	add.s32 	%r4447, %r4439, %r4425;
	add.s32 	%r4448, %r4447, %r4446;
	shf.l.wrap.b32 	%r4449, %r517, %r517, 15;
	shf.l.wrap.b32 	%r4450, %r517, %r517, 13;
	xor.b32  	%r4451, %r4449, %r4450;
	shr.u32 	%r4452, %r517, 10;
	xor.b32  	%r4453, %r4451, %r4452;
	add.s32 	%r4454, %r4453, %r4438;
	shf.l.wrap.b32 	%r4455, %r4441, %r4441, 25;
	shf.l.wrap.b32 	%r4456, %r4441, %r4441, 14;
	xor.b32  	%r4457, %r4455, %r4456;
	shr.u32 	%r4458, %r4441, 3;
	xor.b32  	%r4459, %r4457, %r4458;
	add.s32 	%r4460, %r4454, %r4440;
	add.s32 	%r4863, %r4460, %r4459;
	shf.l.wrap.b32 	%r4461, %r4448, %r4448, 15;
	shf.l.wrap.b32 	%r4462, %r4448, %r4448, 13;
	xor.b32  	%r4463, %r4461, %r4462;
	shr.u32 	%r4464, %r4448, 10;
	xor.b32  	%r4465, %r4463, %r4464;
	add.s32 	%r4466, %r4465, %r4860;
	ld.local.u32 	%r4862, [%rd584+-20];
	shf.l.wrap.b32 	%r4467, %r4862, %r4862, 25;
	shf.l.wrap.b32 	%r4468, %r4862, %r4862, 14;
	xor.b32  	%r4469, %r4467, %r4468;
	shr.u32 	%r4470, %r4862, 3;
	xor.b32  	%r4471, %r4469, %r4470;
	add.s32 	%r4472, %r4466, %r4441;
	add.s32 	%r4861, %r4472, %r4471;
	st.local.v4.u32 	[%rd584+28], {%r517, %r4448, %r4863, %r4861};
	add.s32 	%r4859, %r4859, 4;
	add.s64 	%rd584, %rd584, 16;
	setp.ne.s32 	%p164, %r4859, 48;
	mov.u32 	%r4860, %r517;
	@%p164 bra 	$L__BB0_377;
	mov.u64 	%rd472, K;
	add.s64 	%rd585, %rd472, 8;
	mov.b32 	%r4864, 0;
	mov.u32 	%r4865, %r4836;
	mov.u32 	%r4866, %r4835;
	mov.u32 	%r4867, %r4834;
	mov.u32 	%r4868, %r4833;
	mov.u32 	%r4869, %r4832;
	mov.u32 	%r4870, %r4831;
	mov.u32 	%r4871, %r4830;
	mov.u32 	%r4872, %r4829;
$L__BB0_379:
	shf.l.wrap.b32 	%r4474, %r4869, %r4869, 26;
	shf.l.wrap.b32 	%r4475, %r4869, %r4869, 21;
	xor.b32  	%r4476, %r4474, %r4475;
	shf.l.wrap.b32 	%r4477, %r4869, %r4869, 7;
	xor.b32  	%r4478, %r4476, %r4477;
	and.b32  	%r4479, %r4869, %r4870;
	not.b32 	%r4480, %r4869;
	and.b32  	%r4481, %r4871, %r4480;
	or.b32  	%r4482, %r4479, %r4481;
	ld.global.nc.u32 	%r4483, [%rd585+-8];
	ld.local.v4.u32 	{%r4484, %r4485, %r4486, %r4487}, [%rd586];
	add.s32 	%r4488, %r4482, %r4872;
	add.s32 	%r4489, %r4488, %r4478;
	add.s32 	%r4490, %r4489, %r4483;
	add.s32 	%r4491, %r4490, %r4484;
	shf.l.wrap.b32 	%r4492, %r4865, %r4865, 30;
	shf.l.wrap.b32 	%r4493, %r4865, %r4865, 19;
	xor.b32  	%r4494, %r4492, %r4493;
	shf.l.wrap.b32 	%r4495, %r4865, %r4865, 10;
	xor.b32  	%r4496, %r4494, %r4495;
	xor.b32  	%r4497, %r4866, %r4867;
	and.b32  	%r4498, %r4865, %r4497;
	and.b32  	%r4499, %r4866, %r4867;
	xor.b32  	%r4500, %r4498, %r4499;
	add.s32 	%r4501, %r4496, %r4500;
	add.s32 	%r4872, %r4491, %r4868;
	add.s32 	%r4868, %r4501, %r4491;
	shf.l.wrap.b32 	%r4502, %r4872, %r4872, 26;
	shf.l.wrap.b32 	%r4503, %r4872, %r4872, 21;
	xor.b32  	%r4504, %r4502, %r4503;
	shf.l.wrap.b32 	%r4505, %r4872, %r4872, 7;
	xor.b32  	%r4506, %r4504, %r4505;
	and.b32  	%r4507, %r4872, %r4869;
	not.b32 	%r4508, %r4872;
	and.b32  	%r4509, %r4870, %r4508;
	or.b32  	%r4510, %r4507, %r4509;
	ld.global.nc.u32 	%r4511, [%rd585+-4];
	add.s32 	%r4512, %r4510, %r4871;
	add.s32 	%r4513, %r4512, %r4506;
	add.s32 	%r4514, %r4513, %r4511;
	add.s32 	%r4515, %r4514, %r4485;
	shf.l.wrap.b32 	%r4516, %r4868, %r4868, 30;
	shf.l.wrap.b32 	%r4517, %r4868, %r4868, 19;
	xor.b32  	%r4518, %r4516, %r4517;
	shf.l.wrap.b32 	%r4519, %r4868, %r4868, 10;
	xor.b32  	%r4520, %r4518, %r4519;
	xor.b32  	%r4521, %r4865, %r4866;
	and.b32  	%r4522, %r4868, %r4521;
	and.b32  	%r4523, %r4865, %r4866;
	xor.b32  	%r4524, %r4522, %r4523;
	add.s32 	%r4525, %r4520, %r4524;
	add.s32 	%r4871, %r4515, %r4867;
	add.s32 	%r4867, %r4525, %r4515;
	shf.l.wrap.b32 	%r4526, %r4871, %r4871, 26;
	shf.l.wrap.b32 	%r4527, %r4871, %r4871, 21;
	xor.b32  	%r4528, %r4526, %r4527;
	shf.l.wrap.b32 	%r4529, %r4871, %r4871, 7;
	xor.b32  	%r4530, %r4528, %r4529;
	and.b32  	%r4531, %r4871, %r4872;
	not.b32 	%r4532, %r4871;
	and.b32  	%r4533, %r4869, %r4532;
	or.b32  	%r4534, %r4531, %r4533;
	ld.global.nc.u32 	%r4535, [%rd585];
	add.s32 	%r4536, %r4534, %r4870;
	add.s32 	%r4537, %r4536, %r4530;
	add.s32 	%r4538, %r4537, %r4535;
	add.s32 	%r4539, %r4538, %r4486;
	shf.l.wrap.b32 	%r4540, %r4867, %r4867, 30;
	shf.l.wrap.b32 	%r4541, %r4867, %r4867, 19;
	xor.b32  	%r4542, %r4540, %r4541;
	shf.l.wrap.b32 	%r4543, %r4867, %r4867, 10;
	xor.b32  	%r4544, %r4542, %r4543;
	xor.b32  	%r4545, %r4868, %r4865;
	and.b32  	%r4546, %r4867, %r4545;
	and.b32  	%r4547, %r4868, %r4865;
	xor.b32  	%r4548, %r4546, %r4547;
	add.s32 	%r4549, %r4544, %r4548;
	add.s32 	%r4870, %r4539, %r4866;
	add.s32 	%r4866, %r4549, %r4539;
	shf.l.wrap.b32 	%r4550, %r4870, %r4870, 26;
	shf.l.wrap.b32 	%r4551, %r4870, %r4870, 21;
	xor.b32  	%r4552, %r4550, %r4551;
	shf.l.wrap.b32 	%r4553, %r4870, %r4870, 7;
	xor.b32  	%r4554, %r4552, %r4553;
	and.b32  	%r4555, %r4870, %r4871;
	not.b32 	%r4556, %r4870;
	and.b32  	%r4557, %r4872, %r4556;
	or.b32  	%r4558, %r4555, %r4557;
	ld.global.nc.u32 	%r4559, [%rd585+4];
	add.s32 	%r4560, %r4558, %r4869;
	add.s32 	%r4561, %r4560, %r4554;
	add.s32 	%r4562, %r4561, %r4559;
	add.s32 	%r4563, %r4562, %r4487;
	shf.l.wrap.b32 	%r4564, %r4866, %r4866, 30;
	shf.l.wrap.b32 	%r4565, %r4866, %r4866, 19;
	xor.b32  	%r4566, %r4564, %r4565;
	shf.l.wrap.b32 	%r4567, %r4866, %r4866, 10;
	xor.b32  	%r4568, %r4566, %r4567;
	xor.b32  	%r4569, %r4867, %r4868;
	and.b32  	%r4570, %r4866, %r4569;
	and.b32  	%r4571, %r4867, %r4868;
	xor.b32  	%r4572, %r4570, %r4571;
	add.s32 	%r4573, %r4568, %r4572;
	add.s32 	%r4869, %r4563, %r4865;
	add.s32 	%r4865, %r4573, %r4563;
	add.s32 	%r4864, %r4864, 4;
	add.s64 	%rd586, %rd586, 16;
	add.s64 	%rd585, %rd585, 16;
	setp.ne.s32 	%p165, %r4864, 64;
	@%p165 bra 	$L__BB0_379;
	ld.param.u64 	%rd483, [_Z17bruteforce_kernelPKhPKciS2_iiyyPiPc_param_0];
	add.s32 	%r540, %r4836, %r4865;
	add.s32 	%r541, %r4835, %r4866;
	add.s32 	%r542, %r4834, %r4867;
	add.s32 	%r543, %r4833, %r4868;
	add.s32 	%r544, %r4832, %r4869;
	add.s32 	%r545, %r4831, %r4870;
	add.s32 	%r546, %r4830, %r4871;
	add.s32 	%r547, %r4829, %r4872;
	shr.u32 	%r4574, %r540, 24;
	cvt.u16.u32 	%rs706, %r4574;
	cvta.to.global.u64 	%rd257, %rd483;
	ld.global.u8 	%rs707, [%rd257];
	setp.ne.s16 	%p166, %rs707, %rs706;
	@%p166 bra 	$L__BB0_427;
	{ .reg .b16 tmp; mov.b32 {tmp, %rs708}, %r540; }
	and.b16  	%rs709, %rs708, 255;
	ld.global.u8 	%rs710, [%rd257+1];
	setp.ne.s16 	%p167, %rs710, %rs709;
	@%p167 bra 	$L__BB0_427;
	ld.global.u8 	%rs711, [%rd257+2];
	cvt.u16.u32 	%rs712, %r540;
	shr.u16 	%rs713, %rs712, 8;
	setp.ne.s16 	%p168, %rs711, %rs713;
	@%p168 bra 	$L__BB0_427;
	ld.global.u8 	%rs714, [%rd257+3];
	and.b16  	%rs716, %rs712, 255;
	setp.ne.s16 	%p169, %rs714, %rs716;
	@%p169 bra 	$L__BB0_427;
	ld.global.u8 	%rs717, [%rd257+4];
	shr.u32 	%r4575, %r541, 24;
	cvt.u16.u32 	%rs718, %r4575;
	setp.ne.s16 	%p170, %rs717, %rs718;
	@%p170 bra 	$L__BB0_427;
	ld.global.u8 	%rs719, [%rd257+5];
	{ .reg .b16 tmp; mov.b32 {tmp, %rs720}, %r541; }
	and.b16  	%rs721, %rs720, 255;
	setp.ne.s16 	%p171, %rs719, %rs721;
	@%p171 bra 	$L__BB0_427;
	ld.global.u8 	%rs722, [%rd257+6];
	cvt.u16.u32 	%rs723, %r541;
	shr.u16 	%rs724, %rs723, 8;
	setp.ne.s16 	%p172, %rs722, %rs724;
	@%p172 bra 	$L__BB0_427;
	ld.global.u8 	%rs725, [%rd257+7];
	and.b16  	%rs727, %rs723, 255;
	setp.ne.s16 	%p173, %rs725, %rs727;
	@%p173 bra 	$L__BB0_427;
	ld.global.u8 	%rs728, [%rd257+8];
	shr.u32 	%r4576, %r542, 24;
	cvt.u16.u32 	%rs729, %r4576;
	setp.ne.s16 	%p174, %rs728, %rs729;
	@%p174 bra 	$L__BB0_427;
	ld.global.u8 	%rs730, [%rd257+9];
	{ .reg .b16 tmp; mov.b32 {tmp, %rs731}, %r542; }
	and.b16  	%rs732, %rs731, 255;
	setp.ne.s16 	%p175, %rs730, %rs732;
	@%p175 bra 	$L__BB0_427;
	ld.global.u8 	%rs733, [%rd257+10];
	cvt.u16.u32 	%rs734, %r542;
	shr.u16 	%rs735, %rs734, 8;
	setp.ne.s16 	%p176, %rs733, %rs735;
	@%p176 bra 	$L__BB0_427;
	ld.global.u8 	%rs736, [%rd257+11];
	and.b16  	%rs738, %rs734, 255;
	setp.ne.s16 	%p177, %rs736, %rs738;
	@%p177 bra 	$L__BB0_427;
	ld.global.u8 	%rs739, [%rd257+12];
	shr.u32 	%r4577, %r543, 24;
	cvt.u16.u32 	%rs740, %r4577;
	setp.ne.s16 	%p178, %rs739, %rs740;
	@%p178 bra 	$L__BB0_427;
	ld.global.u8 	%rs741, [%rd257+13];
	{ .reg .b16 tmp; mov.b32 {tmp, %rs742}, %r543; }
	and.b16  	%rs743, %rs742, 255;
	setp.ne.s16 	%p179, %rs741, %rs743;
	@%p179 bra 	$L__BB0_427;
	ld.global.u8 	%rs744, [%rd257+14];
	cvt.u16.u32 	%rs745, %r543;
	shr.u16 	%rs746, %rs745, 8;
	setp.ne.s16 	%p180, %rs744, %rs746;
	@%p180 bra 	$L__BB0_427;
	ld.global.u8 	%rs747, [%rd257+15];
	and.b16  	%rs749, %rs745, 255;
	setp.ne.s16 	%p181, %rs747, %rs749;
	@%p181 bra 	$L__BB0_427;
	ld.global.u8 	%rs750, [%rd257+16];
	shr.u32 	%r4578, %r544, 24;
	cvt.u16.u32 	%rs751, %r4578;
	setp.ne.s16 	%p182, %rs750, %rs751;
	@%p182 bra 	$L__BB0_427;
	ld.global.u8 	%rs752, [%rd257+17];
	{ .reg .b16 tmp; mov.b32 {tmp, %rs753}, %r544; }
	and.b16  	%rs754, %rs753, 255;
	setp.ne.s16 	%p183, %rs752, %rs754;
	@%p183 bra 	$L__BB0_427;
	ld.global.u8 	%rs755, [%rd257+18];
	cvt.u16.u32 	%rs756, %r544;
	shr.u16 	%rs757, %rs756, 8;
	setp.ne.s16 	%p184, %rs755, %rs757;
	@%p184 bra 	$L__BB0_427;
	ld.global.u8 	%rs758, [%rd257+19];
	and.b16  	%rs760, %rs756, 255;
	setp.ne.s16 	%p185, %rs758, %rs760;
	@%p185 bra 	$L__BB0_427;
	ld.global.u8 	%rs761, [%rd257+20];
	shr.u32 	%r4579, %r545, 24;
	cvt.u16.u32 	%rs762, %r4579;
	setp.ne.s16 	%p186, %rs761, %rs762;
	@%p186 bra 	$L__BB0_427;
	ld.global.u8 	%rs763, [%rd257+21];
	{ .reg .b16 tmp; mov.b32 {tmp, %rs764}, %r545; }
	and.b16  	%rs765, %rs764, 255;
	setp.ne.s16 	%p187, %rs763, %rs765;
	@%p187 bra 	$L__BB0_427;
	ld.global.u8 	%rs766, [%rd257+22];
	cvt.u16.u32 	%rs767, %r545;
	shr.u16 	%rs768, %rs767, 8;
	setp.ne.s16 	%p188, %rs766, %rs768;
	@%p188 bra 	$L__BB0_427;
	ld.global.u8 	%rs769, [%rd257+23];
	and.b16  	%rs771, %rs767, 255;
	setp.ne.s16 	%p189, %rs769, %rs771;
	@%p189 bra 	$L__BB0_427;
	ld.global.u8 	%rs772, [%rd257+24];
	shr.u32 	%r4580, %r546, 24;
	cvt.u16.u32 	%rs773, %r4580;
	setp.ne.s16 	%p190, %rs772, %rs773;
	@%p190 bra 	$L__BB0_427;
	ld.global.u8 	%rs774, [%rd257+25];
	{ .reg .b16 tmp; mov.b32 {tmp, %rs775}, %r546; }
	and.b16  	%rs776, %rs775, 255;
	setp.ne.s16 	%p191, %rs774, %rs776;
	@%p191 bra 	$L__BB0_427;
	ld.global.u8 	%rs777, [%rd257+26];
	cvt.u16.u32 	%rs778, %r546;
	shr.u16 	%rs779, %rs778, 8;
	setp.ne.s16 	%p192, %rs777, %rs779;
	@%p192 bra 	$L__BB0_427;
	ld.global.u8 	%rs780, [%rd257+27];
	and.b16  	%rs782, %rs778, 255;
	setp.ne.s16 	%p193, %rs780, %rs782;
	@%p193 bra 	$L__BB0_427;
	ld.global.u8 	%rs783, [%rd257+28];
	shr.u32 	%r4581, %r547, 24;
	cvt.u16.u32 	%rs784, %r4581;
	setp.ne.s16 	%p194, %rs783, %rs784;
	@%p194 bra 	$L__BB0_427;
	ld.global.u8 	%rs785, [%rd257+29];
	{ .reg .b16 tmp; mov.b32 {tmp, %rs786}, %r547; }
	and.b16  	%rs787, %rs786, 255;
	setp.ne.s16 	%p195, %rs785, %rs787;
	@%p195 bra 	$L__BB0_427;
	ld.global.u8 	%rs788, [%rd257+30];
	cvt.u16.u32 	%rs789, %r547;
	shr.u16 	%rs790, %rs789, 8;
	setp.ne.s16 	%p196, %rs788, %rs790;
	@%p196 bra 	$L__BB0_427;
	ld.global.u8 	%rs791, [%rd257+31];
	and.b16  	%rs793, %rs789, 255;
	setp.ne.s16 	%p197, %rs791, %rs793;
	@%p197 bra 	$L__BB0_427;
	ld.param.u64 	%rd485, [_Z17bruteforce_kernelPKhPKciS2_iiyyPiPc_param_8];
	cvta.to.global.u64 	%rd473, %rd485;
	atom.relaxed.global.cas.b32 	%r4582, [%rd473], 0, 1;
	setp.ne.s32 	%p198, %r4582, 0;
	@%p198 bra 	$L__BB0_427;
	ld.param.u64 	%rd486, [_Z17bruteforce_kernelPKhPKciS2_iiyyPiPc_param_9];
	ld.param.u32 	%r4595, [_Z17bruteforce_kernelPKhPKciS2_iiyyPiPc_param_5];
	cvta.to.global.u64 	%rd258, %rd486;
	setp.lt.s32 	%p199, %r4595, 1;
	@%p199 bra 	$L__BB0_426;
	ld.param.u32 	%r4596, [_Z17bruteforce_kernelPKhPKciS2_iiyyPiPc_param_5];
	and.b32  	%r548, %r4596, 15;
	setp.lt.u32 	%p200, %r4596, 16;
	mov.b32 	%r4875, 0;
	@%p200 bra 	$L__BB0_417;
	ld.param.u32 	%r4597, [_Z17bruteforce_kernelPKhPKciS2_iiyyPiPc_param_5];
	and.b32  	%r4875, %r4597, 2147483632;
	neg.s32 	%r4873, %r4875;
	add.s64 	%rd588, %rd6, 7;
	add.s64 	%rd587, %rd258, 7;
$L__BB0_416:
	.pragma "nounroll";
	ld.local.u8 	%rs794, [%rd588+-7];
	st.global.u8 	[%rd587+-7], %rs794;
	ld.local.u8 	%rs795, [%rd588+-6];
	st.global.u8 	[%rd587+-6], %rs795;
	ld.local.u8 	%rs796, [%rd588+-5];
	st.global.u8 	[%rd587+-5], %rs796;
	ld.local.u8 	%rs797, [%rd588+-4];
	st.global.u8 	[%rd587+-4], %rs797;
	ld.local.u8 	%rs798, [%rd588+-3];
	st.global.u8 	[%rd587+-3], %rs798;
	ld.local.u8 	%rs799, [%rd588+-2];
	st.global.u8 	[%rd587+-2], %rs799;
	ld.local.u8 	%rs800, [%rd588+-1];
	st.global.u8 	[%rd587+-1], %rs800;
	ld.local.u8 	%rs801, [%rd588];
	st.global.u8 	[%rd587], %rs801;
	ld.local.u8 	%rs802, [%rd588+1];
	st.global.u8 	[%rd587+1], %rs802;
	ld.local.u8 	%rs803, [%rd588+2];
	st.global.u8 	[%rd587+2], %rs803;
	ld.local.u8 	%rs804, [%rd588+3];
	st.global.u8 	[%rd587+3], %rs804;
	ld.local.u8 	%rs805, [%rd588+4];
	st.global.u8 	[%rd587+4], %rs805;
	ld.local.u8 	%rs806, [%rd588+5];
	st.global.u8 	[%rd587+5], %rs806;
	ld.local.u8 	%rs807, [%rd588+6];
	st.global.u8 	[%rd587+6], %rs807;
	ld.local.u8 	%rs808, [%rd588+7];
	st.global.u8 	[%rd587+7], %rs808;
	ld.local.u8 	%rs809, [%rd588+8];
	st.global.u8 	[%rd587+8], %rs809;
	add.s32 	%r4873, %r4873, 16;
	add.s64 	%rd588, %rd588, 16;
	add.s64 	%rd587, %rd587, 16;
	setp.ne.s32 	%p201, %r4873, 0;
	@%p201 bra 	$L__BB0_416;
$L__BB0_417:
	setp.eq.s32 	%p202, %r548, 0;
	@%p202 bra 	$L__BB0_426;
	ld.param.u32 	%r4598, [_Z17bruteforce_kernelPKhPKciS2_iiyyPiPc_param_5];
	and.b32  	%r554, %r4598, 7;
	setp.lt.u32 	%p203, %r548, 8;
	@%p203 bra 	$L__BB0_420;
	cvt.u64.u32 	%rd474, %r4875;
	add.s64 	%rd475, %rd6, %rd474;
	ld.local.u8 	%rs810, [%rd475];
	add.s64 	%rd476, %rd258, %rd474;
	st.global.u8 	[%rd476], %rs810;
	ld.local.u8 	%rs811, [%rd475+1];
	st.global.u8 	[%rd476+1], %rs811;
	ld.local.u8 	%rs812, [%rd475+2];
	st.global.u8 	[%rd476+2], %rs812;
	ld.local.u8 	%rs813, [%rd475+3];
	st.global.u8 	[%rd476+3], %rs813;
	ld.local.u8 	%rs814, [%rd475+4];
	st.global.u8 	[%rd476+4], %rs814;
	ld.local.u8 	%rs815, [%rd475+5];
	st.global.u8 	[%rd476+5], %rs815;
	ld.local.u8 	%rs816, [%rd475+6];
	st.global.u8 	[%rd476+6], %rs816;
	ld.local.u8 	%rs817, [%rd475+7];
	st.global.u8 	[%rd476+7], %rs817;
	add.s32 	%r4875, %r4875, 8;
$L__BB0_420:
	setp.eq.s32 	%p204, %r554, 0;
	@%p204 bra 	$L__BB0_426;
	ld.param.u32 	%r4599, [_Z17bruteforce_kernelPKhPKciS2_iiyyPiPc_param_5];
	and.b32  	%r557, %r4599, 3;
	setp.lt.u32 	%p205, %r554, 4;
	@%p205 bra 	$L__BB0_423;
	cvt.u64.u32 	%rd477, %r4875;
	add.s64 	%rd478, %rd6, %rd477;
	ld.local.u8 	%rs818, [%rd478];
	add.s64 	%rd479, %rd258, %rd477;
	st.global.u8 	[%rd479], %rs818;
	ld.local.u8 	%rs819, [%rd478+1];
	st.global.u8 	[%rd479+1], %rs819;
	ld.local.u8 	%rs820, [%rd478+2];
	st.global.u8 	[%rd479+2], %rs820;
	ld.local.u8 	%rs821, [%rd478+3];
	st.global.u8 	[%rd479+3], %rs821;
	add.s32 	%r4875, %r4875, 4;
$L__BB0_423:
	setp.eq.s32 	%p206, %r557, 0;
	@%p206 bra 	$L__BB0_426;
	cvt.u64.u32 	%rd480, %r4875;
	add.s64 	%rd590, %rd258, %rd480;
	add.s64 	%rd589, %rd6, %rd480;
	neg.s32 	%r4877, %r557;
$L__BB0_425:
	.pragma "nounroll";
	ld.local.u8 	%rs822, [%rd589];
	st.global.u8 	[%rd590], %rs822;
	add.s64 	%rd590, %rd590, 1;
	add.s64 	%rd589, %rd589, 1;
	add.s32 	%r4877, %r4877, 1;
	setp.ne.s32 	%p207, %r4877, 0;
	@%p207 bra 	$L__BB0_425;
$L__BB0_426:
	ld.param.u32 	%r4600, [_Z17bruteforce_kernelPKhPKciS2_iiyyPiPc_param_5];
	cvt.s64.s32 	%rd481, %r4600;
	add.s64 	%rd482, %rd258, %rd481;
	mov.b16 	%rs823, 0;
	st.global.u8 	[%rd482], %rs823;
$L__BB0_427:
	ret;

}


// ===== COMPILED SASS (sm_100) =====

	.target	sm_100

	.elftype	@"ET_EXEC"


//--------------------- .note.nv.tkinfo           --------------------------
	.section	.note.nv.tkinfo,"",@"SHT_NOTE"
	.sectionflags	@"SHF_NOTE_NV_TKINFO"
	.tkinfo
        /*0018*/ 	.word	0x00000002
        /*0030*/ 	.string	""
        /*0030*/ 	.string	"ptxas"
        /*0030*/ 	.string	"Cuda compilation tools, release 13.0, V13.0.88"
        /*0030*/ 	.string	"Build cuda_13.0.r13.0/compiler.36424714_0"
        /*0030*/ 	.string	"-arch sm_100 -m 64 "



//--------------------- .note.nv.cuinfo           --------------------------
	.section	.note.nv.cuinfo,"",@"SHT_NOTE"
	.sectionflags	@"SHF_NOTE_NV_CUINFO"
        /*0018*/ 	.short	0x0002
        /*001a*/ 	.short	0x0064
        /*001c*/ 	.short	0x0082
	.zero		2


//--------------------- .nv.info                  --------------------------
	.section	.nv.info,"",@"SHT_CUDA_INFO"
	.align	4


	//----- nvinfo : EIATTR_REGCOUNT
	.align		4
        /*0000*/ 	.byte	0x04, 0x2f
        /*0002*/ 	.short	(.L_2 - .L_1)
	.align		4
.L_1:
        /*0004*/ 	.word	index@(_Z17bruteforce_kernelPKhPKciS2_iiyyPiPc)
        /*0008*/ 	.word	0x00000020


	//----- nvinfo : EIATTR_FRAME_SIZE
	.align		4
.L_2:
        /*000c*/ 	.byte	0x04, 0x11
        /*000e*/ 	.short	(.L_4 - .L_3)
	.align		4
.L_3:
        /*0010*/ 	.word	index@($__internal_1_$__cuda_sm20_rem_u64)
        /*0014*/ 	.word	0x000001f0


	//----- nvinfo : EIATTR_FRAME_SIZE
	.align		4
.L_4:
        /*0018*/ 	.byte	0x04, 0x11
        /*001a*/ 	.short	(.L_6 - .L_5)
	.align		4
.L_5:
        /*001c*/ 	.word	index@($__internal_0_$__cuda_sm20_div_u64)
        /*0020*/ 	.word	0x000001f0


	//----- nvinfo : EIATTR_FRAME_SIZE
	.align		4
.L_6:
        /*0024*/ 	.byte	0x04, 0x11
        /*0026*/ 	.short	(.L_8 - .L_7)
	.align		4
.L_7:
        /*0028*/ 	.word	index@(_Z17bruteforce_kernelPKhPKciS2_iiyyPiPc)
        /*002c*/ 	.word	0x000001f0


	//----- nvinfo : EIATTR_MIN_STACK_SIZE
	.align		4
.L_8:
        /*0030*/ 	.byte	0x04, 0x12
        /*0032*/ 	.short	(.L_10 - .L_9)
	.align		4
.L_9:
        /*0034*/ 	.word	index@(_Z17bruteforce_kernelPKhPKciS2_iiyyPiPc)
        /*0038*/ 	.word	0x000001f0
.L_10:


//--------------------- .nv.compat                --------------------------
	.section	.nv.compat,"",@"SHT_CUDA_COMPAT_INFO"
	.align	4
        /*0000*/ 	.byte	0x02, 0x09, 0x00, 0x00, 0x02, 0x02, 0x01, 0x00, 0x02, 0x05, 0x05, 0x00, 0x03, 0x07, 0x01, 0x01
        /*0010*/ 	.byte	0x02, 0x03, 0x00, 0x00, 0x02, 0x06, 0x01, 0x00, 0x04, 0x0b, 0x08, 0x00, 0x09, 0x00, 0x00, 0x00
        /*0020*/ 	.byte	0x00, 0x00, 0x00, 0x00


//--------------------- .nv.info._Z17bruteforce_kernelPKhPKciS2_iiyyPiPc --------------------------
	.section	.nv.info._Z17bruteforce_kernelPKhPKciS2_iiyyPiPc,"",@"SHT_CUDA_INFO"
	.sectionflags	@""
	.align	4


	//----- nvinfo : EIATTR_CUDA_API_VERSION
	.align		4
        /*0000*/ 	.byte	0x04, 0x37
        /*0002*/ 	.short	(.L_12 - .L_11)
.L_11:
        /*0004*/ 	.word	0x00000082


	//----- nvinfo : EIATTR_KPARAM_INFO
	.align		4
.L_12:
        /*0008*/ 	.byte	0x04, 0x17
        /*000a*/ 	.short	(.L_14 - .L_13)
.L_13:
        /*000c*/ 	.word	0x00000000
        /*0010*/ 	.short	0x0009
        /*0012*/ 	.short	0x0040
        /*0014*/ 	.byte	0x00, 0xf5, 0x21, 0x00


	//----- nvinfo : EIATTR_KPARAM_INFO
	.align		4
.L_14:
        /*0018*/ 	.byte	0x04, 0x17
        /*001a*/ 	.short	(.L_16 - .L_15)
.L_15:
        /*001c*/ 	.word	0x00000000
        /*0020*/ 	.short	0x0008
        /*0022*/ 	.short	0x0038
        /*0024*/ 	.byte	0x00, 0xf5, 0x21, 0x00


	//----- nvinfo : EIATTR_KPARAM_INFO
	.align		4
.L_16:
        /*0028*/ 	.byte	0x04, 0x17
        /*002a*/ 	.short	(.L_18 - .L_17)
.L_17:
        /*002c*/ 	.word	0x00000000
        /*0030*/ 	.short	0x0007
        /*0032*/ 	.short	0x0030
        /*0034*/ 	.byte	0x00, 0xf0, 0x21, 0x00


	//----- nvinfo : EIATTR_KPARAM_INFO
	.align		4
.L_18:
        /*0038*/ 	.byte	0x04, 0x17
        /*003a*/ 	.short	(.L_20 - .L_19)
.L_19:
        /*003c*/ 	.word	0x00000000
        /*0040*/ 	.short	0x0006
        /*0042*/ 	.short	0x0028
        /*0044*/ 	.byte	0x00, 0xf0, 0x21, 0x00


	//----- nvinfo : EIATTR_KPARAM_INFO
	.align		4
.L_20:
        /*0048*/ 	.byte	0x04, 0x17
        /*004a*/ 	.short	(.L_22 - .L_21)
.L_21:
        /*004c*/ 	.word	0x00000000
        /*0050*/ 	.short	0x0005
        /*0052*/ 	.short	0x0024
        /*0054*/ 	.byte	0x00, 0xf0, 0x11, 0x00


	//----- nvinfo : EIATTR_KPARAM_INFO
	.align		4
.L_22:
        /*0058*/ 	.byte	0x04, 0x17
        /*005a*/ 	.short	(.L_24 - .L_23)
.L_23:
        /*005c*/ 	.word	0x00000000
        /*0060*/ 	.short	0x0004
        /*0062*/ 	.short	0x0020
        /*0064*/ 	.byte	0x00, 0xf0, 0x11, 0x00


	//----- nvinfo : EIATTR_KPARAM_INFO
	.align		4
.L_24:
        /*0068*/ 	.byte	0x04, 0x17
        /*006a*/ 	.short	(.L_26 - .L_25)
.L_25:
        /*006c*/ 	.word	0x00000000
        /*0070*/ 	.short	0x0003
        /*0072*/ 	.short	0x0018
        /*0074*/ 	.byte	0x00, 0xf5, 0x21, 0x00


	//----- nvinfo : EIATTR_KPARAM_INFO
	.align		4
.L_26:
        /*0078*/ 	.byte	0x04, 0x17
        /*007a*/ 	.short	(.L_28 - .L_27)
.L_27:
        /*007c*/ 	.word	0x00000000
        /*0080*/ 	.short	0x0002
        /*0082*/ 	.short	0x0010
        /*0084*/ 	.byte	0x00, 0xf0, 0x11, 0x00


	//----- nvinfo : EIATTR_KPARAM_INFO
	.align		4
.L_28:
        /*0088*/ 	.byte	0x04, 0x17
        /*008a*/ 	.short	(.L_30 - .L_29)
.L_29:
        /*008c*/ 	.word	0x00000000
        /*0090*/ 	.short	0x0001
        /*0092*/ 	.short	0x0008
        /*0094*/ 	.byte	0x00, 0xf5, 0x21, 0x00


	//----- nvinfo : EIATTR_KPARAM_INFO
	.align		4
.L_30:
        /*0098*/ 	.byte	0x04, 0x17
        /*009a*/ 	.short	(.L_32 - .L_31)
.L_31:
        /*009c*/ 	.word	0x00000000
        /*00a0*/ 	.short	0x0000
        /*00a2*/ 	.short	0x0000
        /*00a4*/ 	.byte	0x00, 0xf5, 0x21, 0x00


	//----- nvinfo : EIATTR_SPARSE_MMA_MASK
	.align		4
.L_32:
        /*00a8*/ 	.byte	0x03, 0x50
        /*00aa*/ 	.short	0x0000


	//----- nvinfo : EIATTR_MAXREG_COUNT
	.align		4
        /*00ac*/ 	.byte	0x03, 0x1b
        /*00ae*/ 	.short	0x00ff


	//----- nvinfo : EIATTR_MERCURY_ISA_VERSION
	.align		4
        /*00b0*/ 	.byte	0x03, 0x5f
        /*00b2*/ 	.short	0x0101


	//----- nvinfo : EIATTR_VRC_CTA_INIT_COUNT
	.align		4
        /*00b4*/ 	.byte	0x02, 0x4a
	.zero		1
	.zero		1


	//----- nvinfo : EIATTR_EXIT_INSTR_OFFSETS
	.align		4
        /*00b8*/ 	.byte	0x04, 0x1c
        /*00ba*/ 	.short	(.L_34 - .L_33)


	//   ....[0]....
.L_33:
        /*00bc*/ 	.word	0x000000d0


	//   ....[1]....
        /*00c0*/ 	.word	0x00019ca0


	//   ....[2]....
        /*00c4*/ 	.word	0x00019cf0


	//   ....[3]....
        /*00c8*/ 	.word	0x00019d50


	//   ....[4]....
        /*00cc*/ 	.word	0x00019d90


	//   ....[5]....
        /*00d0*/ 	.word	0x00019df0


	//   ....[6]....
        /*00d4*/ 	.word	0x00019e40


	//   ....[7]....
        /*00d8*/ 	.word	0x00019ea0


	//   ....[8]....
        /*00dc*/ 	.word	0x00019ee0


	//   ....[9]....
        /*00e0*/ 	.word	0x00019f40


	//   ....[10]....
        /*00e4*/ 	.word	0x00019f90


	//   ....[11]....
        /*00e8*/ 	.word	0x00019ff0


	//   ....[12]....
        /*00ec*/ 	.word	0x0001a030


	//   ....[13]....
        /*00f0*/ 	.word	0x0001a090


	//   ....[14]....
        /*00f4*/ 	.word	0x0001a0e0


	//   ....[15]....
        /*00f8*/ 	.word	0x0001a140


	//   ....[16]....
        /*00fc*/ 	.word	0x0001a180


	//   ....[17]....
        /*0100*/ 	.word	0x0001a1e0


	//   ....[18]....
        /*0104*/ 	.word	0x0001a230


	//   ....[19]....
        /*0108*/ 	.word	0x0001a290


	//   ....[20]....
        /*010c*/ 	.word	0x0001a2d0


	//   ....[21]....
        /*0110*/ 	.word	0x0001a330


	//   ....[22]....
        /*0114*/ 	.word	0x0001a380


	//   ....[23]....
        /*0118*/ 	.word	0x0001a3e0


	//   ....[24]....
        /*011c*/ 	.word	0x0001a420


	//   ....[25]....
        /*0120*/ 	.word	0x0001a480


	//   ....[26]....
        /*0124*/ 	.word	0x0001a4d0


	//   ....[27]....
        /*0128*/ 	.word	0x0001a530


	//   ....[28]....
        /*012c*/ 	.word	0x0001a570


	//   ....[29]....
        /*0130*/ 	.word	0x0001a5d0


	//   ....[30]....
        /*0134*/ 	.word	0x0001a620


	//   ....[31]....
        /*0138*/ 	.word	0x0001a680


	//   ....[32]....
        /*013c*/ 	.word	0x0001a6c0


	//   ....[33]....
        /*0140*/ 	.word	0x0001a740


	//   ....[34]....
        /*0144*/ 	.word	0x0001af00


	//----- nvinfo : EIATTR_CRS_STACK_SIZE
	.align		4
.L_34:
        /*0148*/ 	.byte	0x04, 0x1e
        /*014a*/ 	.short	(.L_36 - .L_35)
.L_35:
        /*014c*/ 	.word	0x00000000


	//----- nvinfo : EIATTR_CBANK_PARAM_SIZE
	.align		4
.L_36:
        /*0150*/ 	.byte	0x03, 0x19
        /*0152*/ 	.short	0x0048


	//----- nvinfo : EIATTR_PARAM_CBANK
	.align		4
        /*0154*/ 	.byte	0x04, 0x0a
        /*0156*/ 	.short	(.L_38 - .L_37)
	.align		4
.L_37:
        /*0158*/ 	.word	index@(.nv.constant0._Z17bruteforce_kernelPKhPKciS2_iiyyPiPc)
        /*015c*/ 	.short	0x0380
        /*015e*/ 	.short	0x0048


	//----- nvinfo : EIATTR_SW_WAR
	.align		4
.L_38:
        /*0160*/ 	.byte	0x04, 0x36
        /*0162*/ 	.short	(.L_40 - .L_39)
.L_39:
        /*0164*/ 	.word	0x00000008
.L_40:


//--------------------- .nv.callgraph             --------------------------
	.section	.nv.callgraph,"",@"SHT_CUDA_CALLGRAPH"
	.align	4
	.sectionentsize	8
	.align		4
        /*0000*/ 	.word	0x00000000
	.align		4
        /*0004*/ 	.word	0xffffffff
	.align		4
        /*0008*/ 	.word	0x00000000
	.align		4
        /*000c*/ 	.word	0xfffffffe
	.align		4
        /*0010*/ 	.word	0x00000000
	.align		4
        /*0014*/ 	.word	0xfffffffd
	.align		4
        /*0018*/ 	.word	0x00000000
	.align		4
        /*001c*/ 	.word	0xfffffffc


//--------------------- .nv.constant4             --------------------------
	.section	.nv.constant4,"a",@progbits
	.align	8
	.align		8
.nv.constant4:
        /*0000*/ 	.dword	K


//--------------------- .text._Z17bruteforce_kernelPKhPKciS2_iiyyPiPc --------------------------
	.section	.text._Z17bruteforce_kernelPKhPKciS2_iiyyPiPc,"ax",@progbits
	.align	128
        .global         _Z17bruteforce_kernelPKhPKciS2_iiyyPiPc
        .type           _Z17bruteforce_kernelPKhPKciS2_iiyyPiPc,@function
        .size           _Z17bruteforce_kernelPKhPKciS2_iiyyPiPc,(.L_x_116 - _Z17bruteforce_kernelPKhPKciS2_iiyyPiPc)
        .other          _Z17bruteforce_kernelPKhPKciS2_iiyyPiPc,@"STO_CUDA_ENTRY STV_DEFAULT"
_Z17bruteforce_kernelPKhPKciS2_iiyyPiPc:
.text._Z17bruteforce_kernelPKhPKciS2_iiyyPiPc:
[----:B------:R-:W0:Y:S01]  /*0000*/  LDC R1, c[0x0][0x37c] ;  /* 0x0000df00ff017b82 */ /* 0x000e220000000800 */
[----:B------:R-:W1:Y:S07]  /*0010*/  S2R R2, SR_TID.X ;  /* 0x0000000000027919 */ /* 0x000e6e0000002100 */
[----:B------:R-:W1:Y:S01]  /*0020*/  S2UR UR4, SR_CTAID.X ;  /* 0x00000000000479c3 */ /* 0x000e620000002500 */
[----:B------:R-:W2:Y:S01]  /*0030*/  LDCU.64 UR6, c[0x0][0x3b0] ;  /* 0x00007600ff0677ac */ /* 0x000ea20008000a00 */
[----:B------:R-:W-:-:S02]  /*0040*/  IMAD.MOV.U32 R3, RZ, RZ, RZ ;  /* 0x000000ffff037224 */ /* 0x000fc400078e00ff */
[----:B0-----:R-:W-:-:S04]  /*0050*/  VIADD R1, R1, 0xfffffe10 ;  /* 0xfffffe1001017836 */ /* 0x001fc80000000000 */
[----:B------:R-:W1:Y:S01]  /*0060*/  LDC R5, c[0x0][0x360] ;  /* 0x0000d800ff057b82 */ /* 0x000e620000000800 */
[C---:B------:R-:W-:Y:S02]  /*0070*/  R2UR UR9, R1.reuse ;  /* 0x00000000010972ca */ /* 0x040fe400000e0000 */
[----:B------:R-:W-:Y:S01]  /*0080*/  R2UR UR8, R1 ;  /* 0x00000000010872ca */ /* 0x000fe200000e0000 */
[----:B-1----:R-:W-:-:S03]  /*0090*/  IMAD.WIDE.U32 R4, R5, UR4, R2 ;  /* 0x0000000405047c25 */ /* 0x002fc6000f8e0002 */
[----:B--2---:R-:W-:-:S04]  /*00a0*/  ISETP.GE.U32.AND P0, PT, R4, UR6, PT ;  /* 0x0000000604007c0c */ /* 0x004fc8000bf06070 */
[----:B------:R-:W-:Y:S02]  /*00b0*/  ISETP.GE.U32.AND.EX P0, PT, R5, UR7, PT, P0 ;  /* 0x0000000705007c0c */ /* 0x000fe4000bf06100 */
[----:B------:R-:W-:-:S11]  /*00c0*/  R2UR UR7, R1 ;  /* 0x00000000010772ca */ /* 0x000fd600000e0000 */
[----:B------:R-:W-:Y:S05]  /*00d0*/  @P0 EXIT ;  /* 0x000000000000094d */ /* 0x000fea0003800000 */
[----:B------:R-:W0:Y:S01]  /*00e0*/  LDC R2, c[0x0][0x3a4] ;  /* 0x0000e900ff027b82 */ /* 0x000e220000000800 */
[----:B------:R-:W1:Y:S01]  /*00f0*/  LDCU.64 UR4, c[0x0][0x3a8] ;  /* 0x00007500ff0477ac */ /* 0x000e620008000a00 */
[----:B------:R-:W2:Y:S01]  /*0100*/  LDCU.64 UR10, c[0x0][0x358] ;  /* 0x00006b00ff0a77ac */ /* 0x000ea20008000a00 */
[----:B------:R-:W-:Y:S01]  /*0110*/  UIADD3 UR8, UPT, UPT, UR8, 0x1c0, URZ ;  /* 0x000001c008087890 */ /* 0x000fe2000fffe0ff */
[----:B-1----:R-:W-:-:S04]  /*0120*/  IADD3 R14, P1, PT, R4, UR4, RZ ;  /* 0x00000004040e7c10 */ /* 0x002fc8000ff3e0ff */
[----:B------:R-:W-:Y:S01]  /*0130*/  IADD3.X R16, PT, PT, R5, UR5, RZ, P1, !PT ;  /* 0x0000000505107c10 */ /* 0x000fe20008ffe4ff */
[----:B0-----:R-:W-:Y:S01]  /*0140*/  IMAD.IADD R0, R1, 0x1, R2 ;  /* 0x0000000101007824 */ /* 0x001fe200078e0202 */
[----:B------:R-:W-:-:S04]  /*0150*/  ISETP.GE.AND P0, PT, R2, 0x1, PT ;  /* 0x000000010200780c */ /* 0x000fc80003f06270 */
[----:B------:R0:W-:Y:S09]  /*0160*/  STL.U8 [R0+0x1c0], RZ ;  /* 0x0001c0ff00007387 */ /* 0x0001f20000100000 */
[----:B0-2---:R-:W-:Y:S05]  /*0170*/  @!P0 BRA `(.L_x_0) ;  /* 0x0000002c00c88947 */ /* 0x005fea0003800000 */
[----:B------:R-:W0:Y:S01]  /*0180*/  LDCU UR4, c[0x0][0x3a0] ;  /* 0x00007400ff0477ac */ /* 0x000e220008000800 */
[C---:B------:R-:W-:Y:S02]  /*0190*/  ISETP.GE.U32.AND P0, PT, R2.reuse, 0x8, PT ;  /* 0x000000080200780c */ /* 0x040fe40003f06070 */
[----:B------:R-:W-:Y:S01]  /*01a0*/  LOP3.LUT R3, R2, 0x7, RZ, 0xc0, !PT ;  /* 0x0000000702037812 */ /* 0x000fe200078ec0ff */
[----:B------:R-:W1:Y:S01]  /*01b0*/  LDCU.64 UR12, c[0x0][0x3a0] ;  /* 0x00007400ff0c77ac */ /* 0x000e620008000a00 */
[----:B0-----:R-:W-:Y:S02]  /*01c0*/  IMAD.U32 R9, RZ, RZ, UR4 ;  /* 0x00000004ff097e24 */ /* 0x001fe4000f8e00ff */
[----:B-1----:R-:W-:-:S03]  /*01d0*/  IMAD.U32 R0, RZ, RZ, UR13 ;  /* 0x0000000dff007e24 */ /* 0x002fc6000f8e00ff */
[----:B------:R-:W-:-:S04]  /*01e0*/  SHF.R.S32.HI R7, RZ, 0x1f, R9 ;  /* 0x0000001fff077819 */ /* 0x000fc80000011409 */
[----:B------:R-:W-:Y:S05]  /*01f0*/  @!P0 BRA `(.L_x_1) ;  /* 0x0000001800448947 */ /* 0x000fea0003800000 */
[----:B------:R-:W-:Y:S01]  /*0200*/  LOP3.LUT R2, R2, 0x7ffffff8, RZ, 0xc0, !PT ;  /* 0x7ffffff802027812 */ /* 0x000fe200078ec0ff */
[----:B------:R-:W-:Y:S01]  /*0210*/  IMAD.U32 R0, RZ, RZ, UR13 ;  /* 0x0000000dff007e24 */ /* 0x000fe2000f8e00ff */
[----:B------:R-:W0:Y:S01]  /*0220*/  LDCU UR5, c[0x0][0x3a0] ;  /* 0x00007400ff0577ac */ /* 0x000e220008000800 */
[----:B------:R-:W1:Y:S01]  /*0230*/  LDCU.64 UR14, c[0x0][0x398] ;  /* 0x00007300ff0e77ac */ /* 0x000e620008000a00 */
[----:B------:R-:W-:-:S05]  /*0240*/  UMOV UR4, URZ ;  /* 0x000000ff00047c82 */ /* 0x000fca0008000000 */
.L_x_26:
[----:B--2---:R-:W-:Y:S01]  /*0250*/  LOP3.LUT R4, R16, R7, RZ, 0xfc, !PT ;  /* 0x0000000710047212 */ /* 0x004fe200078efcff */
[----:B------:R-:W-:Y:S01]  /*0260*/  UIADD3 UR4, UPT, UPT, UR4, 0x8, URZ ;  /* 0x0000000804047890 */ /* 0x000fe2000fffe0ff */
[----:B------:R-:W-:Y:S02]  /*0270*/  BSSY.RECONVERGENT B0, `(.L_x_2) ;  /* 0x000002b000007945 */ /* 0x000fe40003800200 */
[----:B------:R-:W-:-:S03]  /*0280*/  ISETP.NE.U32.AND P0, PT, R4, RZ, PT ;  /* 0x000000ff0400720c */ /* 0x000fc60003f05070 */
[----:B------:R-:W-:-:S10]  /*0290*/  ISETP.NE.AND P2, PT, R2, UR4, PT ;  /* 0x0000000402007c0c */ /* 0x000fd4000bf45270 */
[----:B------:R-:W-:Y:S05]  /*02a0*/  @P0 BRA `(.L_x_3) ;  /* 0x0000000000640947 */ /* 0x000fea0003800000 */
[----:B0-----:R-:W-:Y:S02]  /*02b0*/  IMAD.U32 R9, RZ, RZ, UR5 ;  /* 0x00000005ff097e24 */ /* 0x001fe4000f8e00ff */
[----:B------:R-:W-:Y:S02]  /*02c0*/  IMAD.MOV.U32 R15, RZ, RZ, RZ ;  /* 0x000000ffff0f7224 */ /* 0x000fe400078e00ff */
[----:B------:R-:W0:Y:S01]  /*02d0*/  I2F.U32.RP R6, R9 ;  /* 0x0000000900067306 */ /* 0x000e220000209000 */
[----:B------:R-:W-:-:S07]  /*02e0*/  ISETP.NE.U32.AND P3, PT, R9, RZ, PT ;  /* 0x000000ff0900720c */ /* 0x000fce0003f65070 */
[----:B0-----:R-:W0:Y:S02]  /*02f0*/  MUFU.RCP R6, R6 ;  /* 0x0000000600067308 */ /* 0x001e240000001000 */
[----:B0-----:R-:W-:-:S06]  /*0300*/  VIADD R4, R6, 0xffffffe ;  /* 0x0ffffffe06047836 */ /* 0x001fcc0000000000 */
[----:B------:R0:W2:Y:S02]  /*0310*/  F2I.FTZ.U32.TRUNC.NTZ R5, R4 ;  /* 0x0000000400057305 */ /* 0x0000a4000021f000 */
[----:B0-----:R-:W-:Y:S02]  /*0320*/  IMAD.MOV.U32 R4, RZ, RZ, RZ ;  /* 0x000000ffff047224 */ /* 0x001fe400078e00ff */
[----:B--2---:R-:W-:-:S04]  /*0330*/  IMAD R8, R5, R9, RZ ;  /* 0x0000000905087224 */ /* 0x004fc800078e02ff */
[----:B------:R-:W-:-:S04]  /*0340*/  IMAD.MOV R11, RZ, RZ, -R8 ;  /* 0x000000ffff0b7224 */ /* 0x000fc800078e0a08 */
[----:B------:R-:W-:-:S06]  /*0350*/  IMAD.HI.U32 R5, R5, R11, R4 ;  /* 0x0000000b05057227 */ /* 0x000fcc00078e0004 */
[----:B------:R-:W-:-:S04]  /*0360*/  IMAD.HI.U32 R5, R5, R14, RZ ;  /* 0x0000000e05057227 */ /* 0x000fc800078e00ff */
[----:B------:R-:W-:-:S04]  /*0370*/  IMAD.MOV R8, RZ, RZ, -R5 ;  /* 0x000000ffff087224 */ /* 0x000fc800078e0a05 */
[----:B------:R-:W-:-:S05]  /*0380*/  IMAD R8, R9, R8, R14 ;  /* 0x0000000809087224 */ /* 0x000fca00078e020e */
[----:B------:R-:W-:-:S13]  /*0390*/  ISETP.GE.U32.AND P0, PT, R8, R9, PT ;  /* 0x000000090800720c */ /* 0x000fda0003f06070 */
[----:B------:R-:W-:Y:S02]  /*03a0*/  @P0 IMAD.IADD R8, R8, 0x1, -R9 ;  /* 0x0000000108080824 */ /* 0x000fe400078e0a09 */
[----:B------:R-:W-:-:S03]  /*03b0*/  @P0 VIADD R5, R5, 0x1 ;  /* 0x0000000105050836 */ /* 0x000fc60000000000 */
[----:B------:R-:W-:Y:S01]  /*03c0*/  ISETP.GE.U32.AND P1, PT, R8, R9, PT ;  /* 0x000000090800720c */ /* 0x000fe20003f26070 */
[----:B------:R-:W-:-:S12]  /*03d0*/  IMAD.MOV.U32 R8, RZ, RZ, RZ ;  /* 0x000000ffff087224 */ /* 0x000fd800078e00ff */
[----:B------:R-:W-:Y:S01]  /*03e0*/  @P1 VIADD R5, R5, 0x1 ;  /* 0x0000000105051836 */ /* 0x000fe20000000000 */
[----:B------:R-:W-:-:S05]  /*03f0*/  @!P3 LOP3.LUT R5, RZ, R9, RZ, 0x33, !PT ;  /* 0x00000009ff05b212 */ /* 0x000fca00078e33ff */
[----:B------:R-:W-:-:S04]  /*0400*/  IMAD.MOV R10, RZ, RZ, -R5 ;  /* 0x000000ffff0a7224 */ /* 0x000fc800078e0a05 */
[----:B------:R-:W-:Y:S02]  /*0410*/  IMAD R10, R9, R10, R14 ;  /* 0x0000000a090a7224 */ /* 0x000fe400078e020e */
[----:B------:R-:W-:Y:S01]  /*0420*/  IMAD.MOV.U32 R14, RZ, RZ, R5 ;  /* 0x000000ffff0e7224 */ /* 0x000fe200078e0005 */
[----:B------:R-:W-:Y:S06]  /*0430*/  BRA `(.L_x_4) ;  /* 0x0000000000387947 */ /* 0x000fec0003800000 */
.L_x_3:
[----:B------:R-:W-:Y:S01]  /*0440*/  IMAD.MOV.U32 R8, RZ, RZ, R14 ;  /* 0x000000ffff087224 */ /* 0x000fe200078e000e */
[----:B------:R-:W-:Y:S01]  /*0450*/  MOV R4, 0x480 ;  /* 0x0000048000047802 */ /* 0x000fe20000000f00 */
[----:B------:R-:W-:-:S07]  /*0460*/  IMAD.MOV.U32 R9, RZ, RZ, R16 ;  /* 0x000000ffff097224 */ /* 0x000fce00078e0010 */
[----:B01----:R-:W-:Y:S05]  /*0470*/  CALL.REL.NOINC `($__internal_0_$__cuda_sm20_div_u64) ;  /* 0x000001a800a47944 */ /* 0x003fea0003c00000 */
[----:B------:R-:W-:Y:S01]  /*0480*/  IADD3 R13, P0, PT, RZ, -R5, RZ ;  /* 0x80000005ff0d7210 */ /* 0x000fe20007f1e0ff */
[----:B------:R-:W-:Y:S02]  /*0490*/  IMAD.U32 R9, RZ, RZ, UR5 ;  /* 0x00000005ff097e24 */ /* 0x000fe4000f8e00ff */
[----:B------:R-:W-:Y:S02]  /*04a0*/  IMAD.MOV.U32 R15, RZ, RZ, R16 ;  /* 0x000000ffff0f7224 */ /* 0x000fe400078e0010 */
[----:B------:R-:W-:Y:S02]  /*04b0*/  IMAD.X R4, RZ, RZ, ~R6, P0 ;  /* 0x000000ffff047224 */ /* 0x000fe400000e0e06 */
[----:B------:R-:W-:-:S04]  /*04c0*/  IMAD.WIDE.U32 R10, R13, R9, R14 ;  /* 0x000000090d0a7225 */ /* 0x000fc800078e000e */
[----:B------:R-:W-:Y:S02]  /*04d0*/  IMAD R4, R4, R9, RZ ;  /* 0x0000000904047224 */ /* 0x000fe400078e02ff */
[----:B------:R-:W-:Y:S02]  /*04e0*/  IMAD.MOV.U32 R14, RZ, RZ, R5 ;  /* 0x000000ffff0e7224 */ /* 0x000fe400078e0005 */
[----:B------:R-:W-:Y:S02]  /*04f0*/  IMAD R13, R7, R13, R4 ;  /* 0x0000000d070d7224 */ /* 0x000fe400078e0204 */
[----:B------:R-:W-:Y:S02]  /*0500*/  IMAD.MOV.U32 R15, RZ, RZ, R6 ;  /* 0x000000ffff0f7224 */ /* 0x000fe400078e0006 */
[----:B------:R-:W-:-:S07]  /*0510*/  IMAD.IADD R8, R11, 0x1, R13 ;  /* 0x000000010b087824 */ /* 0x000fce00078e020d */
.L_x_4:
[----:B-1----:R-:W-:Y:S05]  /*0520*/  BSYNC.RECONVERGENT B0 ;  /* 0x0000000000007941 */ /* 0x002fea0003800200 */
.L_x_2:
[----:B------:R-:W-:-:S04]  /*0530*/  IADD3 R4, P0, PT, R10, UR14, RZ ;  /* 0x0000000e0a047c10 */ /* 0x000fc8000ff1e0ff */
[----:B------:R-:W-:-:S05]  /*0540*/  IADD3.X R5, PT, PT, R8, UR15, RZ, P0, !PT ;  /* 0x0000000f08057c10 */ /* 0x000fca00087fe4ff */
[----:B------:R-:W2:Y:S01]  /*0550*/  LDG.E.U8 R4, desc[UR10][R4.64] ;  /* 0x0000000a04047981 */ /* 0x000ea2000c1e1100 */
[----:B------:R-:W-:Y:S01]  /*0560*/  IADD3 R11, PT, PT, R1, -0x1, R0 ;  /* 0xffffffff010b7810 */ /* 0x000fe20007ffe000 */
[----:B------:R-:W-:Y:S01]  /*0570*/  BSSY.RECONVERGENT B0, `(.L_x_5) ;  /* 0x000002c000007945 */ /* 0x000fe20003800200 */
[----:B------:R-:W-:-:S04]  /*0580*/  LOP3.LUT R6, R15, R7, RZ, 0xfc, !PT ;  /* 0x000000070f067212 */ /* 0x000fc800078efcff */
[----:B------:R-:W-:Y:S01]  /*0590*/  ISETP.NE.U32.AND P0, PT, R6, RZ, PT ;  /* 0x000000ff0600720c */ /* 0x000fe20003f05070 */
[----:B--2---:R0:W-:-:S12]  /*05a0*/  STL.U8 [R11+0x1c0], R4 ;  /* 0x0001c0040b007387 */ /* 0x0041d80000100000 */
[----:B------:R-:W-:Y:S05]  /*05b0*/  @P0 BRA `(.L_x_6) ;  /* 0x0000000000600947 */ /* 0x000fea0003800000 */
[----:B------:R-:W1:Y:S01]  /*05c0*/  I2F.U32.RP R8, R9 ;  /* 0x0000000900087306 */ /* 0x000e620000209000 */
[----:B------:R-:W-:Y:S01]  /*05d0*/  ISETP.NE.U32.AND P3, PT, R9, RZ, PT ;  /* 0x000000ff0900720c */ /* 0x000fe20003f65070 */
[----:B------:R-:W-:-:S06]  /*05e0*/  IMAD.MOV.U32 R15, RZ, RZ, RZ ;  /* 0x000000ffff0f7224 */ /* 0x000fcc00078e00ff */
[----:B-1----:R-:W1:Y:S02]  /*05f0*/  MUFU.RCP R8, R8 ;  /* 0x0000000800087308 */ /* 0x002e640000001000 */
[----:B-1----:R-:W-:Y:S02]  /*0600*/  VIADD R5, R8, 0xffffffe ;  /* 0x0ffffffe08057836 */ /* 0x002fe40000000000 */
[----:B------:R-:W-:-:S04]  /*0610*/  IMAD.MOV.U32 R8, RZ, RZ, RZ ;  /* 0x000000ffff087224 */ /* 0x000fc800078e00ff */
[----:B------:R-:W0:Y:S02]  /*0620*/  F2I.FTZ.U32.TRUNC.NTZ R5, R5 ;  /* 0x0000000500057305 */ /* 0x000e24000021f000 */
[----:B0-----:R-:W-:-:S04]  /*0630*/  IMAD.MOV R4, RZ, RZ, -R5 ;  /* 0x000000ffff047224 */ /* 0x001fc800078e0a05 */
[----:B------:R-:W-:Y:S02]  /*0640*/  IMAD R11, R4, R9, RZ ;  /* 0x00000009040b7224 */ /* 0x000fe400078e02ff */
[----:B------:R-:W-:-:S04]  /*0650*/  IMAD.MOV.U32 R4, RZ, RZ, RZ ;  /* 0x000000ffff047224 */ /* 0x000fc800078e00ff */
[----:B------:R-:W-:-:S06]  /*0660*/  IMAD.HI.U32 R11, R5, R11, R4 ;  /* 0x0000000b050b7227 */ /* 0x000fcc00078e0004 */
[----:B------:R-:W-:-:S04]  /*0670*/  IMAD.HI.U32 R4, R11, R14, RZ ;  /* 0x0000000e0b047227 */ /* 0x000fc800078e00ff */
[----:B------:R-:W-:-:S04]  /*0680*/  IMAD.MOV R6, RZ, RZ, -R4 ;  /* 0x000000ffff067224 */ /* 0x000fc800078e0a04 */
[----:B------:R-:W-:-:S05]  /*0690*/  IMAD R6, R9, R6, R14 ;  /* 0x0000000609067224 */ /* 0x000fca00078e020e */
[----:B------:R-:W-:-:S13]  /*06a0*/  ISETP.GE.U32.AND P0, PT, R6, R9, PT ;  /* 0x000000090600720c */ /* 0x000fda0003f06070 */
[----:B------:R-:W-:Y:S02]  /*06b0*/  @P0 IMAD.IADD R6, R6, 0x1, -R9 ;  /* 0x0000000106060824 */ /* 0x000fe400078e0a09 */
[----:B------:R-:W-:-:S03]  /*06c0*/  @P0 VIADD R4, R4, 0x1 ;  /* 0x0000000104040836 */ /* 0x000fc60000000000 */
[----:B------:R-:W-:-:S13]  /*06d0*/  ISETP.GE.U32.AND P1, PT, R6, R9, PT ;  /* 0x000000090600720c */ /* 0x000fda0003f26070 */
[----:B------:R-:W-:Y:S01]  /*06e0*/  @P1 VIADD R4, R4, 0x1 ;  /* 0x0000000104041836 */ /* 0x000fe20000000000 */
[----:B------:R-:W-:-:S05]  /*06f0*/  @!P3 LOP3.LUT R4, RZ, R9, RZ, 0x33, !PT ;  /* 0x00000009ff04b212 */ /* 0x000fca00078e33ff */
[----:B------:R-:W-:-:S04]  /*0700*/  IMAD.MOV R10, RZ, RZ, -R4 ;  /* 0x000000ffff0a7224 */ /* 0x000fc800078e0a04 */
[----:B------:R-:W-:Y:S02]  /*0710*/  IMAD R10, R9, R10, R14 ;  /* 0x0000000a090a7224 */ /* 0x000fe400078e020e */
[----:B------:R-:W-:Y:S01]  /*0720*/  IMAD.MOV.U32 R14, RZ, RZ, R4 ;  /* 0x000000ffff0e7224 */ /* 0x000fe200078e0004 */
[----:B------:R-:W-:Y:S06]  /*0730*/  BRA `(.L_x_7) ;  /* 0x00000000003c7947 */ /* 0x000fec0003800000 */
.L_x_6:
[----:B------:R-:W-:Y:S01]  /*0740*/  IMAD.MOV.U32 R8, RZ, RZ, R14 ;  /* 0x000000ffff087224 */ /* 0x000fe200078e000e */
[----:B0-----:R-:W-:Y:S01]  /*0750*/  MOV R4, 0x780 ;  /* 0x0000078000047802 */ /* 0x001fe20000000f00 */
[----:B------:R-:W-:-:S07]  /*0760*/  IMAD.MOV.U32 R9, RZ, RZ, R15 ;  /* 0x000000ffff097224 */ /* 0x000fce00078e000f */
[----:B------:R-:W-:Y:S05]  /*0770*/  CALL.REL.NOINC `($__internal_0_$__cuda_sm20_div_u64) ;  /* 0x000001a400e47944 */ /* 0x000fea0003c00000 */
[----:B------:R-:W-:Y:S01]  /*0780*/  IADD3 R4, P0, PT, RZ, -R5, RZ ;  /* 0x80000005ff047210 */ /* 0x000fe20007f1e0ff */
[----:B------:R-:W-:Y:S02]  /*0790*/  IMAD.U32 R9, RZ, RZ, UR5 ;  /* 0x00000005ff097e24 */ /* 0x000fe4000f8e00ff */
[----:B------:R-:W-:Y:S02]  /*07a0*/  IMAD.MOV.U32 R10, RZ, RZ, R14 ;  /* 0x000000ffff0a7224 */ /* 0x000fe400078e000e */
[----:B------:R-:W-:Y:S02]  /*07b0*/  IMAD.X R8, RZ, RZ, ~R6, P0 ;  /* 0x000000ffff087224 */ /* 0x000fe400000e0e06 */
[----:B------:R-:W-:Y:S02]  /*07c0*/  IMAD.MOV.U32 R11, RZ, RZ, R15 ;  /* 0x000000ffff0b7224 */ /* 0x000fe400078e000f */
[-C--:B------:R-:W-:Y:S02]  /*07d0*/  IMAD R8, R8, R9.reuse, RZ ;  /* 0x0000000908087224 */ /* 0x080fe400078e02ff */
[----:B------:R-:W-:-:S04]  /*07e0*/  IMAD.WIDE.U32 R10, R4, R9, R10 ;  /* 0x00000009040a7225 */ /* 0x000fc800078e000a */
[----:B------:R-:W-:Y:S02]  /*07f0*/  IMAD R13, R7, R4, R8 ;  /* 0x00000004070d7224 */ /* 0x000fe400078e0208 */
[----:B------:R-:W-:Y:S02]  /*0800*/  IMAD.MOV.U32 R14, RZ, RZ, R5 ;  /* 0x000000ffff0e7224 */ /* 0x000fe400078e0005 */
[----:B------:R-:W-:Y:S02]  /*0810*/  IMAD.IADD R8, R13, 0x1, R11 ;  /* 0x000000010d087824 */ /* 0x000fe400078e020b */
[----:B------:R-:W-:-:S07]  /*0820*/  IMAD.MOV.U32 R15, RZ, RZ, R6 ;  /* 0x000000ffff0f7224 */ /* 0x000fce00078e0006 */
.L_x_7:
[----:B------:R-:W-:Y:S05]  /*0830*/  BSYNC.RECONVERGENT B0 ;  /* 0x0000000000007941 */ /* 0x000fea0003800200 */
.L_x_5:
        /* <DEDUP_REMOVED lines=33> */
.L_x_9:
        /* <DEDUP_REMOVED lines=15> */
.L_x_10:
[----:B------:R-:W-:Y:S05]  /*0b40*/  BSYNC.RECONVERGENT B0 ;  /* 0x0000000000007941 */ /* 0x000fea0003800200 */
.L_x_8:
        /* <DEDUP_REMOVED lines=33> */
.L_x_12:
        /* <DEDUP_REMOVED lines=15> */
.L_x_13:
[----:B------:R-:W-:Y:S05]  /*0e50*/  BSYNC.RECONVERGENT B0 ;  /* 0x0000000000007941 */ /* 0x000fea0003800200 */
.L_x_11:
        /* <DEDUP_REMOVED lines=33> */
.L_x_15:
        /* <DEDUP_REMOVED lines=15> */
.L_x_16:
[----:B------:R-:W-:Y:S05]  /*1160*/  BSYNC.RECONVERGENT B0 ;  /* 0x0000000000007941 */ /* 0x000fea0003800200 */
.L_x_14:
        /* <DEDUP_REMOVED lines=33> */
.L_x_18:
        /* <DEDUP_REMOVED lines=15> */
.L_x_19:
[----:B------:R-:W-:Y:S05]  /*1470*/  BSYNC.RECONVERGENT B0 ;  /* 0x0000000000007941 */ /* 0x000fea0003800200 */
.L_x_17:
        /* <DEDUP_REMOVED lines=33> */
.L_x_21:
        /* <DEDUP_REMOVED lines=15> */
.L_x_22:
[----:B------:R-:W-:Y:S05]  /*1780*/  BSYNC.RECONVERGENT B0 ;  /* 0x0000000000007941 */ /* 0x000fea0003800200 */
.L_x_20:
[----:B------:R-:W-:-:S04]  /*1790*/  IADD3 R4, P0, PT, R10, UR14, RZ ;  /* 0x0000000e0a047c10 */ /* 0x000fc8000ff1e0ff */
[----:B------:R-:W-:-:S05]  /*17a0*/  IADD3.X R5, PT, PT, R8, UR15, RZ, P0, !PT ;  /* 0x0000000f08057c10 */ /* 0x000fca00087fe4ff */
[----:B------:R-:W2:Y:S01]  /*17b0*/  LDG.E.U8 R4, desc[UR10][R4.64] ;  /* 0x0000000a04047981 */ /* 0x000ea2000c1e1100 */
[----:B------:R-:W-:Y:S01]  /*17c0*/  IADD3 R11, PT, PT, R1, -0x7, R0 ;  /* 0xfffffff9010b7810 */ /* 0x000fe20007ffe000 */
[----:B------:R-:W-:Y:S01]  /*17d0*/  BSSY.RECONVERGENT B0, `(.L_x_23) ;  /* 0x000002d000007945 */ /* 0x000fe20003800200 */
[----:B------:R-:W-:Y:S01]  /*17e0*/  LOP3.LUT R6, R15, R7, RZ, 0xfc, !PT ;  /* 0x000000070f067212 */ /* 0x000fe200078efcff */
[----:B------:R-:W-:-:S03]  /*17f0*/  VIADD R0, R0, 0xfffffff8 ;  /* 0xfffffff800007836 */ /* 0x000fc60000000000 */
[----:B------:R-:W-:Y:S01]  /*1800*/  ISETP.NE.U32.AND P0, PT, R6, RZ, PT ;  /* 0x000000ff0600720c */ /* 0x000fe20003f05070 */
[----:B--2---:R0:W-:-:S12]  /*1810*/  STL.U8 [R11+0x1c0], R4 ;  /* 0x0001c0040b007387 */ /* 0x0041d80000100000 */
[----:B------:R-:W-:Y:S05]  /*1820*/  @P0 BRA `(.L_x_24) ;  /* 0x0000000000600947 */ /* 0x000fea0003800000 */
[----:B------:R-:W1:Y:S01]  /*1830*/  I2F.U32.RP R8, R9 ;  /* 0x0000000900087306 */ /* 0x000e620000209000 */
[----:B------:R-:W-:Y:S01]  /*1840*/  ISETP.NE.U32.AND P3, PT, R9, RZ, PT ;  /* 0x000000ff0900720c */ /* 0x000fe20003f65070 */
[----:B------:R-:W-:-:S06]  /*1850*/  IMAD.MOV.U32 R16, RZ, RZ, RZ ;  /* 0x000000ffff107224 */ /* 0x000fcc00078e00ff */
[----:B-1----:R-:W1:Y:S02]  /*1860*/  MUFU.RCP R8, R8 ;  /* 0x0000000800087308 */ /* 0x002e640000001000 */
[----:B-1----:R-:W-:-:S06]  /*1870*/  VIADD R5, R8, 0xffffffe ;  /* 0x0ffffffe08057836 */ /* 0x002fcc0000000000 */
[----:B------:R-:W0:Y:S02]  /*1880*/  F2I.FTZ.U32.TRUNC.NTZ R5, R5 ;  /* 0x0000000500057305 */ /* 0x000e24000021f000 */
[----:B0-----:R-:W-:-:S04]  /*1890*/  IMAD.MOV R4, RZ, RZ, -R5 ;  /* 0x000000ffff047224 */ /* 0x001fc800078e0a05 */
[----:B------:R-:W-:Y:S02]  /*18a0*/  IMAD R11, R4, R9, RZ ;  /* 0x00000009040b7224 */ /* 0x000fe400078e02ff */
[----:B------:R-:W-:-:S04]  /*18b0*/  IMAD.MOV.U32 R4, RZ, RZ, RZ ;  /* 0x000000ffff047224 */ /* 0x000fc800078e00ff */
[----:B------:R-:W-:-:S04]  /*18c0*/  IMAD.HI.U32 R11, R5, R11, R4 ;  /* 0x0000000b050b7227 */ /* 0x000fc800078e0004 */
[----:B------:R-:W-:Y:S02]  /*18d0*/  IMAD.MOV.U32 R5, RZ, RZ, RZ ;  /* 0x000000ffff057224 */ /* 0x000fe400078e00ff */
        /* <DEDUP_REMOVED lines=13> */
.L_x_24:
        /* <DEDUP_REMOVED lines=15> */
.L_x_25:
[----:B------:R-:W-:Y:S05]  /*1aa0*/  BSYNC.RECONVERGENT B0 ;  /* 0x0000000000007941 */ /* 0x000fea0003800200 */
.L_x_23:
[----:B------:R-:W-:-:S04]  /*1ab0*/  IADD3 R4, P0, PT, R10, UR14, RZ ;  /* 0x0000000e0a047c10 */ /* 0x000fc8000ff1e0ff */
[----:B------:R-:W-:-:S05]  /*1ac0*/  IADD3.X R5, PT, PT, R5, UR15, RZ, P0, !PT ;  /* 0x0000000f05057c10 */ /* 0x000fca00087fe4ff */
[----:B------:R-:W2:Y:S01]  /*1ad0*/  LDG.E.U8 R4, desc[UR10][R4.64] ;  /* 0x0000000a04047981 */ /* 0x000ea2000c1e1100 */
[----:B------:R-:W-:-:S05]  /*1ae0*/  IMAD.IADD R11, R1, 0x1, R0 ;  /* 0x00000001010b7824 */ /* 0x000fca00078e0200 */
[----:B--2---:R2:W-:Y:S01]  /*1af0*/  STL.U8 [R11+0x1c0], R4 ;  /* 0x0001c0040b007387 */ /* 0x0045e20000100000 */
[----:B------:R-:W-:Y:S05]  /*1b00*/  @P2 BRA `(.L_x_26) ;  /* 0xffffffe400d02947 */ /* 0x000fea000383ffff */
.L_x_1:
[----:B------:R-:W-:-:S13]  /*1b10*/  ISETP.NE.AND P0, PT, R3, RZ, PT ;  /* 0x000000ff0300720c */ /* 0x000fda0003f05270 */
[----:B------:R-:W-:Y:S05]  /*1b20*/  @!P0 BRA `(.L_x_0) ;  /* 0x00000014005c8947 */ /* 0x000fea0003800000 */
[----:B------:R-:W0:Y:S01]  /*1b30*/  LDCU UR4, c[0x0][0x3a4] ;  /* 0x00007480ff0477ac */ /* 0x000e220008000800 */
[----:B------:R-:W-:Y:S01]  /*1b40*/  ISETP.GE.U32.AND P0, PT, R3, 0x4, PT ;  /* 0x000000040300780c */ /* 0x000fe20003f06070 */
[----:B0-----:R-:W-:-:S12]  /*1b50*/  ULOP3.LUT UR4, UR4, 0x3, URZ, 0xc0, !UPT ;  /* 0x0000000304047892 */ /* 0x001fd8000f8ec0ff */
[----:B------:R-:W-:Y:S05]  /*1b60*/  @!P0 BRA `(.L_x_27) ;  /* 0x0000000c001c8947 */ /* 0x000fea0003800000 */
[----:B------:R-:W-:Y:S01]  /*1b70*/  LOP3.LUT R2, R16, R7, RZ, 0xfc, !PT ;  /* 0x0000000710027212 */ /* 0x000fe200078efcff */
[----:B------:R-:W-:Y:S03]  /*1b80*/  BSSY.RECONVERGENT B0, `(.L_x_28) ;  /* 0x000002a000007945 */ /* 0x000fe60003800200 */
[----:B------:R-:W-:-:S13]  /*1b90*/  ISETP.NE.U32.AND P0, PT, R2, RZ, PT ;  /* 0x000000ff0200720c */ /* 0x000fda0003f05070 */
[----:B------:R-:W-:Y:S05]  /*1ba0*/  @P0 BRA `(.L_x_29) ;  /* 0x00000000005c0947 */ /* 0x000fea0003800000 */
[----:B------:R-:W0:Y:S01]  /*1bb0*/  I2F.U32.RP R5, R9 ;  /* 0x0000000900057306 */ /* 0x000e220000209000 */
[----:B------:R-:W-:Y:S01]  /*1bc0*/  ISETP.NE.U32.AND P2, PT, R9, RZ, PT ;  /* 0x000000ff0900720c */ /* 0x000fe20003f45070 */
[----:B------:R-:W-:-:S06]  /*1bd0*/  IMAD.MOV.U32 R8, RZ, RZ, RZ ;  /* 0x000000ffff087224 */ /* 0x000fcc00078e00ff */
[----:B0-----:R-:W0:Y:S02]  /*1be0*/  MUFU.RCP R5, R5 ;  /* 0x0000000500057308 */ /* 0x001e240000001000 */
[----:B0-----:R-:W-:-:S06]  /*1bf0*/  VIADD R3, R5, 0xffffffe ;  /* 0x0ffffffe05037836 */ /* 0x001fcc0000000000 */
[----:B------:R-:W0:Y:S02]  /*1c00*/  F2I.FTZ.U32.TRUNC.NTZ R3, R3 ;  /* 0x0000000300037305 */ /* 0x000e24000021f000 */
[----:B0-----:R-:W-:-:S04]  /*1c10*/  IMAD.MOV R2, RZ, RZ, -R3 ;  /* 0x000000ffff027224 */ /* 0x001fc800078e0a03 */
[----:B--2---:R-:W-:Y:S02]  /*1c20*/  IMAD R11, R2, R9, RZ ;  /* 0x00000009020b7224 */ /* 0x004fe400078e02ff */
        /* <DEDUP_REMOVED lines=13> */
[----:B------:R-:W-:Y:S01]  /*1d00*/  IMAD R4, R9, R4, R14 ;  /* 0x0000000409047224 */ /* 0x000fe200078e020e */
[----:B------:R-:W-:Y:S06]  /*1d10*/  BRA `(.L_x_30) ;  /* 0x0000000000407947 */ /* 0x000fec0003800000 */
.L_x_29:
[----:B------:R-:W-:Y:S01]  /*1d20*/  IMAD.MOV.U32 R8, RZ, RZ, R14 ;  /* 0x000000ffff087224 */ /* 0x000fe200078e000e */
[----:B--2---:R-:W-:Y:S01]  /*1d30*/  MOV R4, 0x1d60 ;  /* 0x00001d6000047802 */ /* 0x004fe20000000f00 */
[----:B------:R-:W-:-:S07]  /*1d40*/  IMAD.MOV.U32 R9, RZ, RZ, R16 ;  /* 0x000000ffff097224 */ /* 0x000fce00078e0010 */
[----:B------:R-:W-:Y:S05]  /*1d50*/  CALL.REL.NOINC `($__internal_0_$__cuda_sm20_div_u64) ;  /* 0x00000190006c7944 */ /* 0x000fea0003c00000 */
[----:B------:R-:W0:Y:S01]  /*1d60*/  LDCU UR5, c[0x0][0x3a0] ;  /* 0x00007400ff0577ac */ /* 0x000e220008000800 */
[----:B------:R-:W-:Y:S01]  /*1d70*/  IADD3 R4, P0, PT, RZ, -R5, RZ ;  /* 0x80000005ff047210 */ /* 0x000fe20007f1e0ff */
[----:B------:R-:W-:-:S04]  /*1d80*/  IMAD.MOV.U32 R15, RZ, RZ, R16 ;  /* 0x000000ffff0f7224 */ /* 0x000fc800078e0010 */
[----:B------:R-:W-:Y:S02]  /*1d90*/  IMAD.X R2, RZ, RZ, ~R6, P0 ;  /* 0x000000ffff027224 */ /* 0x000fe400000e0e06 */
[----:B0-----:R-:W-:-:S04]  /*1da0*/  IMAD.U32 R9, RZ, RZ, UR5 ;  /* 0x00000005ff097e24 */ /* 0x001fc8000f8e00ff */
[-C--:B------:R-:W-:Y:S02]  /*1db0*/  IMAD R8, R2, R9.reuse, RZ ;  /* 0x0000000902087224 */ /* 0x080fe400078e02ff */
[----:B------:R-:W-:-:S04]  /*1dc0*/  IMAD.WIDE.U32 R2, R4, R9, R14 ;  /* 0x0000000904027225 */ /* 0x000fc800078e000e */
[----:B------:R-:W-:Y:S02]  /*1dd0*/  IMAD R11, R7, R4, R8 ;  /* 0x00000004070b7224 */ /* 0x000fe400078e0208 */
[----:B------:R-:W-:Y:S02]  /*1de0*/  IMAD.MOV.U32 R4, RZ, RZ, R2 ;  /* 0x000000ffff047224 */ /* 0x000fe400078e0002 */
[----:B------:R-:W-:Y:S02]  /*1df0*/  IMAD.IADD R8, R11, 0x1, R3 ;  /* 0x000000010b087824 */ /* 0x000fe400078e0203 */
[----:B------:R-:W-:Y:S02]  /*1e00*/  IMAD.MOV.U32 R2, RZ, RZ, R5 ;  /* 0x000000ffff027224 */ /* 0x000fe400078e0005 */
[----:B------:R-:W-:-:S07]  /*1e10*/  IMAD.MOV.U32 R3, RZ, RZ, R6 ;  /* 0x000000ffff037224 */ /* 0x000fce00078e0006 */
.L_x_30:
[----:B------:R-:W-:Y:S05]  /*1e20*/  BSYNC.RECONVERGENT B0 ;  /* 0x0000000000007941 */ /* 0x000fea0003800200 */
.L_x_28:
[----:B------:R-:W0:Y:S02]  /*1e30*/  LDCU.64 UR14, c[0x0][0x398] ;  /* 0x00007300ff0e77ac */ /* 0x000e240008000a00 */
[----:B0-----:R-:W-:-:S04]  /*1e40*/  IADD3 R4, P0, PT, R4, UR14, RZ ;  /* 0x0000000e04047c10 */ /* 0x001fc8000ff1e0ff */
        /* <DEDUP_REMOVED lines=32> */
.L_x_32:
[----:B------:R-:W-:Y:S01]  /*2050*/  IMAD.MOV.U32 R8, RZ, RZ, R2 ;  /* 0x000000ffff087224 */ /* 0x000fe200078e0002 */
[----:B0-----:R-:W-:Y:S01]  /*2060*/  MOV R4, 0x2090 ;  /* 0x0000209000047802 */ /* 0x001fe20000000f00 */
[----:B------:R-:W-:-:S07]  /*2070*/  IMAD.MOV.U32 R9, RZ, RZ, R3 ;  /* 0x000000ffff097224 */ /* 0x000fce00078e0003 */
[----:B------:R-:W-:Y:S05]  /*2080*/  CALL.REL.NOINC `($__internal_0_$__cuda_sm20_div_u64) ;  /* 0x0000018c00a07944 */ /* 0x000fea0003c00000 */
[----:B------:R-:W0:Y:S01]  /*2090*/  LDCU UR5, c[0x0][0x3a0] ;  /* 0x00007400ff0577ac */ /* 0x000e220008000800 */
[----:B------:R-:W-:-:S05]  /*20a0*/  IADD3 R4, P0, PT, RZ, -R5, RZ ;  /* 0x80000005ff047210 */ /* 0x000fca0007f1e0ff */
        /* <DEDUP_REMOVED lines=9> */
.L_x_33:
[----:B------:R-:W-:Y:S05]  /*2140*/  BSYNC.RECONVERGENT B0 ;  /* 0x0000000000007941 */ /* 0x000fea0003800200 */
.L_x_31:
        /* <DEDUP_REMOVED lines=34> */
.L_x_35:
        /* <DEDUP_REMOVED lines=15> */
.L_x_36:
[----:B------:R-:W-:Y:S05]  /*2460*/  BSYNC.RECONVERGENT B0 ;  /* 0x0000000000007941 */ /* 0x000fea0003800200 */
.L_x_34:
[----:B------:R-:W0:Y:S02]  /*2470*/  LDCU.64 UR14, c[0x0][0x398] ;  /* 0x00007300ff0e77ac */ /* 0x000e240008000a00 */
[----:B0-----:R-:W-:-:S04]  /*2480*/  IADD3 R4, P0, PT, R8, UR14, RZ ;  /* 0x0000000e08047c10 */ /* 0x001fc8000ff1e0ff */
        /* <DEDUP_REMOVED lines=32> */
.L_x_38:
[----:B------:R-:W-:Y:S01]  /*2690*/  IMAD.MOV.U32 R8, RZ, RZ, R2 ;  /* 0x000000ffff087224 */ /* 0x000fe200078e0002 */
[----:B0-----:R-:W-:Y:S01]  /*26a0*/  MOV R4, 0x26d0 ;  /* 0x000026d000047802 */ /* 0x001fe20000000f00 */
[----:B------:R-:W-:-:S07]  /*26b0*/  IMAD.MOV.U32 R9, RZ, RZ, R3 ;  /* 0x000000ffff097224 */ /* 0x000fce00078e0003 */
[----:B------:R-:W-:Y:S05]  /*26c0*/  CALL.REL.NOINC `($__internal_0_$__cuda_sm20_div_u64) ;  /* 0x0000018800107944 */ /* 0x000fea0003c00000 */
[----:B------:R-:W0:Y:S01]  /*26d0*/  LDCU UR5, c[0x0][0x3a0] ;  /* 0x00007400ff0577ac */ /* 0x000e220008000800 */
[----:B------:R-:W-:Y:S01]  /*26e0*/  IADD3 R4, P0, PT, RZ, -R5, RZ ;  /* 0x80000005ff047210 */ /* 0x000fe20007f1e0ff */
[----:B------:R-:W-:Y:S02]  /*26f0*/  IMAD.MOV.U32 R14, RZ, RZ, R5 ;  /* 0x000000ffff0e7224 */ /* 0x000fe400078e0005 */
[--C-:B------:R-:W-:Y:S02]  /*2700*/  IMAD.MOV.U32 R16, RZ, RZ, R6.reuse ;  /* 0x000000ffff107224 */ /* 0x100fe400078e0006 */
[----:B------:R-:W-:Y:S02]  /*2710*/  IMAD.X R8, RZ, RZ, ~R6, P0 ;  /* 0x000000ffff087224 */ /* 0x000fe400000e0e06 */
[----:B0-----:R-:W-:-:S04]  /*2720*/  IMAD.U32 R9, RZ, RZ, UR5 ;  /* 0x00000005ff097e24 */ /* 0x001fc8000f8e00ff */
[-C--:B------:R-:W-:Y:S02]  /*2730*/  IMAD R8, R8, R9.reuse, RZ ;  /* 0x0000000908087224 */ /* 0x080fe400078e02ff */
[----:B------:R-:W-:-:S04]  /*2740*/  IMAD.WIDE.U32 R2, R4, R9, R2 ;  /* 0x0000000904027225 */ /* 0x000fc800078e0002 */
[----:B------:R-:W-:-:S04]  /*2750*/  IMAD R11, R7, R4, R8 ;  /* 0x00000004070b7224 */ /* 0x000fc800078e0208 */
[----:B------:R-:W-:-:S07]  /*2760*/  IMAD.IADD R3, R11, 0x1, R3 ;  /* 0x000000010b037824 */ /* 0x000fce00078e0203 */
.L_x_39:
[----:B------:R-:W-:Y:S05]  /*2770*/  BSYNC.RECONVERGENT B0 ;  /* 0x0000000000007941 */ /* 0x000fea0003800200 */
.L_x_37:
[----:B------:R-:W0:Y:S02]  /*2780*/  LDCU.64 UR14, c[0x0][0x398] ;  /* 0x00007300ff0e77ac */ /* 0x000e240008000a00 */
[----:B0-----:R-:W-:-:S04]  /*2790*/  IADD3 R2, P0, PT, R2, UR14, RZ ;  /* 0x0000000e02027c10 */ /* 0x001fc8000ff1e0ff */
[----:B------:R-:W-:-:S05]  /*27a0*/  IADD3.X R3, PT, PT, R3, UR15, RZ, P0, !PT ;  /* 0x0000000f03037c10 */ /* 0x000fca00087fe4ff */
[----:B------:R-:W2:Y:S01]  /*27b0*/  LDG.E.U8 R2, desc[UR10][R2.64] ;  /* 0x0000000a02027981 */ /* 0x000ea2000c1e1100 */
[----:B------:R-:W-:-:S05]  /*27c0*/  IMAD.IADD R5, R1, 0x1, R0 ;  /* 0x0000000101057824 */ /* 0x000fca00078e0200 */
[----:B--2---:R0:W-:Y:S02]  /*27d0*/  STL.U8 [R5+0x1c0], R2 ;  /* 0x0001c00205007387 */ /* 0x0041e40000100000 */
.L_x_27:
[----:B------:R-:W-:-:S09]  /*27e0*/  UISETP.NE.AND UP0, UPT, UR4, URZ, UPT ;  /* 0x000000ff0400728c */ /* 0x000fd2000bf05270 */
[----:B------:R-:W-:Y:S05]  /*27f0*/  BRA.U !UP0, `(.L_x_0) ;  /* 0x0000000908287547 */ /* 0x000fea000b800000 */
[----:B------:R-:W-:-:S09]  /*2800*/  UISETP.NE.AND UP0, UPT, UR4, 0x1, UPT ;  /* 0x000000010400788c */ /* 0x000fd2000bf05270 */
[----:B------:R-:W-:Y:S05]  /*2810*/  BRA.U !UP0, `(.L_x_40) ;  /* 0x0000000508887547 */ /* 0x000fea000b800000 */
[----:B0-----:R-:W-:Y:S01]  /*2820*/  LOP3.LUT R2, R16, R7, RZ, 0xfc, !PT ;  /* 0x0000000710027212 */ /* 0x001fe200078efcff */
[----:B------:R-:W-:Y:S03]  /*2830*/  BSSY.RECONVERGENT B0, `(.L_x_41) ;  /* 0x0000029000007945 */ /* 0x000fe60003800200 */
[----:B------:R-:W-:-:S13]  /*2840*/  ISETP.NE.U32.AND P0, PT, R2, RZ, PT ;  /* 0x000000ff0200720c */ /* 0x000fda0003f05070 */
[----:B------:R-:W-:Y:S05]  /*2850*/  @P0 BRA `(.L_x_42) ;  /* 0x00000000005c0947 */ /* 0x000fea0003800000 */
[----:B--2---:R-:W0:Y:S01]  /*2860*/  I2F.U32.RP R4, R9 ;  /* 0x0000000900047306 */ /* 0x004e220000209000 */
[----:B------:R-:W-:Y:S01]  /*2870*/  ISETP.NE.U32.AND P2, PT, R9, RZ, PT ;  /* 0x000000ff0900720c */ /* 0x000fe20003f45070 */
[----:B------:R-:W-:-:S06]  /*2880*/  IMAD.MOV.U32 R8, RZ, RZ, RZ ;  /* 0x000000ffff087224 */ /* 0x000fcc00078e00ff */
[----:B0-----:R-:W0:Y:S02]  /*2890*/  MUFU.RCP R4, R4 ;  /* 0x0000000400047308 */ /* 0x001e240000001000 */
[----:B0-----:R-:W-:-:S06]  /*28a0*/  VIADD R2, R4, 0xffffffe ;  /* 0x0ffffffe04027836 */ /* 0x001fcc0000000000 */
[----:B------:R0:W1:Y:S02]  /*28b0*/  F2I.FTZ.U32.TRUNC.NTZ R3, R2 ;  /* 0x0000000200037305 */ /* 0x000064000021f000 */
[----:B0-----:R-:W-:Y:S02]  /*28c0*/  IMAD.MOV.U32 R2, RZ, RZ, RZ ;  /* 0x000000ffff027224 */ /* 0x001fe400078e00ff */
[----:B-1----:R-:W-:-:S04]  /*28d0*/  IMAD.MOV R6, RZ, RZ, -R3 ;  /* 0x000000ffff067224 */ /* 0x002fc800078e0a03 */
[----:B------:R-:W-:-:S04]  /*28e0*/  IMAD R5, R6, R9, RZ ;  /* 0x0000000906057224 */ /* 0x000fc800078e02ff */
        /* <DEDUP_REMOVED lines=12> */
[----:B------:R-:W-:Y:S01]  /*29b0*/  IMAD.MOV.U32 R3, RZ, RZ, RZ ;  /* 0x000000ffff037224 */ /* 0x000fe200078e00ff */
[----:B------:R-:W-:Y:S06]  /*29c0*/  BRA `(.L_x_43) ;  /* 0x00000000003c7947 */ /* 0x000fec0003800000 */
.L_x_42:
        /* <DEDUP_REMOVED lines=14> */
[----:B------:R-:W-:-:S07]  /*2ab0*/  IMAD.MOV.U32 R3, RZ, RZ, R6 ;  /* 0x000000ffff037224 */ /* 0x000fce00078e0006 */
.L_x_43:
[----:B------:R-:W-:Y:S05]  /*2ac0*/  BSYNC.RECONVERGENT B0 ;  /* 0x0000000000007941 */ /* 0x000fea0003800200 */
.L_x_41:
        /* <DEDUP_REMOVED lines=34> */
.L_x_45:
        /* <DEDUP_REMOVED lines=14> */
.L_x_46:
[----:B------:R-:W-:Y:S05]  /*2dd0*/  BSYNC.RECONVERGENT B0 ;  /* 0x0000000000007941 */ /* 0x000fea0003800200 */
.L_x_44:
[----:B------:R-:W0:Y:S02]  /*2de0*/  LDCU.64 UR4, c[0x0][0x398] ;  /* 0x00007300ff0477ac */ /* 0x000e240008000a00 */
[----:B0-----:R-:W-:-:S04]  /*2df0*/  IADD3 R2, P0, PT, R2, UR4, RZ ;  /* 0x0000000402027c10 */ /* 0x001fc8000ff1e0ff */
[----:B------:R-:W-:-:S05]  /*2e00*/  IADD3.X R3, PT, PT, R3, UR5, RZ, P0, !PT ;  /* 0x0000000503037c10 */ /* 0x000fca00087fe4ff */
[----:B------:R-:W2:Y:S01]  /*2e10*/  LDG.E.U8 R2, desc[UR10][R2.64] ;  /* 0x0000000a02027981 */ /* 0x000ea2000c1e1100 */
[----:B------:R-:W-:-:S05]  /*2e20*/  IMAD.IADD R5, R1, 0x1, R0 ;  /* 0x0000000101057824 */ /* 0x000fca00078e0200 */
[----:B--2---:R1:W-:Y:S02]  /*2e30*/  STL.U8 [R5+0x1c0], R2 ;  /* 0x0001c00205007387 */ /* 0x0043e40000100000 */
.L_x_40:
[----:B------:R-:W3:Y:S02]  /*2e40*/  LDCU UR4, c[0x0][0x3a4] ;  /* 0x00007480ff0477ac */ /* 0x000ee40008000800 */
[----:B---3--:R-:W-:-:S04]  /*2e50*/  ULOP3.LUT UR4, UR4, 0x1, URZ, 0xc0, !UPT ;  /* 0x0000000104047892 */ /* 0x008fc8000f8ec0ff */
[----:B------:R-:W-:-:S09]  /*2e60*/  UISETP.NE.U32.AND UP0, UPT, UR4, 0x1, UPT ;  /* 0x000000010400788c */ /* 0x000fd2000bf05070 */
[----:B------:R-:W-:Y:S05]  /*2e70*/  BRA.U UP0, `(.L_x_0) ;  /* 0x0000000100887547 */ /* 0x000fea000b800000 */
[----:B01----:R-:W-:Y:S01]  /*2e80*/  LOP3.LUT R2, R16, R7, RZ, 0xfc, !PT ;  /* 0x0000000710027212 */ /* 0x003fe200078efcff */
[----:B------:R-:W-:Y:S03]  /*2e90*/  BSSY.RECONVERGENT B0, `(.L_x_47) ;  /* 0x000001a000007945 */ /* 0x000fe60003800200 */
[----:B------:R-:W-:-:S13]  /*2ea0*/  ISETP.NE.U32.AND P0, PT, R2, RZ, PT ;  /* 0x000000ff0200720c */ /* 0x000fda0003f05070 */
[----:B------:R-:W-:Y:S05]  /*2eb0*/  @P0 BRA `(.L_x_48) ;  /* 0x00000000004c0947 */ /* 0x000fea0003800000 */
[----:B--2---:R-:W0:Y:S01]  /*2ec0*/  I2F.U32.RP R4, R9 ;  /* 0x0000000900047306 */ /* 0x004e220000209000 */
[----:B------:R-:W-:-:S07]  /*2ed0*/  ISETP.NE.U32.AND P1, PT, R9, RZ, PT ;  /* 0x000000ff0900720c */ /* 0x000fce0003f25070 */
[----:B0-----:R-:W0:Y:S02]  /*2ee0*/  MUFU.RCP R4, R4 ;  /* 0x0000000400047308 */ /* 0x001e240000001000 */
[----:B0-----:R-:W-:-:S06]  /*2ef0*/  VIADD R3, R4, 0xffffffe ;  /* 0x0ffffffe04037836 */ /* 0x001fcc0000000000 */
        /* <DEDUP_REMOVED lines=10> */
[----:B------:R-:W-:-:S05]  /*2fa0*/  @P0 IMAD.IADD R2, R2, 0x1, -R9 ;  /* 0x0000000102020824 */ /* 0x000fca00078e0a09 */
[----:B------:R-:W-:-:S13]  /*2fb0*/  ISETP.GE.U32.AND P0, PT, R2, R9, PT ;  /* 0x000000090200720c */ /* 0x000fda0003f06070 */
[----:B------:R-:W-:Y:S01]  /*2fc0*/  @P0 IMAD.IADD R2, R2, 0x1, -R9 ;  /* 0x0000000102020824 */ /* 0x000fe200078e0a09 */
[----:B------:R-:W-:Y:S01]  /*2fd0*/  @!P1 LOP3.LUT R2, RZ, R9, RZ, 0x33, !PT ;  /* 0x00000009ff029212 */ /* 0x000fe200078e33ff */
[----:B------:R-:W-:Y:S06]  /*2fe0*/  BRA `(.L_x_49) ;  /* 0x0000000000107947 */ /* 0x000fec0003800000 */
.L_x_48:
[----:B------:R-:W-:-:S07]  /*2ff0*/  MOV R2, 0x3010 ;  /* 0x0000301000027802 */ /* 0x000fce0000000f00 */
[----:B--2---:R-:W-:Y:S05]  /*3000*/  CALL.REL.NOINC `($__internal_1_$__cuda_sm20_rem_u64) ;  /* 0x0000018000d87944 */ /* 0x004fea0003c00000 */
[----:B------:R-:W-:Y:S02]  /*3010*/  IMAD.MOV.U32 R2, RZ, RZ, R4 ;  /* 0x000000ffff027224 */ /* 0x000fe400078e0004 */
[----:B------:R-:W-:-:S07]  /*3020*/  IMAD.MOV.U32 R3, RZ, RZ, R5 ;  /* 0x000000ffff037224 */ /* 0x000fce00078e0005 */
.L_x_49:
[----:B------:R-:W-:Y:S05]  /*3030*/  BSYNC.RECONVERGENT B0 ;  /* 0x0000000000007941 */ /* 0x000fea0003800200 */
.L_x_47:
[----:B------:R-:W0:Y:S02]  /*3040*/  LDCU.64 UR4, c[0x0][0x398] ;  /* 0x00007300ff0477ac */ /* 0x000e240008000a00 */
[----:B0-----:R-:W-:-:S04]  /*3050*/  IADD3 R2, P0, PT, R2, UR4, RZ ;  /* 0x0000000402027c10 */ /* 0x001fc8000ff1e0ff */
[----:B------:R-:W-:-:S05]  /*3060*/  IADD3.X R3, PT, PT, R3, UR5, RZ, P0, !PT ;  /* 0x0000000503037c10 */ /* 0x000fca00087fe4ff */
[----:B------:R-:W2:Y:S01]  /*3070*/  LDG.E.U8 R2, desc[UR10][R2.64] ;  /* 0x0000000a02027981 */ /* 0x000ea2000c1e1100 */
[----:B------:R-:W-:-:S05]  /*3080*/  IADD3 R5, PT, PT, R1, -0x1, R0 ;  /* 0xffffffff01057810 */ /* 0x000fca0007ffe000 */
[----:B--2---:R3:W-:Y:S02]  /*3090*/  STL.U8 [R5+0x1c0], R2 ;  /* 0x0001c00205007387 */ /* 0x0047e40000100000 */
.L_x_0:
[----:B------:R-:W4:Y:S01]  /*30a0*/  LDCU UR4, c[0x0][0x3a4] ;  /* 0x00007480ff0477ac */ /* 0x000f220008000800 */
[----:B------:R-:W5:Y:S01]  /*30b0*/  LDCU UR5, c[0x0][0x3a4] ;  /* 0x00007480ff0577ac */ /* 0x000f620008000800 */
[----:B------:R-:W-:Y:S02]  /*30c0*/  UIADD3 UR9, UPT, UPT, UR9, 0x100, URZ ;  /* 0x0000010009097890 */ /* 0x000fe4000fffe0ff */
[----:B----4-:R-:W-:-:S03]  /*30d0*/  UISETP.GE.AND UP0, UPT, UR4, 0x41, UPT ;  /* 0x000000410400788c */ /* 0x010fc6000bf06270 */
[----:B------:R-:W-:Y:S01]  /*30e0*/  UMOV UR4, UR8 ;  /* 0x0000000800047c82 */ /* 0x000fe20008000000 */
[----:B-----5:R-:W-:-:S05]  /*30f0*/  IMAD.U32 R0, RZ, RZ, UR5 ;  /* 0x00000005ff007e24 */ /* 0x020fca000f8e00ff */
[----:B------:R-:W-:Y:S05]  /*3100*/  BRA.U !UP0, `(.L_x_50) ;  /* 0x0000005d081c7547 */ /* 0x000fea000b800000 */
[----:B------:R-:W-:Y:S01]  /*3110*/  IMAD.MOV.U32 R24, RZ, RZ, 0x6a09e667 ;  /* 0x6a09e667ff187424 */ /* 0x000fe200078e00ff */
[----:B------:R-:W-:Y:S01]  /*3120*/  CS2R R6, SRZ ;  /* 0x0000000000067805 */ /* 0x000fe2000001ff00 */
[----:B------:R-:W-:Y:S01]  /*3130*/  IMAD.MOV.U32 R23, RZ, RZ, -0x4498517b ;  /* 0xbb67ae85ff177424 */ /* 0x000fe200078e00ff */
[----:B------:R-:W-:Y:S01]  /*3140*/  UIADD3 UR13, UPT, UPT, UR7, 0x24, URZ ;  /* 0x00000024070d7890 */ /* 0x000fe2000fffe0ff */
[----:B------:R-:W-:Y:S01]  /*3150*/  IMAD.MOV.U32 R22, RZ, RZ, 0x3c6ef372 ;  /* 0x3c6ef372ff167424 */ /* 0x000fe200078e00ff */
[----:B------:R-:W-:Y:S01]  /*3160*/  UMOV UR5, URZ ;  /* 0x000000ff00057c82 */ /* 0x000fe20008000000 */
[----:B------:R-:W-:Y:S01]  /*3170*/  IMAD.MOV.U32 R21, RZ, RZ, -0x5ab00ac6 ;  /* 0xa54ff53aff157424 */ /* 0x000fe200078e00ff */
[----:B------:R-:W-:Y:S01]  /*3180*/  UMOV UR6, URZ ;  /* 0x000000ff00067c82 */ /* 0x000fe20008000000 */
[----:B------:R-:W-:Y:S02]  /*3190*/  IMAD.MOV.U32 R20, RZ, RZ, 0x510e527f ;  /* 0x510e527fff147424 */ /* 0x000fe400078e00ff */
[----:B------:R-:W-:-:S02]  /*31a0*/  IMAD.MOV.U32 R3, RZ, RZ, -0x64fa9774 ;  /* 0x9b05688cff037424 */ /* 0x000fc400078e00ff */
[----:B01-3--:R-:W-:Y:S02]  /*31b0*/  IMAD.MOV.U32 R2, RZ, RZ, 0x1f83d9ab ;  /* 0x1f83d9abff027424 */ /* 0x00bfe400078e00ff */
[----:B------:R-:W-:-:S07]  /*31c0*/  IMAD.MOV.U32 R0, RZ, RZ, 0x5be0cd19 ;  /* 0x5be0cd19ff007424 */ /* 0x000fce00078e00ff */
.L_x_54:
[----:B0-2---:R-:W-:-:S06]  /*31d0*/  VIADD R4, R1, UR5 ;  /* 0x0000000501047c36 */ /* 0x005fcc0008000000 */
[----:B------:R-:W2:Y:S01]  /*31e0*/  LDL.U8 R4, [R4+0x1c0] ;  /* 0x0001c00004047983 */ /* 0x000ea20000100000 */
[----:B------:R-:W-:Y:S01]  /*31f0*/  IMAD.IADD R5, R1, 0x1, R6 ;  /* 0x0000000101057824 */ /* 0x000fe200078e0206 */
[----:B------:R-:W-:-:S05]  /*3200*/  IADD3 R6, P0, PT, R6, 0x1, RZ ;  /* 0x0000000106067810 */ /* 0x000fca0007f1e0ff */
[----:B------:R-:W-:Y:S01]  /*3210*/  IMAD.X R7, RZ, RZ, R7, P0 ;  /* 0x000000ffff077224 */ /* 0x000fe200000e0607 */
[----:B------:R-:W-:-:S04]  /*3220*/  ISETP.NE.U32.AND P0, PT, R6, 0x40, PT ;  /* 0x000000400600780c */ /* 0x000fc80003f05070 */
[----:B------:R-:W-:Y:S01]  /*3230*/  ISETP.NE.AND.EX P0, PT, R7, RZ, PT, P0 ;  /* 0x000000ff0700720c */ /* 0x000fe20003f05300 */
[----:B--2---:R0:W-:-:S12]  /*3240*/  STL.U8 [R5+0x100], R4 ;  /* 0x0001000405007387 */ /* 0x0041d80000100000 */
[----:B------:R-:W-:Y:S05]  /*3250*/  @P0 BRA `(.L_x_51) ;  /* 0x0000001800ac0947 */ /* 0x000fea0003800000 */
[----:B0-----:R-:W2:Y:S02]  /*3260*/  LDL.128 R4, [R1+0x100] ;  /* 0x0001000001047983 */ /* 0x001ea40000100c00 */
[----:B--2---:R-:W-:Y:S02]  /*3270*/  PRMT R15, R4, 0x7771, RZ ;  /* 0x00007771040f7816 */ /* 0x004fe400000000ff */
[----:B------:R-:W-:Y:S02]  /*3280*/  PRMT R14, R5, 0x7771, RZ ;  /* 0x00007771050e7816 */ /* 0x000fe400000000ff */
[----:B------:R-:W-:Y:S01]  /*3290*/  PRMT R13, R6, 0x7771, RZ ;  /* 0x00007771060d7816 */ /* 0x000fe200000000ff */
[----:B------:R-:W-:Y:S01]  /*32a0*/  IMAD.U32 R15, R15, 0x10000, RZ ;  /* 0x000100000f0f7824 */ /* 0x000fe200078e00ff */
[----:B------:R-:W-:Y:S01]  /*32b0*/  PRMT R19, R7, 0x7771, RZ ;  /* 0x0000777107137816 */ /* 0x000fe200000000ff */
[----:B------:R-:W-:Y:S01]  /*32c0*/  IMAD.U32 R25, R14, 0x10000, RZ ;  /* 0x000100000e197824 */ /* 0x000fe200078e00ff */
[C---:B------:R-:W-:Y:S01]  /*32d0*/  PRMT R11, R4.reuse, 0x7770, RZ ;  /* 0x00007770040b7816 */ /* 0x040fe200000000ff */
[----:B------:R-:W-:Y:S01]  /*32e0*/  IMAD.U32 R13, R13, 0x10000, RZ ;  /* 0x000100000d0d7824 */ /* 0x000fe200078e00ff */
[C---:B------:R-:W-:Y:S01]  /*32f0*/  PRMT R8, R4.reuse, 0x7772, RZ ;  /* 0x0000777204087816 */ /* 0x040fe200000000ff */
[----:B------:R-:W-:Y:S01]  /*3300*/  IMAD.U32 R19, R19, 0x10000, RZ ;  /* 0x0001000013137824 */ /* 0x000fe200078e00ff */
[----:B------:R-:W-:-:S02]  /*3310*/  PRMT R9, R4, 0x7773, RZ ;  /* 0x0000777304097816 */ /* 0x000fc400000000ff */
[----:B------:R-:W-:Y:S01]  /*3320*/  LOP3.LUT R14, R15, 0xff0000, RZ, 0xc0, !PT ;  /* 0x00ff00000f0e7812 */ /* 0x000fe200078ec0ff */
[----:B------:R-:W-:Y:S01]  /*3330*/  IMAD.SHL.U32 R8, R8, 0x100, RZ ;  /* 0x0000010008087824 */ /* 0x000fe200078e00ff */
[C---:B------:R-:W-:Y:S02]  /*3340*/  PRMT R10, R5.reuse, 0x7770, RZ ;  /* 0x00007770050a7816 */ /* 0x040fe400000000ff */
[----:B------:R-:W-:Y:S01]  /*3350*/  PRMT R4, R5, 0x7772, RZ ;  /* 0x0000777205047816 */ /* 0x000fe200000000ff */
[----:B------:R-:W-:Y:S01]  /*3360*/  IMAD R14, R11, 0x1000000, R14 ;  /* 0x010000000b0e7824 */ /* 0x000fe200078e020e */
[C---:B------:R-:W-:Y:S02]  /*3370*/  PRMT R12, R6.reuse, 0x7770, RZ ;  /* 0x00007770060c7816 */ /* 0x040fe400000000ff */
[----:B------:R-:W-:Y:S01]  /*3380*/  PRMT R16, R6, 0x7772, RZ ;  /* 0x0000777206107816 */ /* 0x000fe200000000ff */
[----:B------:R-:W-:Y:S01]  /*3390*/  IMAD.SHL.U32 R11, R4, 0x100, RZ ;  /* 0x00000100040b7824 */ /* 0x000fe200078e00ff */
[----:B------:R-:W-:-:S02]  /*33a0*/  PRMT R18, R7, 0x7770, RZ ;  /* 0x0000777007127816 */ /* 0x000fc400000000ff */
[----:B------:R-:W-:Y:S01]  /*33b0*/  PRMT R17, R7, 0x7772, RZ ;  /* 0x0000777207117816 */ /* 0x000fe200000000ff */
[----:B------:R-:W-:Y:S01]  /*33c0*/  IMAD.SHL.U32 R16, R16, 0x100, RZ ;  /* 0x0000010010107824 */ /* 0x000fe200078e00ff */
[----:B------:R-:W-:Y:S02]  /*33d0*/  LOP3.LUT R25, R25, 0xff0000, RZ, 0xc0, !PT ;  /* 0x00ff000019197812 */ /* 0x000fe400078ec0ff */
[----:B------:R-:W-:Y:S01]  /*33e0*/  LOP3.LUT R13, R13, 0xff0000, RZ, 0xc0, !PT ;  /* 0x00ff00000d0d7812 */ /* 0x000fe200078ec0ff */
[----:B------:R-:W-:Y:S01]  /*33f0*/  IMAD.SHL.U32 R17, R17, 0x100, RZ ;  /* 0x0000010011117824 */ /* 0x000fe200078e00ff */
[----:B------:R-:W-:Y:S01]  /*3400*/  LOP3.LUT R19, R19, 0xff0000, RZ, 0xc0, !PT ;  /* 0x00ff000013137812 */ /* 0x000fe200078ec0ff */
[----:B------:R-:W-:Y:S01]  /*3410*/  IMAD R10, R10, 0x1000000, R25 ;  /* 0x010000000a0a7824 */ /* 0x000fe200078e0219 */
[----:B------:R-:W-:Y:S01]  /*3420*/  PRMT R5, R5, 0x7773, RZ ;  /* 0x0000777305057816 */ /* 0x000fe200000000ff */
[----:B------:R-:W-:Y:S01]  /*3430*/  IMAD R13, R12, 0x1000000, R13 ;  /* 0x010000000c0d7824 */ /* 0x000fe200078e020d */
[----:B------:R-:W-:Y:S01]  /*3440*/  PRMT R6, R6, 0x7773, RZ ;  /* 0x0000777306067816 */ /* 0x000fe200000000ff */
[----:B------:R-:W-:Y:S01]  /*3450*/  IMAD R18, R18, 0x1000000, R19 ;  /* 0x0100000012127824 */ /* 0x000fe200078e0213 */
[----:B------:R-:W-:-:S02]  /*3460*/  PRMT R7, R7, 0x7773, RZ ;  /* 0x0000777307077816 */ /* 0x000fc400000000ff */
[----:B------:R-:W-:Y:S02]  /*3470*/  LOP3.LUT R4, R9, R14, R8, 0xfe, !PT ;  /* 0x0000000e09047212 */ /* 0x000fe400078efe08 */
[----:B------:R-:W-:Y:S02]  /*3480*/  LOP3.LUT R5, R5, R10, R11, 0xfe, !PT ;  /* 0x0000000a05057212 */ /* 0x000fe400078efe0b */
[----:B------:R-:W-:Y:S02]  /*3490*/  LOP3.LUT R6, R6, R13, R16, 0xfe, !PT ;  /* 0x0000000d06067212 */ /* 0x000fe400078efe10 */
[----:B------:R-:W-:-:S05]  /*34a0*/  LOP3.LUT R7, R7, R18, R17, 0xfe, !PT ;  /* 0x0000001207077212 */ /* 0x000fca00078efe11 */
[----:B------:R0:W-:Y:S04]  /*34b0*/  STL.128 [UR7], R4 ;  /* 0x00000004ff007987 */ /* 0x0001e80008100c07 */
[----:B------:R-:W2:Y:S02]  /*34c0*/  LDL.128 R8, [R1+0x110] ;  /* 0x0001100001087983 */ /* 0x000ea40000100c00 */
[----:B--2---:R-:W-:Y:S02]  /*34d0*/  PRMT R12, R8, 0x7771, RZ ;  /* 0x00007771080c7816 */ /* 0x004fe400000000ff */
[----:B------:R-:W-:Y:S02]  /*34e0*/  PRMT R15, R9, 0x7771, RZ ;  /* 0x00007771090f7816 */ /* 0x000fe400000000ff */
[----:B------:R-:W-:Y:S01]  /*34f0*/  PRMT R18, R10, 0x7771, RZ ;  /* 0x000077710a127816 */ /* 0x000fe200000000ff */
[----:B------:R-:W-:Y:S01]  /*3500*/  IMAD.U32 R12, R12, 0x10000, RZ ;  /* 0x000100000c0c7824 */ /* 0x000fe200078e00ff */
[----:B------:R-:W-:Y:S01]  /*3510*/  PRMT R17, R11, 0x7771, RZ ;  /* 0x000077710b117816 */ /* 0x000fe200000000ff */
[----:B------:R-:W-:Y:S01]  /*3520*/  IMAD.U32 R19, R15, 0x10000, RZ ;  /* 0x000100000f137824 */ /* 0x000fe200078e00ff */
[----:B------:R-:W-:Y:S01]  /*3530*/  PRMT R13, R8, 0x7770, RZ ;  /* 0x00007770080d7816 */ /* 0x000fe200000000ff */
[----:B------:R-:W-:Y:S01]  /*3540*/  IMAD.U32 R18, R18, 0x10000, RZ ;  /* 0x0001000012127824 */ /* 0x000fe200078e00ff */
[----:B------:R-:W-:Y:S01]  /*3550*/  LOP3.LUT R14, R12, 0xff0000, RZ, 0xc0, !PT ;  /* 0x00ff00000c0e7812 */ /* 0x000fe200078ec0ff */
[----:B------:R-:W-:Y:S01]  /*3560*/  IMAD.U32 R17, R17, 0x10000, RZ ;  /* 0x0001000011117824 */ /* 0x000fe200078e00ff */
[----:B------:R-:W-:-:S02]  /*3570*/  PRMT R12, R8, 0x7772, RZ ;  /* 0x00007772080c7816 */ /* 0x000fc400000000ff */
[----:B0-----:R-:W-:Y:S01]  /*3580*/  PRMT R5, R9, 0x7772, RZ ;  /* 0x0000777209057816 */ /* 0x001fe200000000ff */
[----:B------:R-:W-:Y:S01]  /*3590*/  IMAD R13, R13, 0x1000000, R14 ;  /* 0x010000000d0d7824 */ /* 0x000fe200078e020e */
[----:B------:R-:W-:Y:S01]  /*35a0*/  PRMT R14, R9, 0x7770, RZ ;  /* 0x00007770090e7816 */ /* 0x000fe200000000ff */
[----:B------:R-:W-:Y:S01]  /*35b0*/  IMAD.SHL.U32 R12, R12, 0x100, RZ ;  /* 0x000001000c0c7824 */ /* 0x000fe200078e00ff */
[C---:B------:R-:W-:Y:S01]  /*35c0*/  PRMT R7, R10.reuse, 0x7770, RZ ;  /* 0x000077700a077816 */ /* 0x040fe200000000ff */
[----:B------:R-:W-:Y:S01]  /*35d0*/  IMAD.SHL.U32 R5, R5, 0x100, RZ ;  /* 0x0000010005057824 */ /* 0x000fe200078e00ff */
[----:B------:R-:W-:Y:S02]  /*35e0*/  PRMT R6, R10, 0x7772, RZ ;  /* 0x000077720a067816 */ /* 0x000fe400000000ff */
[C---:B------:R-:W-:Y:S02]  /*35f0*/  PRMT R16, R11.reuse, 0x7770, RZ ;  /* 0x000077700b107816 */ /* 0x040fe400000000ff */
[----:B------:R-:W-:Y:S01]  /*3600*/  PRMT R15, R11, 0x7772, RZ ;  /* 0x000077720b0f7816 */ /* 0x000fe200000000ff */
[----:B------:R-:W-:Y:S01]  /*3610*/  IMAD.SHL.U32 R6, R6, 0x100, RZ ;  /* 0x0000010006067824 */ /* 0x000fe200078e00ff */
[----:B------:R-:W-:-:S02]  /*3620*/  LOP3.LUT R19, R19, 0xff0000, RZ, 0xc0, !PT ;  /* 0x00ff000013137812 */ /* 0x000fc400078ec0ff */
        /* <DEDUP_REMOVED lines=8> */
[----:B------:R-:W-:Y:S02]  /*36b0*/  PRMT R10, R10, 0x7773, RZ ;  /* 0x000077730a0a7816 */ /* 0x000fe400000000ff */
[----:B------:R-:W-:-:S02]  /*36c0*/  PRMT R11, R11, 0x7773, RZ ;  /* 0x000077730b0b7816 */ /* 0x000fc400000000ff */
[----:B------:R-:W-:Y:S02]  /*36d0*/  LOP3.LUT R8, R8, R13, R12, 0xfe, !PT ;  /* 0x0000000d08087212 */ /* 0x000fe400078efe0c */
[----:B------:R-:W-:Y:S02]  /*36e0*/  LOP3.LUT R9, R9, R14, R5, 0xfe, !PT ;  /* 0x0000000e09097212 */ /* 0x000fe400078efe05 */
[----:B------:R-:W-:Y:S02]  /*36f0*/  LOP3.LUT R10, R10, R7, R6, 0xfe, !PT ;  /* 0x000000070a0a7212 */ /* 0x000fe400078efe06 */
[----:B------:R-:W-:-:S05]  /*3700*/  LOP3.LUT R11, R11, R16, R15, 0xfe, !PT ;  /* 0x000000100b0b7212 */ /* 0x000fca00078efe0f */
[----:B------:R0:W-:Y:S04]  /*3710*/  STL.128 [UR7+0x10], R8 ;  /* 0x00001008ff007987 */ /* 0x0001e80008100c07 */
[----:B------:R-:W2:Y:S02]  /*3720*/  LDL.128 R12, [R1+0x120] ;  /* 0x00012000010c7983 */ /* 0x000ea40000100c00 */
[----:B--2---:R-:W-:Y:S02]  /*3730*/  PRMT R5, R12, 0x7771, RZ ;  /* 0x000077710c057816 */ /* 0x004fe400000000ff */
[C---:B------:R-:W-:Y:S02]  /*3740*/  PRMT R18, R14.reuse, 0x7771, RZ ;  /* 0x000077710e127816 */ /* 0x040fe400000000ff */
[C---:B0-----:R-:W-:Y:S01]  /*3750*/  PRMT R11, R14.reuse, 0x7770, RZ ;  /* 0x000077700e0b7816 */ /* 0x041fe200000000ff */
[----:B------:R-:W-:Y:S01]  /*3760*/  IMAD.U32 R5, R5, 0x10000, RZ ;  /* 0x0001000005057824 */ /* 0x000fe200078e00ff */
[----:B------:R-:W-:Y:S01]  /*3770*/  PRMT R8, R14, 0x7772, RZ ;  /* 0x000077720e087816 */ /* 0x000fe200000000ff */
[----:B------:R-:W-:Y:S01]  /*3780*/  IMAD.U32 R18, R18, 0x10000, RZ ;  /* 0x0001000012127824 */ /* 0x000fe200078e00ff */
[----:B------:R-:W-:-:S02]  /*3790*/  PRMT R10, R14, 0x7773, RZ ;  /* 0x000077730e0a7816 */ /* 0x000fc400000000ff */
[----:B------:R-:W-:Y:S02]  /*37a0*/  PRMT R14, R15, 0x7771, RZ ;  /* 0x000077710f0e7816 */ /* 0x000fe400000000ff */
[----:B------:R-:W-:Y:S02]  /*37b0*/  PRMT R17, R13, 0x7771, RZ ;  /* 0x000077710d117816 */ /* 0x000fe400000000ff */
[----:B------:R-:W-:Y:S01]  /*37c0*/  PRMT R7, R12, 0x7770, RZ ;  /* 0x000077700c077816 */ /* 0x000fe200000000ff */
[----:B------:R-:W-:Y:S01]  /*37d0*/  IMAD.U32 R19, R14, 0x10000, RZ ;  /* 0x000100000e137824 */ /* 0x000fe200078e00ff */
[----:B------:R-:W-:Y:S01]  /*37e0*/  LOP3.LUT R6, R5, 0xff0000, RZ, 0xc0, !PT ;  /* 0x00ff000005067812 */ /* 0x000fe200078ec0ff */
[----:B------:R-:W-:Y:S01]  /*37f0*/  IMAD.U32 R17, R17, 0x10000, RZ ;  /* 0x0001000011117824 */ /* 0x000fe200078e00ff */
[C---:B------:R-:W-:Y:S02]  /*3800*/  PRMT R16, R13.reuse, 0x7770, RZ ;  /* 0x000077700d107816 */ /* 0x040fe400000000ff */
[----:B------:R-:W-:Y:S01]  /*3810*/  PRMT R9, R13, 0x7773, RZ ;  /* 0x000077730d097816 */ /* 0x000fe200000000ff */
[----:B------:R-:W-:Y:S01]  /*3820*/  IMAD R7, R7, 0x1000000, R6 ;  /* 0x0100000007077824 */ /* 0x000fe200078e0206 */
[----:B------:R-:W-:-:S02]  /*3830*/  PRMT R6, R13, 0x7772, RZ ;  /* 0x000077720d067816 */ /* 0x000fc400000000ff */
[----:B------:R-:W-:Y:S02]  /*3840*/  PRMT R13, R15, 0x7770, RZ ;  /* 0x000077700f0d7816 */ /* 0x000fe400000000ff */
[----:B------:R-:W-:Y:S01]  /*3850*/  LOP3.LUT R26, R19, 0xff0000, RZ, 0xc0, !PT ;  /* 0x00ff0000131a7812 */ /* 0x000fe200078ec0ff */
[----:B------:R-:W-:Y:S01]  /*3860*/  IMAD.SHL.U32 R6, R6, 0x100, RZ ;  /* 0x0000010006067824 */ /* 0x000fe200078e00ff */
[----:B------:R-:W-:Y:S02]  /*3870*/  LOP3.LUT R18, R18, 0xff0000, RZ, 0xc0, !PT ;  /* 0x00ff000012127812 */ /* 0x000fe400078ec0ff */
[----:B------:R-:W-:Y:S01]  /*3880*/  PRMT R5, R12, 0x7772, RZ ;  /* 0x000077720c057816 */ /* 0x000fe200000000ff */
[----:B------:R-:W-:Y:S01]  /*3890*/  IMAD R26, R13, 0x1000000, R26 ;  /* 0x010000000d1a7824 */ /* 0x000fe200078e021a */
[----:B------:R-:W-:Y:S01]  /*38a0*/  PRMT R14, R15, 0x7772, RZ ;  /* 0x000077720f0e7816 */ /* 0x000fe200000000ff */
[----:B------:R-:W-:Y:S01]  /*38b0*/  IMAD R11, R11, 0x1000000, R18 ;  /* 0x010000000b0b7824 */ /* 0x000fe200078e0212 */
[----:B------:R-:W-:Y:S01]  /*38c0*/  LOP3.LUT R17, R17, 0xff0000, RZ, 0xc0, !PT ;  /* 0x00ff000011117812 */ /* 0x000fe200078ec0ff */
[----:B------:R-:W-:Y:S01]  /*38d0*/  IMAD.SHL.U32 R13, R8, 0x100, RZ ;  /* 0x00000100080d7824 */ /* 0x000fe200078e00ff */
[----:B------:R-:W-:Y:S01]  /*38e0*/  PRMT R12, R12, 0x7773, RZ ;  /* 0x000077730c0c7816 */ /* 0x000fe200000000ff */
[----:B------:R-:W-:Y:S01]  /*38f0*/  IMAD.SHL.U32 R5, R5, 0x100, RZ ;  /* 0x0000010005057824 */ /* 0x000fe200078e00ff */
[----:B------:R-:W-:Y:S01]  /*3900*/  PRMT R15, R15, 0x7773, RZ ;  /* 0x000077730f0f7816 */ /* 0x000fe200000000ff */
[----:B------:R-:W-:Y:S01]  /*3910*/  IMAD R16, R16, 0x1000000, R17 ;  /* 0x0100000010107824 */ /* 0x000fe200078e0211 */
[----:B------:R-:W-:Y:S01]  /*3920*/  LOP3.LUT R10, R10, R11, R13, 0xfe, !PT ;  /* 0x0000000b0a0a7212 */ /* 0x000fe200078efe0d */
[----:B------:R-:W-:Y:S01]  /*3930*/  IMAD.SHL.U32 R14, R14, 0x100, RZ ;  /* 0x000001000e0e7824 */ /* 0x000fe200078e00ff */
[----:B------:R-:W-:-:S02]  /*3940*/  LOP3.LUT R8, R12, R7, R5, 0xfe, !PT ;  /* 0x000000070c087212 */ /* 0x000fc400078efe05 */
[----:B------:R-:W-:Y:S02]  /*3950*/  LOP3.LUT R9, R9, R16, R6, 0xfe, !PT ;  /* 0x0000001009097212 */ /* 0x000fe400078efe06 */
[----:B------:R-:W-:-:S05]  /*3960*/  LOP3.LUT R11, R15, R26, R14, 0xfe, !PT ;  /* 0x0000001a0f0b7212 */ /* 0x000fca00078efe0e */
[----:B------:R0:W-:Y:S04]  /*3970*/  STL.128 [UR7+0x20], R8 ;  /* 0x00002008ff007987 */ /* 0x0001e80008100c07 */
[----:B------:R-:W2:Y:S01]  /*3980*/  LDL.128 R12, [R1+0x130] ;  /* 0x00013000010c7983 */ /* 0x000ea20000100c00 */
[----:B------:R-:W-:Y:S01]  /*3990*/  UMOV UR4, URZ ;  /* 0x000000ff00047c82 */ /* 0x000fe20008000000 */
[----:B------:R-:W-:Y:S01]  /*39a0*/  UMOV UR12, UR13 ;  /* 0x0000000d000c7c82 */ /* 0x000fe20008000000 */
[----:B--2---:R-:W-:Y:S02]  /*39b0*/  PRMT R5, R12, 0x7771, RZ ;  /* 0x000077710c057816 */ /* 0x004fe400000000ff */
[----:B------:R-:W-:Y:S02]  /*39c0*/  PRMT R17, R13, 0x7771, RZ ;  /* 0x000077710d117816 */ /* 0x000fe400000000ff */
[----:B------:R-:W-:Y:S01]  /*39d0*/  PRMT R18, R14, 0x7771, RZ ;  /* 0x000077710e127816 */ /* 0x000fe200000000ff */
[----:B------:R-:W-:Y:S01]  /*39e0*/  IMAD.U32 R5, R5, 0x10000, RZ ;  /* 0x0001000005057824 */ /* 0x000fe200078e00ff */
[----:B0-----:R-:W-:Y:S01]  /*39f0*/  PRMT R11, R15, 0x7771, RZ ;  /* 0x000077710f0b7816 */ /* 0x001fe200000000ff */
[----:B------:R-:W-:Y:S01]  /*3a00*/  IMAD.U32 R17, R17, 0x10000, RZ ;  /* 0x0001000011117824 */ /* 0x000fe200078e00ff */
[----:B------:R-:W-:Y:S01]  /*3a10*/  PRMT R7, R12, 0x7770, RZ ;  /* 0x000077700c077816 */ /* 0x000fe200000000ff */
[----:B------:R-:W-:Y:S01]  /*3a20*/  IMAD.U32 R18, R18, 0x10000, RZ ;  /* 0x0001000012127824 */ /* 0x000fe200078e00ff */
[----:B------:R-:W-:Y:S01]  /*3a30*/  LOP3.LUT R6, R5, 0xff0000, RZ, 0xc0, !PT ;  /* 0x00ff000005067812 */ /* 0x000fe200078ec0ff */
[----:B------:R-:W-:Y:S01]  /*3a40*/  IMAD.U32 R19, R11, 0x10000, RZ ;  /* 0x000100000b137824 */ /* 0x000fe200078e00ff */
[----:B------:R-:W-:-:S02]  /*3a50*/  PRMT R5, R12, 0x7772, RZ ;  /* 0x000077720c057816 */ /* 0x000fc400000000ff */
[----:B------:R-:W-:Y:S01]  /*3a60*/  PRMT R16, R13, 0x7770, RZ ;  /* 0x000077700d107816 */ /* 0x000fe200000000ff */
[----:B------:R-:W-:Y:S01]  /*3a70*/  IMAD R7, R7, 0x1000000, R6 ;  /* 0x0100000007077824 */ /* 0x000fe200078e0206 */
[----:B------:R-:W-:Y:S01]  /*3a80*/  PRMT R6, R13, 0x7772, RZ ;  /* 0x000077720d067816 */ /* 0x000fe200000000ff */
[----:B------:R-:W-:Y:S01]  /*3a90*/  IMAD.SHL.U32 R5, R5, 0x100, RZ ;  /* 0x0000010005057824 */ /* 0x000fe200078e00ff */
[C---:B------:R-:W-:Y:S02]  /*3aa0*/  PRMT R9, R14.reuse, 0x7770, RZ ;  /* 0x000077700e097816 */ /* 0x040fe400000000ff */
[----:B------:R-:W-:Y:S01]  /*3ab0*/  PRMT R8, R14, 0x7772, RZ ;  /* 0x000077720e087816 */ /* 0x000fe200000000ff */
[----:B------:R-:W-:Y:S01]  /*3ac0*/  IMAD.SHL.U32 R6, R6, 0x100, RZ ;  /* 0x0000010006067824 */ /* 0x000fe200078e00ff */
        /* <DEDUP_REMOVED lines=18> */
[----:B------:R0:W-:Y:S02]  /*3bf0*/  STL.128 [UR7+0x30], R12 ;  /* 0x0000300cff007987 */ /* 0x0001e40008100c07 */
.L_x_52:
[----:B------:R-:W2:Y:S04]  /*3c00*/  LDL R19, [UR12] ;  /* 0x0000000cff137983 */ /* 0x000ea80008100800 */
[----:B------:R-:W3:Y:S04]  /*3c10*/  LDL R5, [UR12+-0x20] ;  /* 0xffffe00cff057983 */ /* 0x000ee80008100800 */
[----:B------:R-:W4:Y:S04]  /*3c20*/  LDL.64 R6, [UR12+0x4] ;  /* 0x0000040cff067983 */ /* 0x000f280008100a00 */
[----:B-1----:R-:W5:Y:S04]  /*3c30*/  LDL.64 R10, [UR12+-0x1c] ;  /* 0xffffe40cff0a7983 */ /* 0x002f680008100a00 */
[----:B0-----:R-:W5:Y:S01]  /*3c40*/  LDL R13, [UR12+-0x14] ;  /* 0xffffec0cff0d7983 */ /* 0x001f620008100800 */
[----:B------:R-:W-:-:S02]  /*3c50*/  SHF.R.U32.HI R16, RZ, 0xa, R14 ;  /* 0x0000000aff107819 */ /* 0x000fc4000001160e */
[C-C-:B------:R-:W-:Y:S01]  /*3c60*/  SHF.L.W.U32.HI R8, R14.reuse, 0xf, R14.reuse ;  /* 0x0000000f0e087819 */ /* 0x140fe20000010e0e */
[----:B------:R-:W5:Y:S01]  /*3c70*/  LDL R17, [UR12+-0x10] ;  /* 0xfffff00cff117983 */ /* 0x000f620008100800 */
[----:B------:R-:W-:Y:S02]  /*3c80*/  SHF.L.W.U32.HI R9, R14, 0xd, R14 ;  /* 0x0000000d0e097819 */ /* 0x000fe40000010e0e */
[--C-:B------:R-:W-:Y:S02]  /*3c90*/  SHF.R.U32.HI R14, RZ, 0xa, R15.reuse ;  /* 0x0000000aff0e7819 */ /* 0x100fe4000001160f */
[C-C-:B------:R-:W-:Y:S02]  /*3ca0*/  SHF.L.W.U32.HI R18, R15.reuse, 0xf, R15.reuse ;  /* 0x0000000f0f127819 */ /* 0x140fe40000010e0f */
[----:B------:R-:W-:Y:S02]  /*3cb0*/  SHF.L.W.U32.HI R15, R15, 0xd, R15 ;  /* 0x0000000d0f0f7819 */ /* 0x000fe40000010e0f */
[----:B------:R-:W-:-:S02]  /*3cc0*/  LOP3.LUT R25, R16, R8, R9, 0x96, !PT ;  /* 0x0000000810197212 */ /* 0x000fc400078e9609 */
[----:B------:R-:W5:Y:S01]  /*3cd0*/  LDL R16, [UR12+0x10] ;  /* 0x0000100cff107983 */ /* 0x000f620008100800 */
[----:B------:R-:W-:-:S03]  /*3ce0*/  LOP3.LUT R18, R14, R18, R15, 0x96, !PT ;  /* 0x000000120e127212 */ /* 0x000fc600078e960f */
[----:B------:R-:W5:Y:S04]  /*3cf0*/  LDL.64 R8, [UR12+0x14] ;  /* 0x0000140cff087983 */ /* 0x000f680008100a00 */
[----:B------:R-:W5:Y:S01]  /*3d00*/  LDL.64 R14, [UR12+-0xc] ;  /* 0xfffff40cff0e7983 */ /* 0x000f620008100a00 */
[----:B--2---:R-:W-:Y:S02]  /*3d10*/  IADD3 R4, PT, PT, R4, R25, R19 ;  /* 0x0000001904047210 */ /* 0x004fe40007ffe013 */
[C-C-:B---3--:R-:W-:Y:S02]  /*3d20*/  SHF.L.W.U32.HI R19, R5.reuse, 0x19, R5.reuse ;  /* 0x0000001905137819 */ /* 0x148fe40000010e05 */
[--C-:B------:R-:W-:Y:S02]  /*3d30*/  SHF.L.W.U32.HI R26, R5, 0xe, R5.reuse ;  /* 0x0000000e051a7819 */ /* 0x100fe40000010e05 */
[----:B------:R-:W-:-:S04]  /*3d40*/  SHF.R.U32.HI R25, RZ, 0x3, R5 ;  /* 0x00000003ff197819 */ /* 0x000fc80000011605 */
[----:B------:R-:W-:Y:S02]  /*3d50*/  LOP3.LUT R19, R25, R19, R26, 0x96, !PT ;  /* 0x0000001319137212 */ /* 0x000fe400078e961a */
[----:B----4-:R-:W-:Y:S02]  /*3d60*/  IADD3 R26, PT, PT, R5, R18, R6 ;  /* 0x00000012051a7210 */ /* 0x010fe40007ffe006 */
[C-C-:B-----5:R-:W-:Y:S02]  /*3d70*/  SHF.L.W.U32.HI R5, R10.reuse, 0x19, R10.reuse ;  /* 0x000000190a057819 */ /* 0x160fe40000010e0a */
[--C-:B------:R-:W-:Y:S02]  /*3d80*/  SHF.L.W.U32.HI R6, R10, 0xe, R10.reuse ;  /* 0x0000000e0a067819 */ /* 0x100fe40000010e0a */
[----:B------:R-:W-:Y:S01]  /*3d90*/  SHF.R.U32.HI R18, RZ, 0x3, R10 ;  /* 0x00000003ff127819 */ /* 0x000fe2000001160a */
[----:B------:R-:W-:-:S03]  /*3da0*/  IMAD.IADD R4, R19, 0x1, R4 ;  /* 0x0000000113047824 */ /* 0x000fc600078e0204 */
[----:B------:R-:W-:Y:S02]  /*3db0*/  LOP3.LUT R5, R18, R5, R6, 0x96, !PT ;  /* 0x0000000512057212 */ /* 0x000fe400078e9606 */
[----:B------:R-:W2:Y:S01]  /*3dc0*/  LDL R18, [UR12+-0x4] ;  /* 0xfffffc0cff127983 */ /* 0x000ea20008100800 */
[C---:B------:R-:W-:Y:S02]  /*3dd0*/  SHF.L.W.U32.HI R6, R4.reuse, 0xf, R4 ;  /* 0x0000000f04067819 */ /* 0x040fe40000010e04 */
[----:B------:R-:W-:Y:S01]  /*3de0*/  IMAD.IADD R5, R5, 0x1, R26 ;  /* 0x0000000105057824 */ /* 0x000fe200078e021a */
[--C-:B------:R-:W-:Y:S02]  /*3df0*/  SHF.L.W.U32.HI R19, R4, 0xd, R4.reuse ;  /* 0x0000000d04137819 */ /* 0x100fe40000010e04 */
[----:B------:R-:W-:Y:S02]  /*3e00*/  SHF.R.U32.HI R25, RZ, 0xa, R4 ;  /* 0x0000000aff197819 */ /* 0x000fe40000011604 */
[----:B------:R-:W-:-:S02]  /*3e10*/  SHF.L.W.U32.HI R26, R5, 0xd, R5 ;  /* 0x0000000d051a7819 */ /* 0x000fc40000010e05 */
[----:B------:R-:W-:Y:S02]  /*3e20*/  LOP3.LUT R6, R25, R6, R19, 0x96, !PT ;  /* 0x0000000619067212 */ /* 0x000fe400078e9613 */
[--C-:B------:R-:W-:Y:S02]  /*3e30*/  SHF.L.W.U32.HI R19, R5, 0xf, R5.reuse ;  /* 0x0000000f05137819 */ /* 0x100fe40000010e05 */
[----:B------:R-:W-:Y:S02]  /*3e40*/  SHF.R.U32.HI R25, RZ, 0xa, R5 ;  /* 0x0000000aff197819 */ /* 0x000fe40000011605 */
[----:B------:R-:W-:Y:S02]  /*3e50*/  IADD3 R6, PT, PT, R10, R6, R7 ;  /* 0x000000060a067210 */ /* 0x000fe40007ffe007 */
[----:B------:R-:W-:Y:S02]  /*3e60*/  LOP3.LUT R25, R25, R19, R26, 0x96, !PT ;  /* 0x0000001319197212 */ /* 0x000fe400078e961a */
[----:B------:R-:W-:-:S02]  /*3e70*/  SHF.L.W.U32.HI R7, R11, 0x19, R11 ;  /* 0x000000190b077819 */ /* 0x000fc40000010e0b */
[C-C-:B------:R-:W-:Y:S02]  /*3e80*/  SHF.L.W.U32.HI R10, R11.reuse, 0xe, R11.reuse ;  /* 0x0000000e0b0a7819 */ /* 0x140fe40000010e0b */
[----:B------:R-:W-:Y:S02]  /*3e90*/  SHF.R.U32.HI R19, RZ, 0x3, R11 ;  /* 0x00000003ff137819 */ /* 0x000fe4000001160b */
[----:B------:R-:W-:Y:S02]  /*3ea0*/  IADD3 R25, PT, PT, R11, R25, R12 ;  /* 0x000000190b197210 */ /* 0x000fe40007ffe00c */
[----:B------:R-:W-:Y:S02]  /*3eb0*/  LOP3.LUT R7, R19, R7, R10, 0x96, !PT ;  /* 0x0000000713077212 */ /* 0x000fe400078e960a */
[C-C-:B------:R-:W-:Y:S01]  /*3ec0*/  SHF.L.W.U32.HI R10, R13.reuse, 0x19, R13.reuse ;  /* 0x000000190d0a7819 */ /* 0x140fe20000010e0d */
[----:B------:R-:W3:Y:S01]  /*3ed0*/  LDL R19, [UR12] ;  /* 0x0000000cff137983 */ /* 0x000ee20008100800 */
[----:B------:R-:W-:-:S02]  /*3ee0*/  SHF.L.W.U32.HI R11, R13, 0xe, R13 ;  /* 0x0000000e0d0b7819 */ /* 0x000fc40000010e0d */
[----:B------:R-:W-:-:S04]  /*3ef0*/  SHF.R.U32.HI R12, RZ, 0x3, R13 ;  /* 0x00000003ff0c7819 */ /* 0x000fc8000001160d */
[----:B------:R-:W-:Y:S01]  /*3f00*/  LOP3.LUT R10, R12, R10, R11, 0x96, !PT ;  /* 0x0000000a0c0a7212 */ /* 0x000fe200078e960b */
[----:B------:R-:W-:-:S04]  /*3f10*/  IMAD.IADD R6, R7, 0x1, R6 ;  /* 0x0000000107067824 */ /* 0x000fc800078e0206 */
[----:B------:R-:W-:-:S05]  /*3f20*/  IMAD.IADD R7, R10, 0x1, R25 ;  /* 0x000000010a077824 */ /* 0x000fca00078e0219 */
[----:B------:R0:W-:Y:S04]  /*3f30*/  STL.128 [UR12+0x1c], R4 ;  /* 0x00001c04ff007987 */ /* 0x0001e80008100c0c */
[----:B------:R-:W4:Y:S01]  /*3f40*/  LDL R25, [UR12+0x20] ;  /* 0x0000200cff197983 */ /* 0x000f220008100800 */
[C-C-:B------:R-:W-:Y:S02]  /*3f50*/  SHF.L.W.U32.HI R10, R6.reuse, 0xf, R6.reuse ;  /* 0x0000000f060a7819 */ /* 0x140fe40000010e06 */
[--C-:B------:R-:W-:Y:S02]  /*3f60*/  SHF.L.W.U32.HI R11, R6, 0xd, R6.reuse ;  /* 0x0000000d060b7819 */ /* 0x100fe40000010e06 */
[----:B------:R-:W-:Y:S02]  /*3f70*/  SHF.R.U32.HI R12, RZ, 0xa, R6 ;  /* 0x0000000aff0c7819 */ /* 0x000fe40000011606 */
[----:B------:R-:W-:-:S02]  /*3f80*/  SHF.L.W.U32.HI R26, R7, 0xf, R7 ;  /* 0x0000000f071a7819 */ /* 0x000fc40000010e07 */
[--C-:B------:R-:W-:Y:S02]  /*3f90*/  SHF.L.W.U32.HI R27, R7, 0xd, R7.reuse ;  /* 0x0000000d071b7819 */ /* 0x100fe40000010e07 */
[----:B------:R-:W-:Y:S02]  /*3fa0*/  SHF.R.U32.HI R28, RZ, 0xa, R7 ;  /* 0x0000000aff1c7819 */ /* 0x000fe40000011607 */
[C-C-:B0-----:R-:W-:Y:S02]  /*3fb0*/  SHF.L.W.U32.HI R6, R17.reuse, 0xe, R17.reuse ;  /* 0x0000000e11067819 */ /* 0x141fe40000010e11 */
[--C-:B------:R-:W-:Y:S02]  /*3fc0*/  SHF.R.U32.HI R7, RZ, 0x3, R17.reuse ;  /* 0x00000003ff077819 */ /* 0x100fe40000011611 */
[----:B------:R-:W-:Y:S02]  /*3fd0*/  SHF.L.W.U32.HI R5, R17, 0x19, R17 ;  /* 0x0000001911057819 */ /* 0x000fe40000010e11 */
[----:B------:R-:W-:-:S02]  /*3fe0*/  LOP3.LUT R12, R12, R10, R11, 0x96, !PT ;  /* 0x0000000a0c0c7212 */ /* 0x000fc400078e960b */
[----:B------:R-:W-:Y:S01]  /*3ff0*/  LOP3.LUT R5, R7, R5, R6, 0x96, !PT ;  /* 0x0000000507057212 */ /* 0x000fe200078e9606 */
[----:B------:R-:W5:Y:S01]  /*4000*/  LDL.64 R10, [UR12+0x4] ;  /* 0x0000040cff0a7983 */ /* 0x000f620008100a00 */
[----:B------:R-:W-:-:S03]  /*4010*/  LOP3.LUT R26, R28, R26, R27, 0x96, !PT ;  /* 0x0000001a1c1a7212 */ /* 0x000fc600078e961b */
[----:B------:R-:W5:Y:S01]  /*4020*/  LDL.64 R6, [UR12+0x24] ;  /* 0x0000240cff067983 */ /* 0x000f620008100a00 */
[----:B------:R-:W-:Y:S02]  /*4030*/  IADD3 R12, PT, PT, R13, R12, R16 ;  /* 0x0000000c0d0c7210 */ /* 0x000fe40007ffe010 */
[----:B------:R-:W-:Y:S01]  /*4040*/  IADD3 R26, PT, PT, R17, R26, R8 ;  /* 0x0000001a111a7210 */ /* 0x000fe20007ffe008 */
[----:B------:R-:W5:Y:S01]  /*4050*/  LDL R27, [UR12+0x10] ;  /* 0x0000100cff1b7983 */ /* 0x000f620008100800 */
[C-C-:B------:R-:W-:Y:S02]  /*4060*/  SHF.L.W.U32.HI R8, R14.reuse, 0x19, R14.reuse ;  /* 0x000000190e087819 */ /* 0x140fe40000010e0e */
[--C-:B------:R-:W-:Y:S02]  /*4070*/  SHF.L.W.U32.HI R13, R14, 0xe, R14.reuse ;  /* 0x0000000e0e0d7819 */ /* 0x100fe40000010e0e */
[----:B------:R-:W-:Y:S01]  /*4080*/  SHF.R.U32.HI R16, RZ, 0x3, R14 ;  /* 0x00000003ff107819 */ /* 0x000fe2000001160e */
[----:B------:R-:W-:-:S03]  /*4090*/  IMAD.IADD R12, R5, 0x1, R12 ;  /* 0x00000001050c7824 */ /* 0x000fc600078e020c */
[----:B------:R-:W-:Y:S02]  /*40a0*/  LOP3.LUT R13, R16, R8, R13, 0x96, !PT ;  /* 0x00000008100d7212 */ /* 0x000fe400078e960d */
[C-C-:B------:R-:W-:Y:S02]  /*40b0*/  SHF.L.W.U32.HI R5, R12.reuse, 0xf, R12.reuse ;  /* 0x0000000f0c057819 */ /* 0x140fe40000010e0c */
[----:B------:R-:W-:Y:S01]  /*40c0*/  SHF.L.W.U32.HI R8, R12, 0xd, R12 ;  /* 0x0000000d0c087819 */ /* 0x000fe20000010e0c */
[----:B------:R-:W-:Y:S01]  /*40d0*/  IMAD.IADD R13, R13, 0x1, R26 ;  /* 0x000000010d0d7824 */ /* 0x000fe200078e021a */
[----:B------:R-:W-:-:S04]  /*40e0*/  SHF.R.U32.HI R16, RZ, 0xa, R12 ;  /* 0x0000000aff107819 */ /* 0x000fc8000001160c */
[----:B------:R-:W-:Y:S02]  /*40f0*/  LOP3.LUT R5, R16, R5, R8, 0x96, !PT ;  /* 0x0000000510057212 */ /* 0x000fe400078e9608 */
[C-C-:B------:R-:W-:Y:S02]  /*4100*/  SHF.L.W.U32.HI R8, R13.reuse, 0xf, R13.reuse ;  /* 0x0000000f0d087819 */ /* 0x140fe40000010e0d */
[--C-:B------:R-:W-:Y:S02]  /*4110*/  SHF.L.W.U32.HI R17, R13, 0xd, R13.reuse ;  /* 0x0000000d0d117819 */ /* 0x100fe40000010e0d */
[----:B------:R-:W-:-:S04]  /*4120*/  SHF.R.U32.HI R16, RZ, 0xa, R13 ;  /* 0x0000000aff107819 */ /* 0x000fc8000001160d */
[----:B------:R-:W-:Y:S02]  /*4130*/  LOP3.LUT R26, R16, R8, R17, 0x96, !PT ;  /* 0x00000008101a7212 */ /* 0x000fe400078e9611 */
[C-C-:B------:R-:W-:Y:S02]  /*4140*/  SHF.L.W.U32.HI R8, R15.reuse, 0x19, R15.reuse ;  /* 0x000000190f087819 */ /* 0x140fe40000010e0f */
[C-C-:B------:R-:W-:Y:S02]  /*4150*/  SHF.L.W.U32.HI R17, R15.reuse, 0xe, R15.reuse ;  /* 0x0000000e0f117819 */ /* 0x140fe40000010e0f */
[----:B------:R-:W-:Y:S02]  /*4160*/  SHF.R.U32.HI R16, RZ, 0x3, R15 ;  /* 0x00000003ff107819 */ /* 0x000fe4000001160f */
[----:B------:R-:W-:Y:S02]  /*4170*/  IADD3 R9, PT, PT, R14, R5, R9 ;  /* 0x000000050e097210 */ /* 0x000fe40007ffe009 */
[----:B------:R-:W-:Y:S01]  /*4180*/  IADD3 R26, PT, PT, R15, R26, R4 ;  /* 0x0000001a0f1a7210 */ /* 0x000fe20007ffe004 */
[----:B------:R-:W5:Y:S01]  /*4190*/  LDL R5, [UR12+0xc] ;  /* 0x00000c0cff057983 */ /* 0x000f620008100800 */
[----:B------:R-:W-:-:S03]  /*41a0*/  LOP3.LUT R8, R16, R8, R17, 0x96, !PT ;  /* 0x0000000810087212 */ /* 0x000fc600078e9611 */
[----:B------:R-:W5:Y:S01]  /*41b0*/  LDL.64 R16, [UR12+0x14] ;  /* 0x0000140cff107983 */ /* 0x000f620008100a00 */
[C-C-:B--2---:R-:W-:Y:S02]  /*41c0*/  SHF.L.W.U32.HI R4, R18.reuse, 0x19, R18.reuse ;  /* 0x0000001912047819 */ /* 0x144fe40000010e12 */
[--C-:B------:R-:W-:Y:S02]  /*41d0*/  SHF.L.W.U32.HI R15, R18, 0xe, R18.reuse ;  /* 0x0000000e120f7819 */ /* 0x100fe40000010e12 */
[----:B------:R-:W-:-:S04]  /*41e0*/  SHF.R.U32.HI R14, RZ, 0x3, R18 ;  /* 0x00000003ff0e7819 */ /* 0x000fc80000011612 */
[----:B------:R-:W-:Y:S01]  /*41f0*/  LOP3.LUT R15, R14, R4, R15, 0x96, !PT ;  /* 0x000000040e0f7212 */ /* 0x000fe200078e960f */
[----:B------:R-:W-:-:S04]  /*4200*/  IMAD.IADD R14, R8, 0x1, R9 ;  /* 0x00000001080e7824 */ /* 0x000fc800078e0209 */
[----:B------:R-:W-:-:S05]  /*4210*/  IMAD.IADD R15, R15, 0x1, R26 ;  /* 0x000000010f0f7824 */ /* 0x000fca00078e021a */
[----:B------:R0:W-:Y:S04]  /*4220*/  STL.128 [UR12+0x2c], R12 ;  /* 0x00002c0cff007987 */ /* 0x0001e80008100c0c */
[----:B------:R-:W2:Y:S01]  /*4230*/  LDL R26, [UR12+0x30] ;  /* 0x0000300cff1a7983 */ /* 0x000ea20008100800 */
[C-C-:B------:R-:W-:Y:S02]  /*4240*/  SHF.L.W.U32.HI R4, R14.reuse, 0xf, R14.reuse ;  /* 0x0000000f0e047819 */ /* 0x140fe40000010e0e */
[--C-:B------:R-:W-:Y:S02]  /*4250*/  SHF.L.W.U32.HI R9, R14, 0xd, R14.reuse ;  /* 0x0000000d0e097819 */ /* 0x100fe40000010e0e */
[----:B------:R-:W-:Y:S02]  /*4260*/  SHF.R.U32.HI R8, RZ, 0xa, R14 ;  /* 0x0000000aff087819 */ /* 0x000fe4000001160e */
[----:B------:R-:W-:-:S02]  /*4270*/  SHF.R.U32.HI R28, RZ, 0xa, R15 ;  /* 0x0000000aff1c7819 */ /* 0x000fc4000001160f */
[----:B------:R-:W-:Y:S02]  /*4280*/  LOP3.LUT R4, R8, R4, R9, 0x96, !PT ;  /* 0x0000000408047212 */ /* 0x000fe400078e9609 */
[C-C-:B------:R-:W-:Y:S02]  /*4290*/  SHF.L.W.U32.HI R8, R15.reuse, 0xf, R15.reuse ;  /* 0x0000000f0f087819 */ /* 0x140fe40000010e0f */
[----:B------:R-:W-:Y:S02]  /*42a0*/  SHF.L.W.U32.HI R9, R15, 0xd, R15 ;  /* 0x0000000d0f097819 */ /* 0x000fe40000010e0f */
[----:B0-----:R-:W2:Y:S02]  /*42b0*/  LDL.64 R14, [UR12+0x34] ;  /* 0x0000340cff0e7983 */ /* 0x001ea40008100a00 */
[----:B------:R-:W-:Y:S02]  /*42c0*/  LOP3.LUT R8, R28, R8, R9, 0x96, !PT ;  /* 0x000000081c087212 */ /* 0x000fe400078e9609 */
[----:B---3--:R-:W-:-:S02]  /*42d0*/  SHF.L.W.U32.HI R9, R19, 0xe, R19 ;  /* 0x0000000e13097819 */ /* 0x008fc40000010e13 */
[----:B----4-:R-:W-:Y:S02]  /*42e0*/  IADD3 R25, PT, PT, R18, R4, R25 ;  /* 0x0000000412197210 */ /* 0x010fe40007ffe019 */
[--C-:B------:R-:W-:Y:S02]  /*42f0*/  SHF.R.U32.HI R4, RZ, 0x3, R19.reuse ;  /* 0x00000003ff047819 */ /* 0x100fe40000011613 */
[----:B------:R-:W-:-:S04]  /*4300*/  SHF.L.W.U32.HI R18, R19, 0x19, R19 ;  /* 0x0000001913127819 */ /* 0x000fc80000010e13 */
[----:B------:R-:W-:Y:S02]  /*4310*/  LOP3.LUT R18, R4, R18, R9, 0x96, !PT ;  /* 0x0000001204127212 */ /* 0x000fe400078e9609 */
[----:B------:R-:W3:Y:S01]  /*4320*/  LDL R4, [UR12+0x1c] ;  /* 0x00001c0cff047983 */ /* 0x000ee20008100800 */
[C---:B-----5:R-:W-:Y:S02]  /*4330*/  SHF.L.W.U32.HI R9, R10.reuse, 0xe, R10 ;  /* 0x0000000e0a097819 */ /* 0x060fe40000010e0a */
[----:B------:R-:W-:Y:S02]  /*4340*/  IADD3 R28, PT, PT, R19, R8, R6 ;  /* 0x00000008131c7210 */ /* 0x000fe40007ffe006 */
[--C-:B------:R-:W-:Y:S02]  /*4350*/  SHF.L.W.U32.HI R6, R10, 0x19, R10.reuse ;  /* 0x000000190a067819 */ /* 0x100fe40000010e0a */
[----:B------:R-:W-:-:S04]  /*4360*/  SHF.R.U32.HI R8, RZ, 0x3, R10 ;  /* 0x00000003ff087819 */ /* 0x000fc8000001160a */
[----:B------:R-:W-:Y:S01]  /*4370*/  LOP3.LUT R9, R8, R6, R9, 0x96, !PT ;  /* 0x0000000608097212 */ /* 0x000fe200078e9609 */
[----:B------:R-:W-:-:S04]  /*4380*/  IMAD.IADD R8, R18, 0x1, R25 ;  /* 0x0000000112087824 */ /* 0x000fc800078e0219 */
[----:B------:R-:W-:Y:S01]  /*4390*/  IMAD.IADD R9, R9, 0x1, R28 ;  /* 0x0000000109097824 */ /* 0x000fe200078e021c */
[C-C-:B------:R-:W-:Y:S02]  /*43a0*/  SHF.L.W.U32.HI R6, R8.reuse, 0xf, R8.reuse ;  /* 0x0000000f08067819 */ /* 0x140fe40000010e08 */
[--C-:B------:R-:W-:Y:S02]  /*43b0*/  SHF.L.W.U32.HI R13, R8, 0xd, R8.reuse ;  /* 0x0000000d080d7819 */ /* 0x100fe40000010e08 */
[----:B------:R-:W-:Y:S02]  /*43c0*/  SHF.R.U32.HI R18, RZ, 0xa, R8 ;  /* 0x0000000aff127819 */ /* 0x000fe40000011608 */
[----:B------:R-:W-:Y:S02]  /*43d0*/  SHF.R.U32.HI R19, RZ, 0xa, R9 ;  /* 0x0000000aff137819 */ /* 0x000fe40000011609 */
[----:B------:R-:W-:Y:S02]  /*43e0*/  LOP3.LUT R6, R18, R6, R13, 0x96, !PT ;  /* 0x0000000612067212 */ /* 0x000fe400078e960d */
[----:B------:R-:W-:-:S02]  /*43f0*/  SHF.L.W.U32.HI R13, R9, 0xf, R9 ;  /* 0x0000000f090d7819 */ /* 0x000fc40000010e09 */
[----:B------:R-:W-:-:S04]  /*4400*/  SHF.L.W.U32.HI R18, R9, 0xd, R9 ;  /* 0x0000000d09127819 */ /* 0x000fc80000010e09 */
[----:B------:R-:W-:Y:S02]  /*4410*/  LOP3.LUT R18, R19, R13, R18, 0x96, !PT ;  /* 0x0000000d13127212 */ /* 0x000fe400078e9612 */
[----:B------:R-:W-:Y:S02]  /*4420*/  IADD3 R13, PT, PT, R10, R6, R7 ;  /* 0x000000060a0d7210 */ /* 0x000fe40007ffe007 */
[C-C-:B------:R-:W-:Y:S02]  /*4430*/  SHF.L.W.U32.HI R6, R11.reuse, 0x19, R11.reuse ;  /* 0x000000190b067819 */ /* 0x140fe40000010e0b */
[--C-:B------:R-:W-:Y:S02]  /*4440*/  SHF.L.W.U32.HI R7, R11, 0xe, R11.reuse ;  /* 0x0000000e0b077819 */ /* 0x100fe40000010e0b */
[----:B------:R-:W-:-:S04]  /*4450*/  SHF.R.U32.HI R10, RZ, 0x3, R11 ;  /* 0x00000003ff0a7819 */ /* 0x000fc8000001160b */
[----:B------:R-:W-:Y:S02]  /*4460*/  LOP3.LUT R10, R10, R6, R7, 0x96, !PT ;  /* 0x000000060a0a7212 */ /* 0x000fe400078e9607 */
[----:B------:R-:W-:Y:S02]  /*4470*/  IADD3 R11, PT, PT, R11, R18, R12 ;  /* 0x000000120b0b7210 */ /* 0x000fe40007ffe00c */
[C---:B------:R-:W-:Y:S01]  /*4480*/  SHF.L.W.U32.HI R18, R5.reuse, 0xe, R5 ;  /* 0x0000000e05127819 */ /* 0x040fe20000010e05 */
[----:B------:R-:W-:Y:S01]  /*4490*/  IMAD.IADD R10, R10, 0x1, R13 ;  /* 0x000000010a0a7824 */ /* 0x000fe200078e020d */
[--C-:B------:R-:W-:Y:S02]  /*44a0*/  SHF.L.W.U32.HI R13, R5, 0x19, R5.reuse ;  /* 0x00000019050d7819 */ /* 0x100fe40000010e05 */
[----:B------:R-:W-:Y:S02]  /*44b0*/  SHF.R.U32.HI R19, RZ, 0x3, R5 ;  /* 0x00000003ff137819 */ /* 0x000fe40000011605 */
[----:B------:R-:W-:-:S02]  /*44c0*/  SHF.L.W.U32.HI R6, R10, 0xf, R10 ;  /* 0x0000000f0a067819 */ /* 0x000fc40000010e0a */
[----:B------:R-:W-:Y:S02]  /*44d0*/  LOP3.LUT R18, R19, R13, R18, 0x96, !PT ;  /* 0x0000000d13127212 */ /* 0x000fe400078e9612 */
[--C-:B------:R-:W-:Y:S02]  /*44e0*/  SHF.L.W.U32.HI R7, R10, 0xd, R10.reuse ;  /* 0x0000000d0a077819 */ /* 0x100fe40000010e0a */
[----:B------:R-:W-:Y:S01]  /*44f0*/  SHF.R.U32.HI R12, RZ, 0xa, R10 ;  /* 0x0000000aff0c7819 */ /* 0x000fe2000001160a */
[----:B------:R-:W-:-:S03]  /*4500*/  IMAD.IADD R11, R18, 0x1, R11 ;  /* 0x00000001120b7824 */ /* 0x000fc600078e020b */
[----:B------:R-:W-:Y:S02]  /*4510*/  LOP3.LUT R6, R12, R6, R7, 0x96, !PT ;  /* 0x000000060c067212 */ /* 0x000fe400078e9607 */
[C-C-:B------:R-:W-:Y:S02]  /*4520*/  SHF.L.W.U32.HI R12, R11.reuse, 0xf, R11.reuse ;  /* 0x0000000f0b0c7819 */ /* 0x140fe40000010e0b */
[--C-:B------:R-:W-:Y:S02]  /*4530*/  SHF.L.W.U32.HI R13, R11, 0xd, R11.reuse ;  /* 0x0000000d0b0d7819 */ /* 0x100fe40000010e0b */
[----:B------:R-:W-:Y:S02]  /*4540*/  SHF.R.U32.HI R18, RZ, 0xa, R11 ;  /* 0x0000000aff127819 */ /* 0x000fe4000001160b */
[----:B------:R-:W-:Y:S02]  /*4550*/  SHF.R.U32.HI R7, RZ, 0x3, R27 ;  /* 0x00000003ff077819 */ /* 0x000fe4000001161b */
[----:B------:R-:W-:-:S02]  /*4560*/  LOP3.LUT R13, R18, R12, R13, 0x96, !PT ;  /* 0x0000000c120d7212 */ /* 0x000fc400078e960d */
[----:B------:R-:W-:Y:S01]  /*4570*/  SHF.R.U32.HI R18, RZ, 0x3, R16 ;  /* 0x00000003ff127819 */ /* 0x000fe20000011610 */
[----:B------:R-:W-:-:S04]  /*4580*/  UIADD3 UR4, UPT, UPT, UR4, 0x10, URZ ;  /* 0x0000001004047890 */ /* 0x000fc8000fffe0ff */
[----:B------:R-:W-:Y:S01]  /*4590*/  UISETP.NE.AND UP0, UPT, UR4, 0x30, UPT ;  /* 0x000000300400788c */ /* 0x000fe2000bf05270 */
[----:B------:R1:W-:Y:S01]  /*45a0*/  STL.128 [UR12+0x3c], R8 ;  /* 0x00003c08ff007987 */ /* 0x0003e20008100c0c */
[----:B--2---:R-:W-:Y:S02]  /*45b0*/  IADD3 R26, PT, PT, R5, R6, R26 ;  /* 0x00000006051a7210 */ /* 0x004fe40007ffe01a */
[C-C-:B------:R-:W-:Y:S02]  /*45c0*/  SHF.L.W.U32.HI R5, R27.reuse, 0x19, R27.reuse ;  /* 0x000000191b057819 */ /* 0x140fe40000010e1b */
[----:B------:R-:W-:-:S04]  /*45d0*/  SHF.L.W.U32.HI R6, R27, 0xe, R27 ;  /* 0x0000000e1b067819 */ /* 0x000fc80000010e1b */
[----:B------:R-:W-:Y:S02]  /*45e0*/  LOP3.LUT R5, R7, R5, R6, 0x96, !PT ;  /* 0x0000000507057212 */ /* 0x000fe400078e9606 */
[C-C-:B------:R-:W-:Y:S02]  /*45f0*/  SHF.L.W.U32.HI R6, R16.reuse, 0x19, R16.reuse ;  /* 0x0000001910067819 */ /* 0x140fe40000010e10 */
[----:B------:R-:W-:Y:S01]  /*4600*/  SHF.L.W.U32.HI R7, R16, 0xe, R16 ;  /* 0x0000000e10077819 */ /* 0x000fe20000010e10 */
[----:B------:R-:W-:Y:S01]  /*4610*/  IMAD.IADD R12, R5, 0x1, R26 ;  /* 0x00000001050c7824 */ /* 0x000fe200078e021a */
[----:B------:R-:W-:Y:S02]  /*4620*/  IADD3 R13, PT, PT, R27, R13, R14 ;  /* 0x0000000d1b0d7210 */ /* 0x000fe40007ffe00e */
[----:B------:R-:W-:Y:S02]  /*4630*/  LOP3.LUT R6, R18, R6, R7, 0x96, !PT ;  /* 0x0000000612067212 */ /* 0x000fe400078e9607 */
[----:B------:R-:W-:-:S02]  /*4640*/  SHF.L.W.U32.HI R5, R12, 0xf, R12 ;  /* 0x0000000f0c057819 */ /* 0x000fc40000010e0c */
[--C-:B------:R-:W-:Y:S01]  /*4650*/  SHF.L.W.U32.HI R14, R12, 0xd, R12.reuse ;  /* 0x0000000d0c0e7819 */ /* 0x100fe20000010e0c */
[----:B------:R-:W-:Y:S01]  /*4660*/  IMAD.IADD R13, R6, 0x1, R13 ;  /* 0x00000001060d7824 */ /* 0x000fe200078e020d */
[----:B------:R-:W-:Y:S02]  /*4670*/  SHF.R.U32.HI R7, RZ, 0xa, R12 ;  /* 0x0000000aff077819 */ /* 0x000fe4000001160c */
[--C-:B------:R-:W-:Y:S02]  /*4680*/  SHF.R.U32.HI R6, RZ, 0x3, R17.reuse ;  /* 0x00000003ff067819 */ /* 0x100fe40000011611 */
[----:B------:R-:W-:Y:S02]  /*4690*/  LOP3.LUT R5, R7, R5, R14, 0x96, !PT ;  /* 0x0000000507057212 */ /* 0x000fe400078e960e */
[C-C-:B------:R-:W-:Y:S02]  /*46a0*/  SHF.L.W.U32.HI R14, R17.reuse, 0x19, R17.reuse ;  /* 0x00000019110e7819 */ /* 0x140fe40000010e11 */
[----:B------:R-:W-:-:S02]  /*46b0*/  SHF.L.W.U32.HI R7, R17, 0xe, R17 ;  /* 0x0000000e11077819 */ /* 0x000fc40000010e11 */
[C-C-:B------:R-:W-:Y:S02]  /*46c0*/  SHF.L.W.U32.HI R18, R13.reuse, 0xf, R13.reuse ;  /* 0x0000000f0d127819 */ /* 0x140fe40000010e0d */
[--C-:B------:R-:W-:Y:S02]  /*46d0*/  SHF.L.W.U32.HI R19, R13, 0xd, R13.reuse ;  /* 0x0000000d0d137819 */ /* 0x100fe40000010e0d */
[----:B------:R-:W-:Y:S02]  /*46e0*/  SHF.R.U32.HI R25, RZ, 0xa, R13 ;  /* 0x0000000aff197819 */ /* 0x000fe4000001160d */
[----:B------:R-:W-:Y:S02]  /*46f0*/  LOP3.LUT R14, R6, R14, R7, 0x96, !PT ;  /* 0x0000000e060e7212 */ /* 0x000fe400078e9607 */
[----:B------:R-:W-:Y:S02]  /*4700*/  LOP3.LUT R18, R25, R18, R19, 0x96, !PT ;  /* 0x0000001219127212 */ /* 0x000fe400078e9613 */
[----:B---3--:R-:W-:-:S02]  /*4710*/  SHF.L.W.U32.HI R6, R4, 0x19, R4 ;  /* 0x0000001904067819 */ /* 0x008fc40000010e04 */
[--C-:B------:R-:W-:Y:S02]  /*4720*/  SHF.L.W.U32.HI R7, R4, 0xe, R4.reuse ;  /* 0x0000000e04077819 */ /* 0x100fe40000010e04 */
[----:B------:R-:W-:Y:S02]  /*4730*/  SHF.R.U32.HI R19, RZ, 0x3, R4 ;  /* 0x00000003ff137819 */ /* 0x000fe40000011604 */
[----:B------:R-:W-:Y:S02]  /*4740*/  IADD3 R5, PT, PT, R16, R5, R15 ;  /* 0x0000000510057210 */ /* 0x000fe40007ffe00f */
[----:B------:R-:W-:Y:S02]  /*4750*/  IADD3 R15, PT, PT, R17, R18, R8 ;  /* 0x00000012110f7210 */ /* 0x000fe40007ffe008 */
[----:B------:R-:W-:Y:S01]  /*4760*/  LOP3.LUT R6, R19, R6, R7, 0x96, !PT ;  /* 0x0000000613067212 */ /* 0x000fe200078e9607 */
[----:B------:R-:W-:-:S04]  /*4770*/  IMAD.IADD R14, R14, 0x1, R5 ;  /* 0x000000010e0e7824 */ /* 0x000fc800078e0205 */
[----:B------:R-:W-:-:S05]  /*4780*/  IMAD.IADD R15, R6, 0x1, R15 ;  /* 0x00000001060f7824 */ /* 0x000fca00078e020f */
[----:B------:R1:W-:Y:S01]  /*4790*/  STL.128 [UR12+0x4c], R12 ;  /* 0x00004c0cff007987 */ /* 0x0003e20008100c0c */
[----:B------:R-:W-:Y:S01]  /*47a0*/  UIADD3 UR12, UPT, UPT, UR12, 0x40, URZ ;  /* 0x000000400c0c7890 */ /* 0x000fe2000fffe0ff */
[----:B------:R-:W-:Y:S11]  /*47b0*/  BRA.U UP0, `(.L_x_52) ;  /* 0xfffffff500107547 */ /* 0x000ff6000b83ffff */
[----:B-1----:R-:W-:Y:S02]  /*47c0*/  IMAD.MOV.U32 R11, RZ, RZ, RZ ;  /* 0x000000ffff0b7224 */ /* 0x002fe400078e00ff */
[----:B------:R-:W-:Y:S02]  /*47d0*/  IMAD.MOV.U32 R19, RZ, RZ, R24 ;  /* 0x000000ffff137224 */ /* 0x000fe400078e0018 */
[----:B------:R-:W-:Y:S02]  /*47e0*/  IMAD.MOV.U32 R10, RZ, RZ, R23 ;  /* 0x000000ffff0a7224 */ /* 0x000fe400078e0017 */
[----:B------:R-:W-:Y:S02]  /*47f0*/  IMAD.MOV.U32 R13, RZ, RZ, R22 ;  /* 0x000000ffff0d7224 */ /* 0x000fe400078e0016 */
[----:B------:R-:W-:Y:S02]  /*4800*/  IMAD.MOV.U32 R14, RZ, RZ, R21 ;  /* 0x000000ffff0e7224 */ /* 0x000fe400078e0015 */
[----:B------:R-:W-:-:S02]  /*4810*/  IMAD.MOV.U32 R17, RZ, RZ, R20 ;  /* 0x000000ffff117224 */ /* 0x000fc400078e0014 */
[----:B------:R-:W-:Y:S02]  /*4820*/  IMAD.MOV.U32 R12, RZ, RZ, R3 ;  /* 0x000000ffff0c7224 */ /* 0x000fe400078e0003 */
[----:B------:R-:W-:Y:S02]  /*4830*/  IMAD.MOV.U32 R15, RZ, RZ, R2 ;  /* 0x000000ffff0f7224 */ /* 0x000fe400078e0002 */
[----:B------:R-:W-:-:S07]  /*4840*/  IMAD.MOV.U32 R4, RZ, RZ, R0 ;  /* 0x000000ffff047224 */ /* 0x000fce00078e0000 */
.L_x_53:
[----:B------:R-:W0:Y:S01]  /*4850*/  LDC.64 R8, c[0x4][RZ] ;  /* 0x01000000ff087b82 */ /* 0x000e220000000a00 */
[C-C-:B------:R-:W-:Y:S02]  /*4860*/  SHF.L.W.U32.HI R6, R17.reuse, 0x1a, R17.reuse ;  /* 0x0000001a11067819 */ /* 0x140fe40000010e11 */
[C-C-:B------:R-:W-:Y:S02]  /*4870*/  SHF.L.W.U32.HI R7, R17.reuse, 0x15, R17.reuse ;  /* 0x0000001511077819 */ /* 0x140fe40000010e11 */
[----:B------:R-:W-:Y:S02]  /*4880*/  SHF.L.W.U32.HI R16, R17, 0x7, R17 ;  /* 0x0000000711107819 */ /* 0x000fe40000010e11 */
[----:B------:R-:W-:Y:S02]  /*4890*/  LOP3.LUT R5, R15, R17, R12, 0xb8, !PT ;  /* 0x000000110f057212 */ /* 0x000fe400078eb80c */
[----:B------:R-:W-:Y:S02]  /*48a0*/  LOP3.LUT R6, R16, R6, R7, 0x96, !PT ;  /* 0x0000000610067212 */ /* 0x000fe400078e9607 */
[----:B------:R-:W-:-:S02]  /*48b0*/  SHF.L.W.U32.HI R25, R19, 0x13, R19 ;  /* 0x0000001313197819 */ /* 0x000fc40000010e13 */
[----:B------:R-:W-:Y:S02]  /*48c0*/  LEA R7, R11, UR7, 0x2 ;  /* 0x000000070b077c11 */ /* 0x000fe4000f8e10ff */
[C-C-:B------:R-:W-:Y:S02]  /*48d0*/  SHF.L.W.U32.HI R16, R19.reuse, 0x1e, R19.reuse ;  /* 0x0000001e13107819 */ /* 0x140fe40000010e13 */
[----:B------:R-:W-:Y:S02]  /*48e0*/  SHF.L.W.U32.HI R18, R19, 0xa, R19 ;  /* 0x0000000a13127819 */ /* 0x000fe40000010e13 */
[----:B------:R-:W-:Y:S02]  /*48f0*/  IADD3 R26, PT, PT, R6, R5, R4 ;  /* 0x00000005061a7210 */ /* 0x000fe40007ffe004 */
[----:B------:R-:W-:Y:S01]  /*4900*/  LOP3.LUT R16, R18, R16, R25, 0x96, !PT ;  /* 0x0000001012107212 */ /* 0x000fe200078e9619 */
[----:B------:R-:W2:Y:S01]  /*4910*/  LDL.128 R4, [R7] ;  /* 0x0000000007047983 */ /* 0x000ea20000100c00 */
[----:B0-----:R-:W-:-:S05]  /*4920*/  IMAD.WIDE.U32 R8, R11, 0x4, R8 ;  /* 0x000000040b087825 */ /* 0x001fca00078e0008 */
[----:B------:R-:W2:Y:S04]  /*4930*/  LDG.E.CONSTANT R25, desc[UR10][R8.64] ;  /* 0x0000000a08197981 */ /* 0x000ea8000c1e9900 */
[----:B------:R-:W3:Y:S01]  /*4940*/  LDG.E.CONSTANT R18, desc[UR10][R8.64+0x4] ;  /* 0x0000040a08127981 */ /* 0x000ee2000c1e9900 */
[----:B--2---:R-:W-:Y:S02]  /*4950*/  IADD3 R25, PT, PT, R4, R26, R25 ;  /* 0x0000001a04197210 */ /* 0x004fe40007ffe019 */
[----:B------:R-:W-:-:S03]  /*4960*/  LOP3.LUT R26, R10, R13, R19, 0xe8, !PT ;  /* 0x0000000d0a1a7212 */ /* 0x000fc600078ee813 */
[C---:B------:R-:W-:Y:S01]  /*4970*/  IMAD.IADD R4, R25.reuse, 0x1, R14 ;  /* 0x0000000119047824 */ /* 0x040fe200078e020e */
[----:B------:R-:W-:-:S04]  /*4980*/  IADD3 R14, PT, PT, R25, R16, R26 ;  /* 0x00000010190e7210 */ /* 0x000fc80007ffe01a */
[C-C-:B------:R-:W-:Y:S02]  /*4990*/  SHF.L.W.U32.HI R25, R4.reuse, 0x15, R4.reuse ;  /* 0x0000001504197819 */ /* 0x140fe40000010e04 */
[C-C-:B------:R-:W-:Y:S02]  /*49a0*/  SHF.L.W.U32.HI R16, R4.reuse, 0x1a, R4.reuse ;  /* 0x0000001a04107819 */ /* 0x140fe40000010e04 */
[----:B------:R-:W-:-:S04]  /*49b0*/  SHF.L.W.U32.HI R26, R4, 0x7, R4 ;  /* 0x00000007041a7819 */ /* 0x000fc80000010e04 */
[----:B------:R-:W-:Y:S02]  /*49c0*/  LOP3.LUT R26, R26, R16, R25, 0x96, !PT ;  /* 0x000000101a1a7212 */ /* 0x000fe400078e9619 */
[----:B------:R-:W2:Y:S04]  /*49d0*/  LDG.E.CONSTANT R25, desc[UR10][R8.64+0x8] ;  /* 0x0000080a08197981 */ /* 0x000ea8000c1e9900 */
[----:B------:R0:W4:Y:S01]  /*49e0*/  LDG.E.CONSTANT R16, desc[UR10][R8.64+0xc] ;  /* 0x00000c0a08107981 */ /* 0x000122000c1e9900 */
[----:B------:R-:W-:-:S04]  /*49f0*/  LOP3.LUT R27, R12, R4, R17, 0xb8, !PT ;  /* 0x000000040c1b7212 */ /* 0x000fc800078eb811 */
[----:B------:R-:W-:-:S04]  /*4a00*/  IADD3 R26, PT, PT, R26, R27, R15 ;  /* 0x0000001b1a1a7210 */ /* 0x000fc80007ffe00f */
[----:B---3--:R-:W-:-:S05]  /*4a10*/  IADD3 R18, PT, PT, R5, R26, R18 ;  /* 0x0000001a05127210 */ /* 0x008fca0007ffe012 */
[----:B------:R-:W-:-:S05]  /*4a20*/  IMAD.IADD R15, R18, 0x1, R13 ;  /* 0x00000001120f7824 */ /* 0x000fca00078e020d */
[C-C-:B------:R-:W-:Y:S02]  /*4a30*/  SHF.L.W.U32.HI R5, R15.reuse, 0x1a, R15.reuse ;  /* 0x0000001a0f057819 */ /* 0x140fe40000010e0f */
[C-C-:B------:R-:W-:Y:S02]  /*4a40*/  SHF.L.W.U32.HI R26, R15.reuse, 0x15, R15.reuse ;  /* 0x000000150f1a7819 */ /* 0x140fe40000010e0f */
[----:B------:R-:W-:Y:S02]  /*4a50*/  SHF.L.W.U32.HI R13, R15, 0x7, R15 ;  /* 0x000000070f0d7819 */ /* 0x000fe40000010e0f */
[C---:B0-----:R-:W-:Y:S02]  /*4a60*/  SHF.L.W.U32.HI R8, R14.reuse, 0xa, R14 ;  /* 0x0000000a0e087819 */ /* 0x041fe40000010e0e */
[----:B------:R-:W-:Y:S02]  /*4a70*/  LOP3.LUT R27, R13, R5, R26, 0x96, !PT ;  /* 0x000000050d1b7212 */ /* 0x000fe400078e961a */
[----:B------:R-:W-:-:S02]  /*4a80*/  SHF.L.W.U32.HI R5, R14, 0x1e, R14 ;  /* 0x0000001e0e057819 */ /* 0x000fc40000010e0e */
[----:B------:R-:W-:-:S04]  /*4a90*/  SHF.L.W.U32.HI R26, R14, 0x13, R14 ;  /* 0x000000130e1a7819 */ /* 0x000fc80000010e0e */
[----:B------:R-:W-:Y:S02]  /*4aa0*/  LOP3.LUT R5, R8, R5, R26, 0x96, !PT ;  /* 0x0000000508057212 */ /* 0x000fe400078e961a */
[----:B------:R-:W-:Y:S02]  /*4ab0*/  LOP3.LUT R8, R17, R15, R4, 0xb8, !PT ;  /* 0x0000000f11087212 */ /* 0x000fe400078eb804 */
[----:B------:R-:W-:Y:S02]  /*4ac0*/  LOP3.LUT R13, R19, R10, R14, 0xe8, !PT ;  /* 0x0000000a130d7212 */ /* 0x000fe400078ee80e */
[----:B------:R-:W-:Y:S02]  /*4ad0*/  IADD3 R8, PT, PT, R27, R8, R12 ;  /* 0x000000081b087210 */ /* 0x000fe40007ffe00c */
[----:B------:R-:W-:-:S04]  /*4ae0*/  IADD3 R13, PT, PT, R18, R5, R13 ;  /* 0x00000005120d7210 */ /* 0x000fc80007ffe00d */
[----:B------:R-:W-:Y:S01]  /*4af0*/  SHF.L.W.U32.HI R5, R13, 0x1e, R13 ;  /* 0x0000001e0d057819 */ /* 0x000fe20000010e0d */
[----:B------:R-:W-:-:S05]  /*4b00*/  VIADD R11, R11, 0x4 ;  /* 0x000000040b0b7836 */ /* 0x000fca0000000000 */
[----:B------:R-:W-:Y:S02]  /*4b10*/  ISETP.NE.AND P0, PT, R11, 0x40, PT ;  /* 0x000000400b00780c */ /* 0x000fe40003f05270 */
[----:B--2---:R-:W-:Y:S02]  /*4b20*/  IADD3 R25, PT, PT, R6, R8, R25 ;  /* 0x0000000806197210 */ /* 0x004fe40007ffe019 */
[C-C-:B------:R-:W-:Y:S02]  /*4b30*/  SHF.L.W.U32.HI R6, R13.reuse, 0x13, R13.reuse ;  /* 0x000000130d067819 */ /* 0x140fe40000010e0d */
[----:B------:R-:W-:Y:S01]  /*4b40*/  SHF.L.W.U32.HI R8, R13, 0xa, R13 ;  /* 0x0000000a0d087819 */ /* 0x000fe20000010e0d */
[----:B------:R-:W-:-:S03]  /*4b50*/  IMAD.IADD R12, R25, 0x1, R10 ;  /* 0x00000001190c7824 */ /* 0x000fc600078e020a */
[----:B------:R-:W-:Y:S02]  /*4b60*/  LOP3.LUT R6, R8, R5, R6, 0x96, !PT ;  /* 0x0000000508067212 */ /* 0x000fe400078e9606 */
[C-C-:B------:R-:W-:Y:S02]  /*4b70*/  SHF.L.W.U32.HI R5, R12.reuse, 0x1a, R12.reuse ;  /* 0x0000001a0c057819 */ /* 0x140fe40000010e0c */
[C-C-:B------:R-:W-:Y:S02]  /*4b80*/  SHF.L.W.U32.HI R8, R12.reuse, 0x15, R12.reuse ;  /* 0x000000150c087819 */ /* 0x140fe40000010e0c */
[----:B------:R-:W-:Y:S02]  /*4b90*/  SHF.L.W.U32.HI R9, R12, 0x7, R12 ;  /* 0x000000070c097819 */ /* 0x000fe40000010e0c */
[----:B------:R-:W-:Y:S02]  /*4ba0*/  LOP3.LUT R10, R14, R19, R13, 0xe8, !PT ;  /* 0x000000130e0a7212 */ /* 0x000fe400078ee80d */
[----:B------:R-:W-:-:S02]  /*4bb0*/  LOP3.LUT R8, R9, R5, R8, 0x96, !PT ;  /* 0x0000000509087212 */ /* 0x000fc400078e9608 */
[----:B------:R-:W-:Y:S02]  /*4bc0*/  LOP3.LUT R5, R4, R12, R15, 0xb8, !PT ;  /* 0x0000000c04057212 */ /* 0x000fe400078eb80f */
[----:B------:R-:W-:Y:S02]  /*4bd0*/  IADD3 R10, PT, PT, R25, R6, R10 ;  /* 0x00000006190a7210 */ /* 0x000fe40007ffe00a */
[----:B------:R-:W-:Y:S02]  /*4be0*/  IADD3 R5, PT, PT, R8, R5, R17 ;  /* 0x0000000508057210 */ /* 0x000fe40007ffe011 */
[C-C-:B------:R-:W-:Y:S02]  /*4bf0*/  SHF.L.W.U32.HI R6, R10.reuse, 0x1e, R10.reuse ;  /* 0x0000001e0a067819 */ /* 0x140fe40000010e0a */
[C-C-:B------:R-:W-:Y:S02]  /*4c00*/  SHF.L.W.U32.HI R9, R10.reuse, 0x13, R10.reuse ;  /* 0x000000130a097819 */ /* 0x140fe40000010e0a */
[----:B------:R-:W-:-:S02]  /*4c10*/  SHF.L.W.U32.HI R18, R10, 0xa, R10 ;  /* 0x0000000a0a127819 */ /* 0x000fc40000010e0a */
[----:B----4-:R-:W-:Y:S02]  /*4c20*/  IADD3 R16, PT, PT, R7, R5, R16 ;  /* 0x0000000507107210 */ /* 0x010fe40007ffe010 */
[----:B------:R-:W-:Y:S02]  /*4c30*/  LOP3.LUT R9, R18, R6, R9, 0x96, !PT ;  /* 0x0000000612097212 */ /* 0x000fe400078e9609 */
[----:B------:R-:W-:Y:S01]  /*4c40*/  LOP3.LUT R5, R13, R14, R10, 0xe8, !PT ;  /* 0x0000000e0d057212 */ /* 0x000fe200078ee80a */
[----:B------:R-:W-:-:S03]  /*4c50*/  IMAD.IADD R17, R16, 0x1, R19 ;  /* 0x0000000110117824 */ /* 0x000fc600078e0213 */
[----:B------:R-:W-:Y:S01]  /*4c60*/  IADD3 R19, PT, PT, R16, R9, R5 ;  /* 0x0000000910137210 */ /* 0x000fe20007ffe005 */
[----:B------:R-:W-:Y:S06]  /*4c70*/  @P0 BRA `(.L_x_53) ;  /* 0xfffffff800f40947 */ /* 0x000fec000383ffff */
[----:B------:R-:W-:Y:S01]  /*4c80*/  IMAD.IADD R24, R24, 0x1, R19 ;  /* 0x0000000118187824 */ /* 0x000fe200078e0213 */
[----:B------:R-:W-:Y:S01]  /*4c90*/  CS2R R6, SRZ ;  /* 0x0000000000067805 */ /* 0x000fe2000001ff00 */
[----:B------:R-:W-:Y:S02]  /*4ca0*/  IMAD.IADD R23, R23, 0x1, R10 ;  /* 0x0000000117177824 */ /* 0x000fe400078e020a */
[----:B------:R-:W-:Y:S02]  /*4cb0*/  IMAD.IADD R22, R22, 0x1, R13 ;  /* 0x0000000116167824 */ /* 0x000fe400078e020d */
[----:B------:R-:W-:Y:S02]  /*4cc0*/  IMAD.IADD R21, R21, 0x1, R14 ;  /* 0x0000000115157824 */ /* 0x000fe400078e020e */
[----:B------:R-:W-:Y:S02]  /*4cd0*/  IMAD.IADD R20, R20, 0x1, R17 ;  /* 0x0000000114147824 */ /* 0x000fe400078e0211 */
[----:B------:R-:W-:-:S02]  /*4ce0*/  IMAD.IADD R3, R3, 0x1, R12 ;  /* 0x0000000103037824 */ /* 0x000fc400078e020c */
[----:B------:R-:W-:Y:S02]  /*4cf0*/  IMAD.IADD R2, R2, 0x1, R15 ;  /* 0x0000000102027824 */ /* 0x000fe400078e020f */
[----:B------:R-:W-:-:S07]  /*4d00*/  IMAD.IADD R0, R0, 0x1, R4 ;  /* 0x0000000100007824 */ /* 0x000fce00078e0204 */
.L_x_51:
[----:B------:R-:W1:Y:S01]  /*4d10*/  LDCU UR12, c[0x0][0x3a4] ;  /* 0x00007480ff0c77ac */ /* 0x000e620008000800 */
[----:B------:R-:W-:-:S04]  /*4d20*/  UIADD3 UR5, UP0, UPT, UR5, 0x1, URZ ;  /* 0x0000000105057890 */ /* 0x000fc8000ff1e0ff */
[----:B------:R-:W-:Y:S02]  /*4d30*/  UIADD3.X UR6, UPT, UPT, URZ, UR6, URZ, UP0, !UPT ;  /* 0x00000006ff067290 */ /* 0x000fe400087fe4ff */
[----:B-1----:R-:W-:-:S04]  /*4d40*/  UISETP.NE.U32.AND UP0, UPT, UR5, UR12, UPT ;  /* 0x0000000c0500728c */ /* 0x002fc8000bf05070 */
[----:B------:R-:W-:-:S09]  /*4d50*/  UISETP.NE.AND.EX UP0, UPT, UR6, URZ, UPT, UP0 ;  /* 0x000000ff0600728c */ /* 0x000fd2000bf05300 */
[----:B------:R-:W-:Y:S05]  /*4d60*/  BRA.U UP0, `(.L_x_54) ;  /* 0xffffffe500187547 */ /* 0x000fea000b83ffff */
[----:B------:R-:W-:Y:S01]  /*4d70*/  IMAD.MOV.U32 R8, RZ, RZ, 0x80 ;  /* 0x00000080ff087424 */ /* 0x000fe200078e00ff */
[----:B0-----:R-:W-:Y:S01]  /*4d80*/  IADD3 R4, P1, PT, R6, 0x1, RZ ;  /* 0x0000000106047810 */ /* 0x001fe20007f3e0ff */
[----:B------:R-:W-:-:S03]  /*4d90*/  IMAD.IADD R9, R1, 0x1, R6 ;  /* 0x0000000101097824 */ /* 0x000fc600078e0206 */
[----:B------:R-:W-:Y:S01]  /*4da0*/  ISETP.GE.U32.AND P0, PT, R4, 0x39, PT ;  /* 0x000000390400780c */ /* 0x000fe20003f06070 */
[----:B------:R-:W-:Y:S01]  /*4db0*/  IMAD.X R5, RZ, RZ, R7, P1 ;  /* 0x000000ffff057224 */ /* 0x000fe200008e0607 */
[----:B------:R0:W-:Y:S04]  /*4dc0*/  STL.U8 [R9+0x100], R8 ;  /* 0x0001000809007387 */ /* 0x0001e80000100000 */
[----:B------:R-:W-:-:S13]  /*4dd0*/  ISETP.GE.U32.AND.EX P0, PT, R5, RZ, PT, P0 ;  /* 0x000000ff0500720c */ /* 0x000fda0003f06100 */
[----:B0-----:R-:W-:Y:S05]  /*4de0*/  @!P0 BRA `(.L_x_55) ;  /* 0x0000001c00288947 */ /* 0x001fea0003800000 */
[----:B------:R-:W-:-:S04]  /*4df0*/  ISETP.GT.U32.AND P0, PT, R4, 0x3f, PT ;  /* 0x0000003f0400780c */ /* 0x000fc80003f04070 */
[----:B------:R-:W-:-:S13]  /*4e00*/  ISETP.GT.U32.AND.EX P0, PT, R5, RZ, PT, P0 ;  /* 0x000000ff0500720c */ /* 0x000fda0003f04100 */
[----:B------:R-:W-:Y:S05]  /*4e10*/  @P0 BRA `(.L_x_56) ;  /* 0x0000000000580947 */ /* 0x000fea0003800000 */
[----:B------:R-:W-:-:S04]  /*4e20*/  ISETP.GT.U32.AND P0, PT, R6, 0x3b, PT ;  /* 0x0000003b0600780c */ /* 0x000fc80003f04070 */
[----:B------:R-:W-:Y:S02]  /*4e30*/  ISETP.GT.U32.AND.EX P0, PT, R7, RZ, PT, P0 ;  /* 0x000000ff0700720c */ /* 0x000fe40003f04100 */
[----:B------:R-:W-:-:S04]  /*4e40*/  LOP3.LUT R7, R6, 0x3, RZ, 0xc0, !PT ;  /* 0x0000000306077812 */ /* 0x000fc800078ec0ff */
[----:B------:R-:W-:-:S04]  /*4e50*/  ISETP.NE.U32.AND P1, PT, R7, 0x3, PT ;  /* 0x000000030700780c */ /* 0x000fc80003f25070 */
[----:B------:R-:W-:-:S03]  /*4e60*/  ISETP.NE.AND.EX P1, PT, RZ, RZ, PT, P1 ;  /* 0x000000ffff00720c */ /* 0x000fc60003f25310 */
[----:B------:R0:W-:Y:S01]  /*4e70*/  @!P0 STL.U8 [R9+0x101], RZ ;  /* 0x000101ff09008387 */ /* 0x0001e20000100000 */
[----:B------:R-:W-:-:S03]  /*4e80*/  @!P0 VIADD R4, R6, 0x5 ;  /* 0x0000000506048836 */ /* 0x000fc60000000000 */
[----:B------:R0:W-:Y:S04]  /*4e90*/  @!P0 STL.U8 [R9+0x102], RZ ;  /* 0x000102ff09008387 */ /* 0x0001e80000100000 */
[----:B------:R0:W-:Y:S04]  /*4ea0*/  @!P0 STL.U8 [R9+0x103], RZ ;  /* 0x000103ff09008387 */ /* 0x0001e80000100000 */
[----:B------:R0:W-:Y:S01]  /*4eb0*/  @!P0 STL.U8 [R9+0x104], RZ ;  /* 0x000104ff09008387 */ /* 0x0001e20000100000 */
[----:B------:R-:W-:Y:S05]  /*4ec0*/  @!P1 BRA `(.L_x_56) ;  /* 0x00000000002c9947 */ /* 0x000fea0003800000 */
[----:B------:R-:W-:Y:S01]  /*4ed0*/  UMOV UR4, URZ ;  /* 0x000000ff00047c82 */ /* 0x000fe20008000000 */
[----:B------:R-:W-:-:S05]  /*4ee0*/  UMOV UR5, URZ ;  /* 0x000000ff00057c82 */ /* 0x000fca0008000000 */
.L_x_57:
[----:B------:R-:W-:Y:S01]  /*4ef0*/  UIADD3 UR4, UP0, UPT, UR4, 0x1, URZ ;  /* 0x0000000104047890 */ /* 0x000fe2000ff1e0ff */
[----:B------:R-:W-:Y:S02]  /*4f00*/  IMAD.IADD R5, R1, 0x1, R4 ;  /* 0x0000000101057824 */ /* 0x000fe400078e0204 */
[----:B------:R-:W-:Y:S01]  /*4f10*/  VIADD R4, R4, 0x1 ;  /* 0x0000000104047836 */ /* 0x000fe20000000000 */
[----:B------:R-:W-:Y:S02]  /*4f20*/  UIADD3.X UR5, UPT, UPT, URZ, UR5, URZ, UP0, !UPT ;  /* 0x00000005ff057290 */ /* 0x000fe400087fe4ff */
[----:B------:R-:W-:Y:S01]  /*4f30*/  LOP3.LUT R6, R7, UR4, RZ, 0x3c, !PT ;  /* 0x0000000407067c12 */ /* 0x000fe2000f8e3cff */
[----:B------:R1:W-:Y:S03]  /*4f40*/  STL.U8 [R5+0x100], RZ ;  /* 0x000100ff05007387 */ /* 0x0003e60000100000 */
[----:B------:R-:W-:-:S04]  /*4f50*/  ISETP.NE.U32.AND P0, PT, R6, 0x3, PT ;  /* 0x000000030600780c */ /* 0x000fc80003f05070 */
[----:B------:R-:W-:-:S13]  /*4f60*/  ISETP.NE.AND.EX P0, PT, RZ, UR5, PT, P0 ;  /* 0x00000005ff007c0c */ /* 0x000fda000bf05300 */
[----:B-1----:R-:W-:Y:S05]  /*4f70*/  @P0 BRA `(.L_x_57) ;  /* 0xfffffffc00dc0947 */ /* 0x002fea000383ffff */
.L_x_56:
[----:B------:R-:W2:Y:S02]  /*4f80*/  LDL.128 R4, [R1+0x100] ;  /* 0x0001000001047983 */ /* 0x000ea40000100c00 */
        /* <DEDUP_REMOVED lines=10> */
[----:B0-----:R-:W-:-:S02]  /*5030*/  PRMT R9, R4, 0x7773, RZ ;  /* 0x0000777304097816 */ /* 0x001fc400000000ff */
        /* <DEDUP_REMOVED lines=103> */
[----:B------:R-:W-:Y:S01]  /*56b0*/  UIADD3 UR5, UPT, UPT, UR7, 0x24, URZ ;  /* 0x0000002407057890 */ /* 0x000fe2000fffe0ff */
[----:B------:R-:W-:Y:S01]  /*56c0*/  UMOV UR4, URZ ;  /* 0x000000ff00047c82 */ /* 0x000fe20008000000 */
        /* <DEDUP_REMOVED lines=37> */
.L_x_58:
        /* <DEDUP_REMOVED lines=188> */
[----:B------:R-:W0:Y:S01]  /*64e0*/  LDCU.64 UR4, c[0x4][URZ] ;  /* 0x01000000ff0477ac */ /* 0x000e220008000a00 */
[----:B-1----:R-:W-:Y:S02]  /*64f0*/  IMAD.MOV.U32 R13, RZ, RZ, R24 ;  /* 0x000000ffff0d7224 */ /* 0x002fe400078e0018 */
[----:B------:R-:W-:Y:S02]  /*6500*/  IMAD.MOV.U32 R14, RZ, RZ, R23 ;  /* 0x000000ffff0e7224 */ /* 0x000fe400078e0017 */
[----:B------:R-:W-:Y:S02]  /*6510*/  IMAD.MOV.U32 R15, RZ, RZ, R22 ;  /* 0x000000ffff0f7224 */ /* 0x000fe400078e0016 */
[----:B------:R-:W-:Y:S02]  /*6520*/  IMAD.MOV.U32 R10, RZ, RZ, R21 ;  /* 0x000000ffff0a7224 */ /* 0x000fe400078e0015 */
[----:B------:R-:W-:Y:S02]  /*6530*/  IMAD.MOV.U32 R17, RZ, RZ, R20 ;  /* 0x000000ffff117224 */ /* 0x000fe400078e0014 */
[----:B------:R-:W-:-:S02]  /*6540*/  IMAD.MOV.U32 R12, RZ, RZ, R3 ;  /* 0x000000ffff0c7224 */ /* 0x000fc400078e0003 */
[----:B------:R-:W-:Y:S02]  /*6550*/  IMAD.MOV.U32 R11, RZ, RZ, R2 ;  /* 0x000000ffff0b7224 */ /* 0x000fe400078e0002 */
[----:B------:R-:W-:Y:S01]  /*6560*/  IMAD.MOV.U32 R26, RZ, RZ, R0 ;  /* 0x000000ffff1a7224 */ /* 0x000fe200078e0000 */
[----:B0-----:R-:W-:-:S04]  /*6570*/  UIADD3 UR4, UP0, UPT, UR4, 0x8, URZ ;  /* 0x0000000804047890 */ /* 0x001fc8000ff1e0ff */
[----:B------:R-:W-:Y:S02]  /*6580*/  UIADD3.X UR5, UPT, UPT, URZ, UR5, URZ, UP0, !UPT ;  /* 0x00000005ff057290 */ /* 0x000fe400087fe4ff */
[----:B------:R-:W-:Y:S01]  /*6590*/  IMAD.U32 R8, RZ, RZ, UR4 ;  /* 0x00000004ff087e24 */ /* 0x000fe2000f8e00ff */
[----:B------:R-:W-:-:S03]  /*65a0*/  UMOV UR4, URZ ;  /* 0x000000ff00047c82 */ /* 0x000fc60008000000 */
[----:B------:R-:W-:Y:S01]  /*65b0*/  IMAD.U32 R9, RZ, RZ, UR5 ;  /* 0x00000005ff097e24 */ /* 0x000fe2000f8e00ff */
[----:B------:R-:W-:-:S06]  /*65c0*/  UMOV UR5, UR7 ;  /* 0x0000000700057c82 */ /* 0x000fcc0008000000 */
.L_x_59:
[----:B------:R-:W2:Y:S04]  /*65d0*/  LDL.128 R4, [UR5] ;  /* 0x00000005ff047983 */ /* 0x000ea80008100c00 */
[----:B------:R-:W2:Y:S01]  /*65e0*/  LDG.E.CONSTANT R25, desc[UR10][R8.64+-0x8] ;  /* 0xfffff80a08197981 */ /* 0x000ea2000c1e9900 */
[C-C-:B------:R-:W-:Y:S02]  /*65f0*/  SHF.L.W.U32.HI R16, R17.reuse, 0x1a, R17.reuse ;  /* 0x0000001a11107819 */ /* 0x140fe40000010e11 */
[C-C-:B------:R-:W-:Y:S01]  /*6600*/  SHF.L.W.U32.HI R19, R17.reuse, 0x15, R17.reuse ;  /* 0x0000001511137819 */ /* 0x140fe20000010e11 */
[----:B------:R-:W3:Y:S01]  /*6610*/  LDG.E.CONSTANT R28, desc[UR10][R8.64+-0x4] ;  /* 0xfffffc0a081c7981 */ /* 0x000ee2000c1e9900 */
[----:B------:R-:W-:-:S04]  /*6620*/  SHF.L.W.U32.HI R18, R17, 0x7, R17 ;  /* 0x0000000711127819 */ /* 0x000fc80000010e11 */
[----:B------:R-:W-:Y:S02]  /*6630*/  LOP3.LUT R19, R18, R16, R19, 0x96, !PT ;  /* 0x0000001012137212 */ /* 0x000fe400078e9613 */
[----:B------:R-:W-:Y:S02]  /*6640*/  LOP3.LUT R16, R11, R17, R12, 0xb8, !PT ;  /* 0x000000110b107212 */ /* 0x000fe400078eb80c */
[--C-:B------:R-:W-:Y:S02]  /*6650*/  SHF.L.W.U32.HI R18, R13, 0xa, R13.reuse ;  /* 0x0000000a0d127819 */ /* 0x100fe40000010e0d */
[----:B------:R-:W-:Y:S02]  /*6660*/  IADD3 R26, PT, PT, R19, R16, R26 ;  /* 0x00000010131a7210 */ /* 0x000fe40007ffe01a */
[C-C-:B------:R-:W-:Y:S02]  /*6670*/  SHF.L.W.U32.HI R19, R13.reuse, 0x13, R13.reuse ;  /* 0x000000130d137819 */ /* 0x140fe40000010e0d */
[----:B------:R-:W-:-:S04]  /*6680*/  SHF.L.W.U32.HI R16, R13, 0x1e, R13 ;  /* 0x0000001e0d107819 */ /* 0x000fc80000010e0d */
[----:B------:R-:W-:Y:S02]  /*6690*/  LOP3.LUT R16, R18, R16, R19, 0x96, !PT ;  /* 0x0000001012107212 */ /* 0x000fe400078e9613 */
[----:B------:R-:W4:Y:S04]  /*66a0*/  LDG.E.CONSTANT R19, desc[UR10][R8.64] ;  /* 0x0000000a08137981 */ /* 0x000f28000c1e9900 */
[----:B------:R0:W5:Y:S01]  /*66b0*/  LDG.E.CONSTANT R18, desc[UR10][R8.64+0x4] ;  /* 0x0000040a08127981 */ /* 0x000162000c1e9900 */
[----:B------:R-:W-:-:S04]  /*66c0*/  UIADD3 UR4, UPT, UPT, UR4, 0x4, URZ ;  /* 0x0000000404047890 */ /* 0x000fc8000fffe0ff */
[----:B------:R-:W-:Y:S01]  /*66d0*/  UISETP.NE.AND UP0, UPT, UR4, 0x40, UPT ;  /* 0x000000400400788c */ /* 0x000fe2000bf05270 */
[----:B0-----:R-:W-:Y:S01]  /*66e0*/  IADD3 R8, P0, PT, R8, 0x10, RZ ;  /* 0x0000001008087810 */ /* 0x001fe20007f1e0ff */
[----:B------:R-:W-:-:S04]  /*66f0*/  UIADD3 UR5, UPT, UPT, UR5, 0x10, URZ ;  /* 0x0000001005057890 */ /* 0x000fc8000fffe0ff */
[----:B------:R-:W-:Y:S01]  /*6700*/  IMAD.X R9, RZ, RZ, R9, P0 ;  /* 0x000000ffff097224 */ /* 0x000fe200000e0609 */
[----:B--2---:R-:W-:-:S05]  /*6710*/  IADD3 R25, PT, PT, R4, R26, R25 ;  /* 0x0000001a04197210 */ /* 0x004fca0007ffe019 */
[----:B------:R-:W-:-:S05]  /*6720*/  IMAD.IADD R26, R25, 0x1, R10 ;  /* 0x00000001191a7824 */ /* 0x000fca00078e020a */
[C-C-:B------:R-:W-:Y:S02]  /*6730*/  SHF.L.W.U32.HI R4, R26.reuse, 0x1a, R26.reuse ;  /* 0x0000001a1a047819 */ /* 0x140fe40000010e1a */
[C-C-:B------:R-:W-:Y:S02]  /*6740*/  SHF.L.W.U32.HI R27, R26.reuse, 0x15, R26.reuse ;  /* 0x000000151a1b7819 */ /* 0x140fe40000010e1a */
[----:B------:R-:W-:-:S04]  /*6750*/  SHF.L.W.U32.HI R10, R26, 0x7, R26 ;  /* 0x000000071a0a7819 */ /* 0x000fc80000010e1a */
[----:B------:R-:W-:Y:S02]  /*6760*/  LOP3.LUT R4, R10, R4, R27, 0x96, !PT ;  /* 0x000000040a047212 */ /* 0x000fe400078e961b */
[----:B------:R-:W-:-:S04]  /*6770*/  LOP3.LUT R10, R12, R26, R17, 0xb8, !PT ;  /* 0x0000001a0c0a7212 */ /* 0x000fc800078eb811 */
[----:B------:R-:W-:-:S04]  /*6780*/  IADD3 R4, PT, PT, R4, R10, R11 ;  /* 0x0000000a04047210 */ /* 0x000fc80007ffe00b */
[----:B---3--:R-:W-:-:S05]  /*6790*/  IADD3 R28, PT, PT, R5, R4, R28 ;  /* 0x00000004051c7210 */ /* 0x008fca0007ffe01c */
[----:B------:R-:W-:-:S05]  /*67a0*/  IMAD.IADD R11, R28, 0x1, R15 ;  /* 0x000000011c0b7824 */ /* 0x000fca00078e020f */
[C-C-:B------:R-:W-:Y:S02]  /*67b0*/  SHF.L.W.U32.HI R4, R11.reuse, 0x1a, R11.reuse ;  /* 0x0000001a0b047819 */ /* 0x140fe40000010e0b */
[C-C-:B------:R-:W-:Y:S02]  /*67c0*/  SHF.L.W.U32.HI R5, R11.reuse, 0x15, R11.reuse ;  /* 0x000000150b057819 */ /* 0x140fe40000010e0b */
[----:B------:R-:W-:-:S04]  /*67d0*/  SHF.L.W.U32.HI R10, R11, 0x7, R11 ;  /* 0x000000070b0a7819 */ /* 0x000fc80000010e0b */
[----:B------:R-:W-:Y:S02]  /*67e0*/  LOP3.LUT R5, R10, R4, R5, 0x96, !PT ;  /* 0x000000040a057212 */ /* 0x000fe400078e9605 */
[----:B------:R-:W-:-:S04]  /*67f0*/  LOP3.LUT R4, R17, R11, R26, 0xb8, !PT ;  /* 0x0000000b11047212 */ /* 0x000fc800078eb81a */
[----:B------:R-:W-:-:S04]  /*6800*/  IADD3 R4, PT, PT, R5, R4, R12 ;  /* 0x0000000405047210 */ /* 0x000fc80007ffe00c */
[----:B----4-:R-:W-:Y:S02]  /*6810*/  IADD3 R19, PT, PT, R6, R4, R19 ;  /* 0x0000000406137210 */ /* 0x010fe40007ffe013 */
[----:B------:R-:W-:-:S03]  /*6820*/  LOP3.LUT R10, R14, R15, R13, 0xe8, !PT ;  /* 0x0000000f0e0a7212 */ /* 0x000fc600078ee80d */
[----:B------:R-:W-:Y:S01]  /*6830*/  IMAD.IADD R12, R19, 0x1, R14 ;  /* 0x00000001130c7824 */ /* 0x000fe200078e020e */
[----:B------:R-:W-:-:S04]  /*6840*/  IADD3 R10, PT, PT, R25, R16, R10 ;  /* 0x00000010190a7210 */ /* 0x000fc80007ffe00a */
[C-C-:B------:R-:W-:Y:S02]  /*6850*/  SHF.L.W.U32.HI R4, R12.reuse, 0x1a, R12.reuse ;  /* 0x0000001a0c047819 */ /* 0x140fe40000010e0c */
[C-C-:B------:R-:W-:Y:S02]  /*6860*/  SHF.L.W.U32.HI R5, R12.reuse, 0x15, R12.reuse ;  /* 0x000000150c057819 */ /* 0x140fe40000010e0c */
[----:B------:R-:W-:Y:S02]  /*6870*/  SHF.L.W.U32.HI R6, R12, 0x7, R12 ;  /* 0x000000070c067819 */ /* 0x000fe40000010e0c */
[--C-:B------:R-:W-:Y:S02]  /*6880*/  SHF.L.W.U32.HI R15, R10, 0xa, R10.reuse ;  /* 0x0000000a0a0f7819 */ /* 0x100fe40000010e0a */
[----:B------:R-:W-:Y:S02]  /*6890*/  LOP3.LUT R4, R6, R4, R5, 0x96, !PT ;  /* 0x0000000406047212 */ /* 0x000fe400078e9605 */
[----:B------:R-:W-:-:S02]  /*68a0*/  SHF.L.W.U32.HI R5, R10, 0x1e, R10 ;  /* 0x0000001e0a057819 */ /* 0x000fc40000010e0a */
[----:B------:R-:W-:-:S04]  /*68b0*/  SHF.L.W.U32.HI R6, R10, 0x13, R10 ;  /* 0x000000130a067819 */ /* 0x000fc80000010e0a */
[----:B------:R-:W-:Y:S02]  /*68c0*/  LOP3.LUT R15, R15, R5, R6, 0x96, !PT ;  /* 0x000000050f0f7212 */ /* 0x000fe400078e9606 */
[----:B------:R-:W-:-:S04]  /*68d0*/  LOP3.LUT R5, R13, R14, R10, 0xe8, !PT ;  /* 0x0000000e0d057212 */ /* 0x000fc800078ee80a */
[----:B------:R-:W-:-:S04]  /*68e0*/  IADD3 R15, PT, PT, R28, R15, R5 ;  /* 0x0000000f1c0f7210 */ /* 0x000fc80007ffe005 */
[C-C-:B------:R-:W-:Y:S02]  /*68f0*/  SHF.L.W.U32.HI R5, R15.reuse, 0x1e, R15.reuse ;  /* 0x0000001e0f057819 */ /* 0x140fe40000010e0f */
[C-C-:B------:R-:W-:Y:S02]  /*6900*/  SHF.L.W.U32.HI R6, R15.reuse, 0x13, R15.reuse ;  /* 0x000000130f067819 */ /* 0x140fe40000010e0f */
[----:B------:R-:W-:-:S04]  /*6910*/  SHF.L.W.U32.HI R14, R15, 0xa, R15 ;  /* 0x0000000a0f0e7819 */ /* 0x000fc80000010e0f */
[----:B------:R-:W-:Y:S02]  /*6920*/  LOP3.LUT R14, R14, R5, R6, 0x96, !PT ;  /* 0x000000050e0e7212 */ /* 0x000fe400078e9606 */
[----:B------:R-:W-:-:S04]  /*6930*/  LOP3.LUT R5, R10, R13, R15, 0xe8, !PT ;  /* 0x0000000d0a057212 */ /* 0x000fc800078ee80f */
[----:B------:R-:W-:Y:S02]  /*6940*/  IADD3 R14, PT, PT, R19, R14, R5 ;  /* 0x0000000e130e7210 */ /* 0x000fe40007ffe005 */
[----:B------:R-:W-:Y:S02]  /*6950*/  LOP3.LUT R5, R26, R12, R11, 0xb8, !PT ;  /* 0x0000000c1a057212 */ /* 0x000fe400078eb80b */
[--C-:B------:R-:W-:Y:S02]  /*6960*/  SHF.L.W.U32.HI R6, R14, 0x1e, R14.reuse ;  /* 0x0000001e0e067819 */ /* 0x100fe40000010e0e */
[----:B------:R-:W-:Y:S02]  /*6970*/  IADD3 R4, PT, PT, R4, R5, R17 ;  /* 0x0000000504047210 */ /* 0x000fe40007ffe011 */
[C-C-:B------:R-:W-:Y:S02]  /*6980*/  SHF.L.W.U32.HI R5, R14.reuse, 0x13, R14.reuse ;  /* 0x000000130e057819 */ /* 0x140fe40000010e0e */
[----:B------:R-:W-:-:S02]  /*6990*/  SHF.L.W.U32.HI R16, R14, 0xa, R14 ;  /* 0x0000000a0e107819 */ /* 0x000fc40000010e0e */
[----:B-----5:R-:W-:Y:S02]  /*69a0*/  IADD3 R4, PT, PT, R7, R4, R18 ;  /* 0x0000000407047210 */ /* 0x020fe40007ffe012 */
[----:B------:R-:W-:Y:S02]  /*69b0*/  LOP3.LUT R5, R16, R6, R5, 0x96, !PT ;  /* 0x0000000610057212 */ /* 0x000fe400078e9605 */
[----:B------:R-:W-:Y:S01]  /*69c0*/  LOP3.LUT R6, R15, R10, R14, 0xe8, !PT ;  /* 0x0000000a0f067212 */ /* 0x000fe200078ee80e */
[----:B------:R-:W-:-:S03]  /*69d0*/  IMAD.IADD R17, R4, 0x1, R13 ;  /* 0x0000000104117824 */ /* 0x000fc600078e020d */
[----:B------:R-:W-:Y:S01]  /*69e0*/  IADD3 R13, PT, PT, R4, R5, R6 ;  /* 0x00000005040d7210 */ /* 0x000fe20007ffe006 */
[----:B------:R-:W-:Y:S06]  /*69f0*/  BRA.U UP0, `(.L_x_59) ;  /* 0xfffffff900f47547 */ /* 0x000fec000b83ffff */
        /* <DEDUP_REMOVED lines=9> */
.L_x_55:
[----:B------:R-:W-:-:S04]  /*6a90*/  ISETP.GT.U32.AND P0, PT, R4, 0x37, PT ;  /* 0x000000370400780c */ /* 0x000fc80003f04070 */
[----:B------:R-:W-:-:S13]  /*6aa0*/  ISETP.GT.U32.AND.EX P0, PT, R5, RZ, PT, P0 ;  /* 0x000000ff0500720c */ /* 0x000fda0003f04100 */
[----:B------:R-:W-:Y:S05]  /*6ab0*/  @P0 BRA `(.L_x_60) ;  /* 0x00000004001c0947 */ /* 0x000fea0003800000 */
[C---:B------:R-:W-:Y:S02]  /*6ac0*/  ISETP.GT.U32.AND P1, PT, R4.reuse, 0x28, PT ;  /* 0x000000280400780c */ /* 0x040fe40003f24070 */
[----:B------:R-:W-:Y:S02]  /*6ad0*/  IADD3 R7, PT, PT, -R4, 0x38, RZ ;  /* 0x0000003804077810 */ /* 0x000fe40007ffe1ff */
[----:B------:R-:W-:Y:S02]  /*6ae0*/  ISETP.GT.U32.AND.EX P1, PT, R5, RZ, PT, P1 ;  /* 0x000000ff0500720c */ /* 0x000fe40003f24110 */
[----:B------:R-:W-:-:S04]  /*6af0*/  LOP3.LUT R9, R7, 0xf, RZ, 0xc0, !PT ;  /* 0x0000000f07097812 */ /* 0x000fc800078ec0ff */
[----:B------:R-:W-:-:S04]  /*6b00*/  ISETP.NE.U32.AND P0, PT, R9, RZ, PT ;  /* 0x000000ff0900720c */ /* 0x000fc80003f05070 */
[----:B------:R-:W-:-:S03]  /*6b10*/  ISETP.NE.AND.EX P0, PT, RZ, RZ, PT, P0 ;  /* 0x000000ffff00720c */ /* 0x000fc60003f05300 */
[----:B------:R-:W-:Y:S10]  /*6b20*/  @P1 BRA `(.L_x_61) ;  /* 0x0000000000641947 */ /* 0x000ff40003800000 */
[----:B------:R-:W-:Y:S01]  /*6b30*/  LOP3.LUT R5, R7, 0x30, RZ, 0xc0, !PT ;  /* 0x0000003007057812 */ /* 0x000fe200078ec0ff */
[----:B------:R-:W-:-:S07]  /*6b40*/  IMAD.MOV.U32 R6, RZ, RZ, RZ ;  /* 0x000000ffff067224 */ /* 0x000fce00078e00ff */
.L_x_62:
[----:B0-----:R-:W-:Y:S01]  /*6b50*/  IMAD.IADD R8, R1, 0x1, R4 ;  /* 0x0000000101087824 */ /* 0x001fe200078e0204 */
[----:B------:R-:W-:Y:S01]  /*6b60*/  IADD3 R5, P1, PT, R5, -0x10, RZ ;  /* 0xfffffff005057810 */ /* 0x000fe20007f3e0ff */
[----:B------:R-:W-:-:S03]  /*6b70*/  VIADD R4, R4, 0x10 ;  /* 0x0000001004047836 */ /* 0x000fc60000000000 */
[----:B------:R0:W-:Y:S01]  /*6b80*/  STL.U8 [R8+0x100], RZ ;  /* 0x000100ff08007387 */ /* 0x0001e20000100000 */
[----:B------:R-:W-:Y:S02]  /*6b90*/  IADD3.X R6, PT, PT, R6, -0x1, RZ, P1, !PT ;  /* 0xffffffff06067810 */ /* 0x000fe40000ffe4ff */
[----:B------:R-:W-:Y:S01]  /*6ba0*/  ISETP.NE.U32.AND P1, PT, R5, RZ, PT ;  /* 0x000000ff0500720c */ /* 0x000fe20003f25070 */
[----:B------:R0:W-:Y:S03]  /*6bb0*/  STL.U8 [R8+0x101], RZ ;  /* 0x000101ff08007387 */ /* 0x0001e60000100000 */
[----:B------:R-:W-:Y:S01]  /*6bc0*/  ISETP.NE.AND.EX P1, PT, R6, RZ, PT, P1 ;  /* 0x000000ff0600720c */ /* 0x000fe20003f25310 */
[----:B------:R0:W-:Y:S04]  /*6bd0*/  STL.U8 [R8+0x102], RZ ;  /* 0x000102ff08007387 */ /* 0x0001e80000100000 */
        /* <DEDUP_REMOVED lines=12> */
[----:B------:R0:W-:Y:S01]  /*6ca0*/  STL.U8 [R8+0x10f], RZ ;  /* 0x00010fff08007387 */ /* 0x0001e20000100000 */
[----:B------:R-:W-:Y:S05]  /*6cb0*/  @P1 BRA `(.L_x_62) ;  /* 0xfffffffc00a41947 */ /* 0x000fea000383ffff */
.L_x_61:
[----:B------:R-:W-:Y:S05]  /*6cc0*/  @!P0 BRA `(.L_x_60) ;  /* 0x0000000000988947 */ /* 0x000fea0003800000 */
[----:B------:R-:W-:Y:S02]  /*6cd0*/  ISETP.GE.U32.AND P0, PT, R9, 0x8, PT ;  /* 0x000000080900780c */ /* 0x000fe40003f06070 */
[----:B------:R-:W-:Y:S02]  /*6ce0*/  LOP3.LUT R6, R7, 0x7, RZ, 0xc0, !PT ;  /* 0x0000000707067812 */ /* 0x000fe400078ec0ff */
[----:B------:R-:W-:Y:S02]  /*6cf0*/  ISETP.GE.U32.AND.EX P0, PT, RZ, RZ, PT, P0 ;  /* 0x000000ffff00720c */ /* 0x000fe40003f06100 */
[----:B------:R-:W-:-:S04]  /*6d00*/  ISETP.NE.U32.AND P1, PT, R6, RZ, PT ;  /* 0x000000ff0600720c */ /* 0x000fc80003f25070 */
[----:B------:R-:W-:-:S07]  /*6d10*/  ISETP.NE.AND.EX P1, PT, RZ, RZ, PT, P1 ;  /* 0x000000ffff00720c */ /* 0x000fce0003f25310 */
[----:B------:R-:W-:Y:S06]  /*6d20*/  @!P0 BRA `(.L_x_63) ;  /* 0x0000000000288947 */ /* 0x000fec0003800000 */
[----:B------:R-:W-:Y:S02]  /*6d30*/  IMAD.IADD R5, R1, 0x1, R4 ;  /* 0x0000000101057824 */ /* 0x000fe400078e0204 */
[----:B------:R-:W-:-:S03]  /*6d40*/  VIADD R4, R4, 0x8 ;  /* 0x0000000804047836 */ /* 0x000fc60000000000 */
[----:B------:R1:W-:Y:S04]  /*6d50*/  STL.U8 [R5+0x100], RZ ;  /* 0x000100ff05007387 */ /* 0x0003e80000100000 */
[----:B------:R1:W-:Y:S04]  /*6d60*/  STL.U8 [R5+0x101], RZ ;  /* 0x000101ff05007387 */ /* 0x0003e80000100000 */
[----:B------:R1:W-:Y:S04]  /*6d70*/  STL.U8 [R5+0x102], RZ ;  /* 0x000102ff05007387 */ /* 0x0003e80000100000 */
[----:B------:R1:W-:Y:S04]  /*6d80*/  STL.U8 [R5+0x103], RZ ;  /* 0x000103ff05007387 */ /* 0x0003e80000100000 */
[----:B------:R1:W-:Y:S04]  /*6d90*/  STL.U8 [R5+0x104], RZ ;  /* 0x000104ff05007387 */ /* 0x0003e80000100000 */
[----:B------:R1:W-:Y:S04]  /*6da0*/  STL.U8 [R5+0x105], RZ ;  /* 0x000105ff05007387 */ /* 0x0003e80000100000 */
[----:B------:R1:W-:Y:S04]  /*6db0*/  STL.U8 [R5+0x106], RZ ;  /* 0x000106ff05007387 */ /* 0x0003e80000100000 */
[----:B------:R1:W-:Y:S02]  /*6dc0*/  STL.U8 [R5+0x107], RZ ;  /* 0x000107ff05007387 */ /* 0x0003e40000100000 */
.L_x_63:
[----:B------:R-:W-:Y:S05]  /*6dd0*/  @!P1 BRA `(.L_x_60) ;  /* 0x0000000000549947 */ /* 0x000fea0003800000 */
[----:B------:R-:W-:Y:S01]  /*6de0*/  ISETP.GE.U32.AND P0, PT, R6, 0x4, PT ;  /* 0x000000040600780c */ /* 0x000fe20003f06070 */
[----:B------:R-:W-:Y:S01]  /*6df0*/  IMAD.MOV.U32 R6, RZ, RZ, RZ ;  /* 0x000000ffff067224 */ /* 0x000fe200078e00ff */
[----:B-1----:R-:W-:Y:S02]  /*6e00*/  LOP3.LUT R5, R7, 0x3, RZ, 0xc0, !PT ;  /* 0x0000000307057812 */ /* 0x002fe400078ec0ff */
[----:B------:R-:W-:Y:S02]  /*6e10*/  ISETP.GE.U32.AND.EX P0, PT, RZ, RZ, PT, P0 ;  /* 0x000000ffff00720c */ /* 0x000fe40003f06100 */
[----:B------:R-:W-:-:S04]  /*6e20*/  ISETP.NE.U32.AND P1, PT, R5, RZ, PT ;  /* 0x000000ff0500720c */ /* 0x000fc80003f25070 */
[----:B------:R-:W-:-:S07]  /*6e30*/  ISETP.NE.AND.EX P1, PT, R6, RZ, PT, P1 ;  /* 0x000000ff0600720c */ /* 0x000fce0003f25310 */
[----:B0-----:R-:W-:Y:S02]  /*6e40*/  @P0 IMAD.IADD R8, R1, 0x1, R4 ;  /* 0x0000000101080824 */ /* 0x001fe400078e0204 */
[----:B------:R-:W-:-:S03]  /*6e50*/  @P0 VIADD R4, R4, 0x4 ;  /* 0x0000000404040836 */ /* 0x000fc60000000000 */
[----:B------:R2:W-:Y:S04]  /*6e60*/  @P0 STL.U8 [R8+0x100], RZ ;  /* 0x000100ff08000387 */ /* 0x0005e80000100000 */
[----:B------:R2:W-:Y:S04]  /*6e70*/  @P0 STL.U8 [R8+0x101], RZ ;  /* 0x000101ff08000387 */ /* 0x0005e80000100000 */
[----:B------:R2:W-:Y:S04]  /*6e80*/  @P0 STL.U8 [R8+0x102], RZ ;  /* 0x000102ff08000387 */ /* 0x0005e80000100000 */
[----:B------:R2:W-:Y:S01]  /*6e90*/  @P0 STL.U8 [R8+0x103], RZ ;  /* 0x000103ff08000387 */ /* 0x0005e20000100000 */
[----:B------:R-:W-:Y:S05]  /*6ea0*/  @!P1 BRA `(.L_x_60) ;  /* 0x0000000000209947 */ /* 0x000fea0003800000 */
[----:B------:R-:W-:-:S07]  /*6eb0*/  VIADD R4, R4, UR9 ;  /* 0x0000000904047c36 */ /* 0x000fce0008000000 */
.L_x_64:
[----:B------:R-:W-:Y:S01]  /*6ec0*/  IADD3 R5, P0, PT, R5, -0x1, RZ ;  /* 0xffffffff05057810 */ /* 0x000fe20007f1e0ff */
[----:B------:R0:W-:Y:S03]  /*6ed0*/  STL.U8 [R4], RZ ;  /* 0x000000ff04007387 */ /* 0x0001e60000100000 */
[----:B------:R-:W-:Y:S02]  /*6ee0*/  IADD3.X R6, PT, PT, R6, -0x1, RZ, P0, !PT ;  /* 0xffffffff06067810 */ /* 0x000fe400007fe4ff */
[----:B------:R-:W-:Y:S01]  /*6ef0*/  ISETP.NE.U32.AND P0, PT, R5, RZ, PT ;  /* 0x000000ff0500720c */ /* 0x000fe20003f05070 */
[----:B0-----:R-:W-:-:S03]  /*6f00*/  VIADD R4, R4, 0x1 ;  /* 0x0000000104047836 */ /* 0x001fc60000000000 */
[----:B------:R-:W-:-:S13]  /*6f10*/  ISETP.NE.AND.EX P0, PT, R6, RZ, PT, P0 ;  /* 0x000000ff0600720c */ /* 0x000fda0003f05300 */
[----:B------:R-:W-:Y:S05]  /*6f20*/  @P0 BRA `(.L_x_64) ;  /* 0xfffffffc00e40947 */ /* 0x000fea000383ffff */
.L_x_60:
[----:B-1----:R-:W3:Y:S01]  /*6f30*/  LDL.128 R4, [R1+0x100] ;  /* 0x0001000001047983 */ /* 0x002ee20000100c00 */
[----:B------:R-:W1:Y:S01]  /*6f40*/  LDCU.U16 UR4, c[0x0][0x3a4] ;  /* 0x00007480ff0477ac */ /* 0x000e620008000400 */
[----:B------:R-:W-:Y:S02]  /*6f50*/  USHF.R.U64 UR14, UR12, 0x5, URZ ;  /* 0x000000050c0e7899 */ /* 0x000fe400080012ff */
[----:B------:R-:W-:Y:S02]  /*6f60*/  USHF.R.U64 UR13, UR12, 0xd, URZ ;  /* 0x0000000d0c0d7899 */ /* 0x000fe400080012ff */
[----:B-1----:R-:W-:-:S04]  /*6f70*/  USHF.L.U32 UR4, UR4, 0x3, URZ ;  /* 0x0000000304047899 */ /* 0x002fc800080006ff */
[----:B------:R-:W-:-:S04]  /*6f80*/  ULOP3.LUT UR4, UR4, 0xffff, URZ, 0xc0, !UPT ;  /* 0x0000ffff04047892 */ /* 0x000fc8000f8ec0ff */
[----:B------:R-:W-:Y:S01]  /*6f90*/  UPRMT UR5, UR14, 0x3340, UR4 ;  /* 0x000033400e057896 */ /* 0x000fe20008000004 */
[C---:B---3--:R-:W-:Y:S02]  /*6fa0*/  PRMT R14, R4.reuse, 0x7771, RZ ;  /* 0x00007771040e7816 */ /* 0x048fe400000000ff */
[----:B------:R-:W-:Y:S02]  /*6fb0*/  PRMT R11, R5, 0x7771, RZ ;  /* 0x00007771050b7816 */ /* 0x000fe400000000ff */
[----:B------:R-:W-:Y:S01]  /*6fc0*/  PRMT R10, R4, 0x7770, RZ ;  /* 0x00007770040a7816 */ /* 0x000fe200000000ff */
[----:B------:R-:W-:Y:S01]  /*6fd0*/  IMAD.U32 R14, R14, 0x10000, RZ ;  /* 0x000100000e0e7824 */ /* 0x000fe200078e00ff */
[C---:B------:R-:W-:Y:S01]  /*6fe0*/  PRMT R9, R4.reuse, 0x7772, RZ ;  /* 0x0000777204097816 */ /* 0x040fe200000000ff */
[----:B------:R-:W-:Y:S01]  /*6ff0*/  IMAD.U32 R19, R11, 0x10000, RZ ;  /* 0x000100000b137824 */ /* 0x000fe200078e00ff */
[----:B------:R-:W-:Y:S02]  /*7000*/  PRMT R12, R4, 0x7773, RZ ;  /* 0x00007773040c7816 */ /* 0x000fe400000000ff */
[----:B0-2---:R-:W-:Y:S01]  /*7010*/  PRMT R8, R5, 0x7770, RZ ;  /* 0x0000777005087816 */ /* 0x005fe200000000ff */
[----:B------:R-:W-:Y:S01]  /*7020*/  IMAD.SHL.U32 R9, R9, 0x100, RZ ;  /* 0x0000010009097824 */ /* 0x000fe200078e00ff */
[----:B------:R-:W-:-:S02]  /*7030*/  PRMT R4, R5, 0x7772, RZ ;  /* 0x0000777205047816 */ /* 0x000fc400000000ff */
[----:B------:R-:W-:Y:S02]  /*7040*/  PRMT R13, R5, 0x7773, RZ ;  /* 0x00007773050d7816 */ /* 0x000fe400000000ff */
[----:B------:R-:W-:Y:S01]  /*7050*/  PRMT R5, R6, 0x7771, RZ ;  /* 0x0000777106057816 */ /* 0x000fe200000000ff */
[----:B------:R-:W-:Y:S01]  /*7060*/  IMAD.SHL.U32 R4, R4, 0x100, RZ ;  /* 0x0000010004047824 */ /* 0x000fe200078e00ff */
[----:B------:R-:W-:Y:S02]  /*7070*/  LOP3.LUT R19, R19, 0xff0000, RZ, 0xc0, !PT ;  /* 0x00ff000013137812 */ /* 0x000fe400078ec0ff */
[----:B------:R-:W-:Y:S01]  /*7080*/  PRMT R17, R7, 0x7771, RZ ;  /* 0x0000777107117816 */ /* 0x000fe200000000ff */
[----:B------:R-:W-:Y:S01]  /*7090*/  IMAD.U32 R25, R5, 0x10000, RZ ;  /* 0x0001000005197824 */ /* 0x000fe200078e00ff */
[----:B------:R-:W-:Y:S01]  /*70a0*/  LOP3.LUT R5, R14, 0xff0000, RZ, 0xc0, !PT ;  /* 0x00ff00000e057812 */ /* 0x000fe200078ec0ff */
[----:B------:R-:W-:Y:S01]  /*70b0*/  IMAD R14, R8, 0x1000000, R19 ;  /* 0x01000000080e7824 */ /* 0x000fe200078e0213 */
[----:B------:R-:W-:Y:S01]  /*70c0*/  PRMT R18, R6, 0x7770, RZ ;  /* 0x0000777006127816 */ /* 0x000fe200000000ff */
[----:B------:R-:W-:Y:S01]  /*70d0*/  IMAD.U32 R8, R17, 0x10000, RZ ;  /* 0x0001000011087824 */ /* 0x000fe200078e00ff */
[----:B------:R-:W-:Y:S01]  /*70e0*/  LOP3.LUT R25, R25, 0xff0000, RZ, 0xc0, !PT ;  /* 0x00ff000019197812 */ /* 0x000fe200078ec0ff */
[----:B------:R-:W-:Y:S01]  /*70f0*/  IMAD R5, R10, 0x1000000, R5 ;  /* 0x010000000a057824 */ /* 0x000fe200078e0205 */
[----:B------:R-:W-:Y:S01]  /*7100*/  PRMT R15, R6, 0x7772, RZ ;  /* 0x00007772060f7816 */ /* 0x000fe200000000ff */
[----:B------:R-:W-:Y:S01]  /*7110*/  IMAD.U32 R10, RZ, RZ, UR12 ;  /* 0x0000000cff0a7e24 */ /* 0x000fe2000f8e00ff */
[----:B------:R-:W-:Y:S01]  /*7120*/  USHF.R.U64 UR12, UR12, 0x15, URZ ;  /* 0x000000150c0c7899 */ /* 0x000fe200080012ff */
[----:B------:R-:W-:Y:S01]  /*7130*/  IMAD R19, R18, 0x1000000, R25 ;  /* 0x0100000012137824 */ /* 0x000fe200078e0219 */
[----:B------:R-:W-:Y:S01]  /*7140*/  PRMT R16, R7, 0x7770, RZ ;  /* 0x0000777007107816 */ /* 0x000fe200000000ff */
[----:B------:R-:W-:Y:S01]  /*7150*/  IMAD.SHL.U32 R15, R15, 0x100, RZ ;  /* 0x000001000f0f7824 */ /* 0x000fe200078e00ff */
[----:B------:R-:W-:Y:S01]  /*7160*/  UPRMT UR6, UR12, 0x3340, UR13 ;  /* 0x000033400c067896 */ /* 0x000fe2000800000d */
[----:B------:R-:W-:-:S02]  /*7170*/  PRMT R11, R7, 0x7772, RZ ;  /* 0x00007772070b7816 */ /* 0x000fc400000000ff */
[----:B------:R-:W-:Y:S01]  /*7180*/  LOP3.LUT R25, R8, 0xff0000, RZ, 0xc0, !PT ;  /* 0x00ff000008197812 */ /* 0x000fe200078ec0ff */
[----:B------:R-:W-:Y:S01]  /*7190*/  UPRMT UR5, UR6, 0x5410, UR5 ;  /* 0x0000541006057896 */ /* 0x000fe20008000005 */
[----:B------:R-:W-:Y:S01]  /*71a0*/  SHF.R.U64 R10, R10, 0x1d, RZ ;  /* 0x0000001d0a0a7819 */ /* 0x000fe200000012ff */
[----:B------:R-:W-:Y:S01]  /*71b0*/  IMAD.SHL.U32 R11, R11, 0x100, RZ ;  /* 0x000001000b0b7824 */ /* 0x000fe200078e00ff */
[----:B------:R-:W-:Y:S01]  /*71c0*/  PRMT R6, R6, 0x7773, RZ ;  /* 0x0000777306067816 */ /* 0x000fe200000000ff */
[----:B------:R-:W-:Y:S01]  /*71d0*/  IMAD R16, R16, 0x1000000, R25 ;  /* 0x0100000010107824 */ /* 0x000fe200078e0219 */
[----:B------:R-:W-:Y:S02]  /*71e0*/  PRMT R17, RZ, 0x3340, RZ ;  /* 0x00003340ff117816 */ /* 0x000fe400000000ff */
[----:B------:R-:W-:Y:S02]  /*71f0*/  PRMT R8, RZ, 0x3340, R10 ;  /* 0x00003340ff087816 */ /* 0x000fe4000000000a */
[----:B------:R-:W-:-:S02]  /*7200*/  PRMT R7, R7, 0x7773, RZ ;  /* 0x0000777307077816 */ /* 0x000fc400000000ff */
[----:B------:R-:W-:Y:S01]  /*7210*/  LOP3.LUT R12, R12, R5, R9, 0xfe, !PT ;  /* 0x000000050c0c7212 */ /* 0x000fe200078efe09 */
[----:B------:R-:W-:Y:S01]  /*7220*/  IMAD.U32 R9, RZ, RZ, UR5 ;  /* 0x00000005ff097e24 */ /* 0x000fe2000f8e00ff */
[----:B------:R-:W-:Y:S02]  /*7230*/  LOP3.LUT R13, R13, R14, R4, 0xfe, !PT ;  /* 0x0000000e0d0d7212 */ /* 0x000fe400078efe04 */
[----:B------:R-:W-:Y:S02]  /*7240*/  PRMT R8, R17, 0x5410, R8 ;  /* 0x0000541011087816 */ /* 0x000fe40000000008 */
[----:B------:R-:W-:Y:S02]  /*7250*/  LOP3.LUT R14, R6, R19, R15, 0xfe, !PT ;  /* 0x00000013060e7212 */ /* 0x000fe400078efe0f */
[----:B------:R-:W-:Y:S01]  /*7260*/  LOP3.LUT R15, R7, R16, R11, 0xfe, !PT ;  /* 0x00000010070f7212 */ /* 0x000fe200078efe0b */
[----:B------:R-:W-:Y:S04]  /*7270*/  STL.64 [R1+0x138], R8 ;  /* 0x0001380801007387 */ /* 0x000fe80000100a00 */
[----:B------:R0:W-:Y:S04]  /*7280*/  STL.128 [UR7], R12 ;  /* 0x0000000cff007987 */ /* 0x0001e80008100c07 */
[----:B------:R-:W2:Y:S02]  /*7290*/  LDL.128 R4, [R1+0x110] ;  /* 0x0001100001047983 */ /* 0x000ea40000100c00 */
[----:B--2---:R-:W-:-:S02]  /*72a0*/  PRMT R16, R4, 0x7771, RZ ;  /* 0x0000777104107816 */ /* 0x004fc400000000ff */
[C---:B------:R-:W-:Y:S02]  /*72b0*/  PRMT R11, R5.reuse, 0x7771, RZ ;  /* 0x00007771050b7816 */ /* 0x040fe400000000ff */
[----:B0-----:R-:W-:Y:S01]  /*72c0*/  PRMT R13, R5, 0x7772, RZ ;  /* 0x00007772050d7816 */ /* 0x001fe200000000ff */
[----:B------:R-:W-:Y:S01]  /*72d0*/  IMAD.U32 R17, R16, 0x10000, RZ ;  /* 0x0001000010117824 */ /* 0x000fe200078e00ff */
[----:B------:R-:W-:Y:S01]  /*72e0*/  PRMT R16, R4, 0x7770, RZ ;  /* 0x0000777004107816 */ /* 0x000fe200000000ff */
[----:B------:R-:W-:Y:S01]  /*72f0*/  IMAD.U32 R18, R11, 0x10000, RZ ;  /* 0x000100000b127824 */ /* 0x000fe200078e00ff */
[----:B------:R-:W-:Y:S01]  /*7300*/  PRMT R11, R5, 0x7770, RZ ;  /* 0x00007770050b7816 */ /* 0x000fe200000000ff */
[----:B------:R-:W-:Y:S01]  /*7310*/  IMAD.SHL.U32 R13, R13, 0x100, RZ ;  /* 0x000001000d0d7824 */ /* 0x000fe200078e00ff */
[----:B------:R-:W-:Y:S02]  /*7320*/  LOP3.LUT R17, R17, 0xff0000, RZ, 0xc0, !PT ;  /* 0x00ff000011117812 */ /* 0x000fe400078ec0ff */
[----:B------:R-:W-:-:S02]  /*7330*/  LOP3.LUT R18, R18, 0xff0000, RZ, 0xc0, !PT ;  /* 0x00ff000012127812 */ /* 0x000fc400078ec0ff */
[----:B------:R-:W-:Y:S01]  /*7340*/  PRMT R14, R5, 0x7773, RZ ;  /* 0x00007773050e7816 */ /* 0x000fe200000000ff */
[----:B------:R-:W-:Y:S01]  /*7350*/  IMAD R9, R16, 0x1000000, R17 ;  /* 0x0100000010097824 */ /* 0x000fe200078e0211 */
[----:B------:R-:W-:Y:S01]  /*7360*/  PRMT R16, R7, 0x7771, RZ ;  /* 0x0000777107107816 */ /* 0x000fe200000000ff */
[----:B------:R-:W-:Y:S01]  /*7370*/  IMAD R11, R11, 0x1000000, R18 ;  /* 0x010000000b0b7824 */ /* 0x000fe200078e0212 */
[----:B------:R-:W-:Y:S02]  /*7380*/  PRMT R17, R6, 0x7771, RZ ;  /* 0x0000777106117816 */ /* 0x000fe400000000ff */
[----:B------:R-:W-:Y:S01]  /*7390*/  PRMT R8, R4, 0x7772, RZ ;  /* 0x0000777204087816 */ /* 0x000fe200000000ff */
[----:B------:R-:W-:Y:S01]  /*73a0*/  IMAD.U32 R16, R16, 0x10000, RZ ;  /* 0x0001000010107824 */ /* 0x000fe200078e00ff */
[----:B------:R-:W-:Y:S01]  /*73b0*/  PRMT R15, R6, 0x7770, RZ ;  /* 0x00007770060f7816 */ /* 0x000fe200000000ff */
[----:B------:R-:W-:Y:S01]  /*73c0*/  IMAD.U32 R18, R17, 0x10000, RZ ;  /* 0x0001000011127824 */ /* 0x000fe200078e00ff */
[----:B------:R-:W-:Y:S01]  /*73d0*/  PRMT R17, R7, 0x7770, RZ ;  /* 0x0000777007117816 */ /* 0x000fe200000000ff */
[----:B------:R-:W-:Y:S01]  /*73e0*/  IMAD.SHL.U32 R8, R8, 0x100, RZ ;  /* 0x0000010008087824 */ /* 0x000fe200078e00ff */
[----:B------:R-:W-:-:S02]  /*73f0*/  LOP3.LUT R26, R16, 0xff0000, RZ, 0xc0, !PT ;  /* 0x00ff0000101a7812 */ /* 0x000fc400078ec0ff */
[----:B------:R-:W-:Y:S02]  /*7400*/  PRMT R5, R6, 0x7772, RZ ;  /* 0x0000777206057816 */ /* 0x000fe400000000ff */
[----:B------:R-:W-:Y:S01]  /*7410*/  LOP3.LUT R18, R18, 0xff0000, RZ, 0xc0, !PT ;  /* 0x00ff000012127812 */ /* 0x000fe200078ec0ff */
[----:B------:R-:W-:Y:S01]  /*7420*/  IMAD R26, R17, 0x1000000, R26 ;  /* 0x01000000111a7824 */ /* 0x000fe200078e021a */
[----:B------:R-:W-:Y:S01]  /*7430*/  PRMT R16, R7, 0x7772, RZ ;  /* 0x0000777207107816 */ /* 0x000fe200000000ff */
[----:B------:R-:W-:Y:S01]  /*7440*/  IMAD.SHL.U32 R17, R5, 0x100, RZ ;  /* 0x0000010005117824 */ /* 0x000fe200078e00ff */
[----:B------:R-:W-:Y:S01]  /*7450*/  PRMT R4, R4, 0x7773, RZ ;  /* 0x0000777304047816 */ /* 0x000fe200000000ff */
[----:B------:R-:W-:Y:S01]  /*7460*/  IMAD R15, R15, 0x1000000, R18 ;  /* 0x010000000f0f7824 */ /* 0x000fe200078e0212 */
[----:B------:R-:W-:Y:S01]  /*7470*/  PRMT R6, R6, 0x7773, RZ ;  /* 0x0000777306067816 */ /* 0x000fe200000000ff */
[----:B------:R-:W-:Y:S01]  /*7480*/  IMAD.SHL.U32 R16, R16, 0x100, RZ ;  /* 0x0000010010107824 */ /* 0x000fe200078e00ff */
        /* <DEDUP_REMOVED lines=8> */
[----:B------:R-:W-:Y:S02]  /*7510*/  PRMT R8, R17, 0x7771, RZ ;  /* 0x0000777111087816 */ /* 0x000fe400000000ff */
[----:B------:R-:W-:Y:S01]  /*7520*/  PRMT R15, R18, 0x7771, RZ ;  /* 0x00007771120f7816 */ /* 0x000fe200000000ff */
[----:B------:R-:W-:Y:S01]  /*7530*/  IMAD.U32 R9, R9, 0x10000, RZ ;  /* 0x0001000009097824 */ /* 0x000fe200078e00ff */
[----:B0-----:R-:W-:Y:S01]  /*7540*/  PRMT R4, R16, 0x7772, RZ ;  /* 0x0000777210047816 */ /* 0x001fe200000000ff */
[----:B------:R-:W-:Y:S01]  /*7550*/  IMAD.U32 R13, R8, 0x10000, RZ ;  /* 0x00010000080d7824 */ /* 0x000fe200078e00ff */
[----:B------:R-:W-:-:S02]  /*7560*/  PRMT R8, R16, 0x7770, RZ ;  /* 0x0000777010087816 */ /* 0x000fc400000000ff */
[----:B------:R-:W-:Y:S01]  /*7570*/  LOP3.LUT R11, R9, 0xff0000, RZ, 0xc0, !PT ;  /* 0x00ff0000090b7812 */ /* 0x000fe200078ec0ff */
[----:B------:R-:W-:Y:S01]  /*7580*/  IMAD.SHL.U32 R4, R4, 0x100, RZ ;  /* 0x0000010004047824 */ /* 0x000fe200078e00ff */
[----:B------:R-:W-:Y:S02]  /*7590*/  PRMT R9, R17, 0x7770, RZ ;  /* 0x0000777011097816 */ /* 0x000fe400000000ff */
[----:B------:R-:W-:Y:S01]  /*75a0*/  LOP3.LUT R14, R13, 0xff0000, RZ, 0xc0, !PT ;  /* 0x00ff00000d0e7812 */ /* 0x000fe200078ec0ff */
[----:B------:R-:W-:Y:S01]  /*75b0*/  IMAD R8, R8, 0x1000000, R11 ;  /* 0x0100000008087824 */ /* 0x000fe200078e020b */
[----:B------:R-:W-:Y:S01]  /*75c0*/  PRMT R7, R16, 0x7773, RZ ;  /* 0x0000777310077816 */ /* 0x000fe200000000ff */
[----:B------:R-:W-:Y:S01]  /*75d0*/  IMAD.U32 R16, R15, 0x10000, RZ ;  /* 0x000100000f107824 */ /* 0x000fe200078e00ff */
[----:B------:R-:W-:Y:S01]  /*75e0*/  PRMT R11, R17, 0x7772, RZ ;  /* 0x00007772110b7816 */ /* 0x000fe200000000ff */
[----:B------:R-:W-:Y:S01]  /*75f0*/  IMAD R5, R9, 0x1000000, R14 ;  /* 0x0100000009057824 */ /* 0x000fe200078e020e */
[----:B------:R-:W-:-:S02]  /*7600*/  PRMT R14, R19, 0x7771, RZ ;  /* 0x00007771130e7816 */ /* 0x000fc400000000ff */
[C---:B------:R-:W-:Y:S01]  /*7610*/  PRMT R13, R18.reuse, 0x7770, RZ ;  /* 0x00007770120d7816 */ /* 0x040fe200000000ff */
[----:B------:R-:W-:Y:S01]  /*7620*/  IMAD.SHL.U32 R11, R11, 0x100, RZ ;  /* 0x000001000b0b7824 */ /* 0x000fe200078e00ff */
[----:B------:R-:W-:Y:S01]  /*7630*/  PRMT R9, R18, 0x7772, RZ ;  /* 0x0000777212097816 */ /* 0x000fe200000000ff */
[----:B------:R-:W-:Y:S01]  /*7640*/  IMAD.U32 R14, R14, 0x10000, RZ ;  /* 0x000100000e0e7824 */ /* 0x000fe200078e00ff */
        /* <DEDUP_REMOVED lines=16> */
[----:B------:R-:W2:Y:S01]  /*7750*/  LDL.64 R14, [R1+0x130] ;  /* 0x00013000010e7983 */ /* 0x000ea20000100a00 */
[----:B------:R-:W-:Y:S02]  /*7760*/  USHF.L.U32 UR5, UR13, 0x10, URZ ;  /* 0x000000100d057899 */ /* 0x000fe400080006ff */
[----:B------:R-:W-:Y:S02]  /*7770*/  USHF.L.U32 UR6, UR14, 0x8, URZ ;  /* 0x000000080e067899 */ /* 0x000fe400080006ff */
[----:B------:R-:W-:Y:S02]  /*7780*/  ULOP3.LUT UR5, UR5, 0xff0000, URZ, 0xc0, !UPT ;  /* 0x00ff000005057892 */ /* 0x000fe4000f8ec0ff */
[----:B------:R-:W-:-:S02]  /*7790*/  ULOP3.LUT UR6, UR6, 0xff00, URZ, 0xc0, !UPT ;  /* 0x0000ff0006067892 */ /* 0x000fc4000f8ec0ff */
[----:B------:R-:W-:Y:S02]  /*77a0*/  ULEA UR5, UR12, UR5, 0x18 ;  /* 0x000000050c057291 */ /* 0x000fe4000f8ec0ff */
[----:B------:R-:W-:-:S04]  /*77b0*/  ULOP3.LUT UR4, UR4, 0xf8, URZ, 0xc0, !UPT ;  /* 0x000000f804047892 */ /* 0x000fc8000f8ec0ff */
[----:B------:R-:W-:Y:S02]  /*77c0*/  UIADD3 UR4, UPT, UPT, UR4, UR5, UR6 ;  /* 0x0000000504047290 */ /* 0x000fe4000fffe006 */
[----:B------:R-:W-:Y:S01]  /*77d0*/  UIADD3 UR5, UPT, UPT, UR7, 0x24, URZ ;  /* 0x0000002407057890 */ /* 0x000fe2000fffe0ff */
[C---:B--2---:R-:W-:Y:S02]  /*77e0*/  PRMT R9, R14.reuse, 0x7771, RZ ;  /* 0x000077710e097816 */ /* 0x044fe400000000ff */
[C---:B------:R-:W-:Y:S02]  /*77f0*/  PRMT R8, R15.reuse, 0x7771, RZ ;  /* 0x000077710f087816 */ /* 0x040fe400000000ff */
[----:B0-----:R-:W-:Y:S01]  /*7800*/  PRMT R4, R15, 0x7770, RZ ;  /* 0x000077700f047816 */ /* 0x001fe200000000ff */
[----:B------:R-:W-:Y:S01]  /*7810*/  IMAD.U32 R9, R9, 0x10000, RZ ;  /* 0x0001000009097824 */ /* 0x000fe200078e00ff */
[----:B------:R-:W-:Y:S01]  /*7820*/  PRMT R5, R14, 0x7772, RZ ;  /* 0x000077720e057816 */ /* 0x000fe200000000ff */
[----:B------:R-:W-:Y:S01]  /*7830*/  IMAD.U32 R11, R8, 0x10000, RZ ;  /* 0x00010000080b7824 */ /* 0x000fe200078e00ff */
[----:B------:R-:W-:-:S02]  /*7840*/  PRMT R8, R14, 0x7770, RZ ;  /* 0x000077700e087816 */ /* 0x000fc400000000ff */
[----:B------:R-:W-:Y:S01]  /*7850*/  LOP3.LUT R9, R9, 0xff0000, RZ, 0xc0, !PT ;  /* 0x00ff000009097812 */ /* 0x000fe200078ec0ff */
[----:B------:R-:W-:Y:S01]  /*7860*/  IMAD.SHL.U32 R5, R5, 0x100, RZ ;  /* 0x0000010005057824 */ /* 0x000fe200078e00ff */
[----:B------:R-:W-:Y:S02]  /*7870*/  LOP3.LUT R11, R11, 0xff0000, RZ, 0xc0, !PT ;  /* 0x00ff00000b0b7812 */ /* 0x000fe400078ec0ff */
[----:B------:R-:W-:Y:S01]  /*7880*/  PRMT R14, R14, 0x7773, RZ ;  /* 0x000077730e0e7816 */ /* 0x000fe200000000ff */
[----:B------:R-:W-:Y:S02]  /*7890*/  IMAD R8, R8, 0x1000000, R9 ;  /* 0x0100000008087824 */ /* 0x000fe400078e0209 */
[----:B------:R-:W-:Y:S01]  /*78a0*/  IMAD R9, R4, 0x1000000, R11 ;  /* 0x0100000004097824 */ /* 0x000fe200078e020b */
[C---:B------:R-:W-:Y:S01]  /*78b0*/  PRMT R4, R15.reuse, 0x7772, RZ ;  /* 0x000077720f047816 */ /* 0x040fe200000000ff */
[----:B------:R-:W-:Y:S01]  /*78c0*/  IMAD.U32 R11, RZ, RZ, UR4 ;  /* 0x00000004ff0b7e24 */ /* 0x000fe2000f8e00ff */
[----:B------:R-:W-:-:S02]  /*78d0*/  PRMT R15, R15, 0x7773, RZ ;  /* 0x000077730f0f7816 */ /* 0x000fc400000000ff */
[----:B------:R-:W-:Y:S01]  /*78e0*/  LOP3.LUT R8, R14, R8, R5, 0xfe, !PT ;  /* 0x000000080e087212 */ /* 0x000fe200078efe05 */
[----:B------:R-:W-:-:S05]  /*78f0*/  IMAD.SHL.U32 R4, R4, 0x100, RZ ;  /* 0x0000010004047824 */ /* 0x000fca00078e00ff */
[----:B------:R-:W-:-:S05]  /*7900*/  LOP3.LUT R9, R15, R9, R4, 0xfe, !PT ;  /* 0x000000090f097212 */ /* 0x000fca00078efe04 */
[----:B------:R0:W-:Y:S02]  /*7910*/  STL.128 [UR7+0x30], R8 ;  /* 0x00003008ff007987 */ /* 0x0001e40008100c07 */
[----:B0-----:R-:W-:Y:S01]  /*7920*/  IMAD.U32 R11, RZ, RZ, UR4 ;  /* 0x00000004ff0b7e24 */ /* 0x001fe2000f8e00ff */
[----:B------:R-:W-:-:S06]  /*7930*/  UMOV UR4, URZ ;  /* 0x000000ff00047c82 */ /* 0x000fcc0008000000 */
.L_x_65:
[----:B------:R-:W2:Y:S04]  /*7940*/  LDL R13, [UR5] ;  /* 0x00000005ff0d7983 */ /* 0x000ea80008100800 */
[----:B0-----:R-:W3:Y:S04]  /*7950*/  LDL R5, [UR5+-0x20] ;  /* 0xffffe005ff057983 */ /* 0x001ee80008100800 */
[----:B------:R-:W4:Y:S04]  /*7960*/  LDL.64 R6, [UR5+0x4] ;  /* 0x00000405ff067983 */ /* 0x000f280008100a00 */
[----:B------:R-:W5:Y:S04]  /*7970*/  LDL.64 R14, [UR5+-0x1c] ;  /* 0xffffe405ff0e7983 */ /* 0x000f680008100a00 */
[----:B------:R-:W5:Y:S01]  /*7980*/  LDL R9, [UR5+-0x14] ;  /* 0xffffec05ff097983 */ /* 0x000f620008100800 */
[----:B------:R-:W-:-:S02]  /*7990*/  SHF.R.U32.HI R16, RZ, 0xa, R10 ;  /* 0x0000000aff107819 */ /* 0x000fc4000001160a */
[C-C-:B------:R-:W-:Y:S01]  /*79a0*/  SHF.L.W.U32.HI R4, R10.reuse, 0xf, R10.reuse ;  /* 0x0000000f0a047819 */ /* 0x140fe20000010e0a */
[----:B------:R-:W5:Y:S01]  /*79b0*/  LDL R25, [UR5+-0x10] ;  /* 0xfffff005ff197983 */ /* 0x000f620008100800 */
[----:B------:R-:W-:Y:S02]  /*79c0*/  SHF.L.W.U32.HI R17, R10, 0xd, R10 ;  /* 0x0000000d0a117819 */ /* 0x000fe40000010e0a */
[--C-:B------:R-:W-:Y:S01]  /*79d0*/  SHF.R.U32.HI R26, RZ, 0xa, R11.reuse ;  /* 0x0000000aff1a7819 */ /* 0x100fe2000001160b */
[----:B------:R-:W5:Y:S01]  /*79e0*/  LDL R18, [UR5+0x10] ;  /* 0x00001005ff127983 */ /* 0x000f620008100800 */
[C-C-:B------:R-:W-:Y:S02]  /*79f0*/  SHF.L.W.U32.HI R10, R11.reuse, 0xf, R11.reuse ;  /* 0x0000000f0b0a7819 */ /* 0x140fe40000010e0b */
[----:B------:R-:W-:Y:S02]  /*7a00*/  SHF.L.W.U32.HI R11, R11, 0xd, R11 ;  /* 0x0000000d0b0b7819 */ /* 0x000fe40000010e0b */
[----:B------:R-:W-:-:S02]  /*7a10*/  LOP3.LUT R19, R16, R4, R17, 0x96, !PT ;  /* 0x0000000410137212 */ /* 0x000fc400078e9611 */
[----:B------:R-:W-:Y:S01]  /*7a20*/  LOP3.LUT R4, R26, R10, R11, 0x96, !PT ;  /* 0x0000000a1a047212 */ /* 0x000fe200078e960b */
[----:B------:R-:W5:Y:S04]  /*7a30*/  LDL.64 R16, [UR5+-0xc] ;  /* 0xfffff405ff107983 */ /* 0x000f680008100a00 */
[----:B------:R-:W5:Y:S01]  /*7a40*/  LDL.64 R10, [UR5+0x14] ;  /* 0x00001405ff0a7983 */ /* 0x000f620008100a00 */
[----:B--2---:R-:W-:Y:S02]  /*7a50*/  IADD3 R13, PT, PT, R12, R19, R13 ;  /* 0x000000130c0d7210 */ /* 0x004fe40007ffe00d */
[--C-:B---3--:R-:W-:Y:S02]  /*7a60*/  SHF.R.U32.HI R12, RZ, 0x3, R5.reuse ;  /* 0x00000003ff0c7819 */ /* 0x108fe40000011605 */
[----:B------:R-:W-:-:S02]  /*7a70*/  SHF.L.W.U32.HI R26, R5, 0x19, R5 ;  /* 0x00000019051a7819 */ /* 0x000fc40000010e05 */
[C---:B------:R-:W-:Y:S02]  /*7a80*/  SHF.L.W.U32.HI R19, R5.reuse, 0xe, R5 ;  /* 0x0000000e05137819 */ /* 0x040fe40000010e05 */
[----:B----4-:R-:W-:Y:S02]  /*7a90*/  IADD3 R28, PT, PT, R5, R4, R6 ;  /* 0x00000004051c7210 */ /* 0x010fe40007ffe006 */
[----:B------:R-:W-:Y:S02]  /*7aa0*/  LOP3.LUT R26, R12, R26, R19, 0x96, !PT ;  /* 0x0000001a0c1a7212 */ /* 0x000fe400078e9613 */
[C-C-:B-----5:R-:W-:Y:S01]  /*7ab0*/  SHF.L.W.U32.HI R4, R14.reuse, 0x19, R14.reuse ;  /* 0x000000190e047819 */ /* 0x160fe20000010e0e */
[----:B------:R-:W2:Y:S01]  /*7ac0*/  LDL R12, [UR5+-0x4] ;  /* 0xfffffc05ff0c7983 */ /* 0x000ea20008100800 */
        /* <DEDUP_REMOVED lines=8> */
[----:B------:R-:W-:Y:S02]  /*7b50*/  SHF.L.W.U32.HI R26, R5, 0xd, R5 ;  /* 0x0000000d051a7819 */ /* 0x000fe40000010e05 */
[----:B------:R-:W-:Y:S02]  /*7b60*/  LOP3.LUT R6, R19, R6, R13, 0x96, !PT ;  /* 0x0000000613067212 */ /* 0x000fe400078e960d */
[----:B------:R-:W-:-:S02]  /*7b70*/  SHF.L.W.U32.HI R13, R5, 0xf, R5 ;  /* 0x0000000f050d7819 */ /* 0x000fc40000010e05 */
[----:B------:R-:W-:Y:S02]  /*7b80*/  SHF.R.U32.HI R19, RZ, 0xa, R5 ;  /* 0x0000000aff137819 */ /* 0x000fe40000011605 */
[----:B------:R-:W-:Y:S02]  /*7b90*/  IADD3 R6, PT, PT, R14, R6, R7 ;  /* 0x000000060e067210 */ /* 0x000fe40007ffe007 */
[----:B------:R-:W-:Y:S02]  /*7ba0*/  LOP3.LUT R19, R19, R13, R26, 0x96, !PT ;  /* 0x0000000d13137212 */ /* 0x000fe400078e961a */
[C-C-:B------:R-:W-:Y:S02]  /*7bb0*/  SHF.L.W.U32.HI R7, R15.reuse, 0x19, R15.reuse ;  /* 0x000000190f077819 */ /* 0x140fe40000010e0f */
[--C-:B------:R-:W-:Y:S02]  /*7bc0*/  SHF.L.W.U32.HI R14, R15, 0xe, R15.reuse ;  /* 0x0000000e0f0e7819 */ /* 0x100fe40000010e0f */
[----:B------:R-:W-:-:S02]  /*7bd0*/  SHF.R.U32.HI R13, RZ, 0x3, R15 ;  /* 0x00000003ff0d7819 */ /* 0x000fc4000001160f */
[----:B------:R-:W-:Y:S02]  /*7be0*/  IADD3 R19, PT, PT, R15, R19, R8 ;  /* 0x000000130f137210 */ /* 0x000fe40007ffe008 */
[----:B------:R-:W-:Y:S02]  /*7bf0*/  LOP3.LUT R7, R13, R7, R14, 0x96, !PT ;  /* 0x000000070d077212 */ /* 0x000fe400078e960e */
[C-C-:B------:R-:W-:Y:S02]  /*7c00*/  SHF.L.W.U32.HI R8, R9.reuse, 0x19, R9.reuse ;  /* 0x0000001909087819 */ /* 0x140fe40000010e09 */
[--C-:B------:R-:W-:Y:S02]  /*7c10*/  SHF.L.W.U32.HI R13, R9, 0xe, R9.reuse ;  /* 0x0000000e090d7819 */ /* 0x100fe40000010e09 */
[----:B------:R-:W-:-:S04]  /*7c20*/  SHF.R.U32.HI R14, RZ, 0x3, R9 ;  /* 0x00000003ff0e7819 */ /* 0x000fc80000011609 */
[----:B------:R-:W-:Y:S01]  /*7c30*/  LOP3.LUT R8, R14, R8, R13, 0x96, !PT ;  /* 0x000000080e087212 */ /* 0x000fe200078e960d */
[----:B------:R-:W-:Y:S01]  /*7c40*/  IMAD.IADD R6, R7, 0x1, R6 ;  /* 0x0000000107067824 */ /* 0x000fe200078e0206 */
[----:B------:R-:W3:Y:S03]  /*7c50*/  LDL R13, [UR5] ;  /* 0x00000005ff0d7983 */ /* 0x000ee60008100800 */
        /* <DEDUP_REMOVED lines=18> */
[----:B------:R-:W-:Y:S02]  /*7d80*/  IADD3 R26, PT, PT, R25, R26, R10 ;  /* 0x0000001a191a7210 */ /* 0x000fe40007ffe00a */
        /* <DEDUP_REMOVED lines=14> */
[--C-:B------:R-:W-:Y:S02]  /*7e70*/  SHF.R.U32.HI R18, RZ, 0x3, R17.reuse ;  /* 0x00000003ff127819 */ /* 0x100fe40000011611 */
[C-C-:B------:R-:W-:Y:S02]  /*7e80*/  SHF.L.W.U32.HI R10, R17.reuse, 0x19, R17.reuse ;  /* 0x00000019110a7819 */ /* 0x140fe40000010e11 */
[C---:B------:R-:W-:Y:S02]  /*7e90*/  SHF.L.W.U32.HI R25, R17.reuse, 0xe, R17 ;  /* 0x0000000e11197819 */ /* 0x040fe40000010e11 */
[----:B------:R-:W-:Y:S02]  /*7ea0*/  IADD3 R5, PT, PT, R16, R5, R11 ;  /* 0x0000000510057210 */ /* 0x000fe40007ffe00b */
[----:B------:R-:W-:-:S02]  /*7eb0*/  IADD3 R26, PT, PT, R17, R26, R4 ;  /* 0x0000001a111a7210 */ /* 0x000fc40007ffe004 */
[----:B------:R-:W-:Y:S02]  /*7ec0*/  LOP3.LUT R10, R18, R10, R25, 0x96, !PT ;  /* 0x0000000a120a7212 */ /* 0x000fe400078e9619 */
[----:B------:R-:W5:Y:S03]  /*7ed0*/  LDL R18, [UR5+0xc] ;  /* 0x00000c05ff127983 */ /* 0x000f660008100800 */
[----:B------:R-:W-:Y:S01]  /*7ee0*/  IMAD.IADD R10, R10, 0x1, R5 ;  /* 0x000000010a0a7824 */ /* 0x000fe200078e0205 */
[----:B------:R-:W5:Y:S04]  /*7ef0*/  LDL R25, [UR5+0x10] ;  /* 0x00001005ff197983 */ /* 0x000f680008100800 */
[----:B------:R-:W-:-:S02]  /*7f00*/  SHF.L.W.U32.HI R5, R10, 0xd, R10 ;  /* 0x0000000d0a057819 */ /* 0x000fc40000010e0a */
[C-C-:B--2---:R-:W-:Y:S02]  /*7f10*/  SHF.L.W.U32.HI R4, R12.reuse, 0x19, R12.reuse ;  /* 0x000000190c047819 */ /* 0x144fe40000010e0c */
[--C-:B------:R-:W-:Y:S02]  /*7f20*/  SHF.L.W.U32.HI R11, R12, 0xe, R12.reuse ;  /* 0x0000000e0c0b7819 */ /* 0x100fe40000010e0c */
[----:B------:R-:W-:-:S04]  /*7f30*/  SHF.R.U32.HI R16, RZ, 0x3, R12 ;  /* 0x00000003ff107819 */ /* 0x000fc8000001160c */
[----:B------:R-:W-:-:S05]  /*7f40*/  LOP3.LUT R11, R16, R4, R11, 0x96, !PT ;  /* 0x00000004100b7212 */ /* 0x000fca00078e960b */
[----:B------:R-:W-:Y:S01]  /*7f50*/  IMAD.IADD R11, R11, 0x1, R26 ;  /* 0x000000010b0b7824 */ /* 0x000fe200078e021a */
[--C-:B------:R-:W-:Y:S02]  /*7f60*/  SHF.R.U32.HI R16, RZ, 0xa, R10.reuse ;  /* 0x0000000aff107819 */ /* 0x100fe4000001160a */
[----:B------:R-:W-:Y:S02]  /*7f70*/  SHF.L.W.U32.HI R4, R10, 0xf, R10 ;  /* 0x0000000f0a047819 */ /* 0x000fe40000010e0a */
[----:B------:R0:W-:Y:S04]  /*7f80*/  STL.128 [UR5+0x2c], R8 ;  /* 0x00002c08ff007987 */ /* 0x0001e80008100c05 */
[----:B------:R-:W2:Y:S01]  /*7f90*/  LDL R27, [UR5+0x30] ;  /* 0x00003005ff1b7983 */ /* 0x000ea20008100800 */
[----:B------:R-:W-:-:S03]  /*7fa0*/  LOP3.LUT R5, R16, R4, R5, 0x96, !PT ;  /* 0x0000000410057212 */ /* 0x000fc600078e9605 */
[----:B------:R-:W2:Y:S01]  /*7fb0*/  LDL.64 R16, [UR5+0x14] ;  /* 0x00001405ff107983 */ /* 0x000ea20008100a00 */
[C-C-:B------:R-:W-:Y:S02]  /*7fc0*/  SHF.L.W.U32.HI R4, R11.reuse, 0xf, R11.reuse ;  /* 0x0000000f0b047819 */ /* 0x140fe40000010e0b */
[--C-:B------:R-:W-:Y:S02]  /*7fd0*/  SHF.L.W.U32.HI R29, R11, 0xd, R11.reuse ;  /* 0x0000000d0b1d7819 */ /* 0x100fe40000010e0b */
[----:B------:R-:W-:Y:S02]  /*7fe0*/  SHF.R.U32.HI R26, RZ, 0xa, R11 ;  /* 0x0000000aff1a7819 */ /* 0x000fe4000001160b */
[----:B0-----:R-:W2:Y:S01]  /*7ff0*/  LDL.64 R10, [UR5+0x34] ;  /* 0x00003405ff0a7983 */ /* 0x001ea20008100a00 */
[----:B----4-:R-:W-:-:S03]  /*8000*/  IADD3 R19, PT, PT, R12, R5, R19 ;  /* 0x000000050c137210 */ /* 0x010fc60007ffe013 */
[----:B------:R-:W4:Y:S01]  /*8010*/  LDL R12, [UR5+0x1c] ;  /* 0x00001c05ff0c7983 */ /* 0x000f220008100800 */
[----:B------:R-:W-:Y:S02]  /*8020*/  LOP3.LUT R4, R26, R4, R29, 0x96, !PT ;  /* 0x000000041a047212 */ /* 0x000fe400078e961d */
[C-C-:B---3--:R-:W-:Y:S02]  /*8030*/  SHF.L.W.U32.HI R26, R13.reuse, 0x19, R13.reuse ;  /* 0x000000190d1a7819 */ /* 0x148fe40000010e0d */
[--C-:B------:R-:W-:Y:S02]  /*8040*/  SHF.L.W.U32.HI R5, R13, 0xe, R13.reuse ;  /* 0x0000000e0d057819 */ /* 0x100fe40000010e0d */
[----:B------:R-:W-:-:S04]  /*8050*/  SHF.R.U32.HI R9, RZ, 0x3, R13 ;  /* 0x00000003ff097819 */ /* 0x000fc8000001160d */
[----:B------:R-:W-:Y:S02]  /*8060*/  LOP3.LUT R26, R9, R26, R5, 0x96, !PT ;  /* 0x0000001a091a7212 */ /* 0x000fe400078e9605 */
        /* <DEDUP_REMOVED lines=13> */
[----:B------:R-:W-:-:S04]  /*8140*/  SHF.R.U32.HI R13, RZ, 0xa, R5 ;  /* 0x0000000aff0d7819 */ /* 0x000fc80000011605 */
[----:B------:R-:W-:Y:S02]  /*8150*/  LOP3.LUT R26, R13, R9, R26, 0x96, !PT ;  /* 0x000000090d1a7212 */ /* 0x000fe400078e961a */
[----:B------:R-:W-:Y:S02]  /*8160*/  IADD3 R13, PT, PT, R14, R6, R7 ;  /* 0x000000060e0d7210 */ /* 0x000fe40007ffe007 */
[C-C-:B------:R-:W-:Y:S02]  /*8170*/  SHF.L.W.U32.HI R6, R15.reuse, 0x19, R15.reuse ;  /* 0x000000190f067819 */ /* 0x140fe40000010e0f */
[--C-:B------:R-:W-:Y:S02]  /*8180*/  SHF.L.W.U32.HI R7, R15, 0xe, R15.reuse ;  /* 0x0000000e0f077819 */ /* 0x100fe40000010e0f */
[----:B------:R-:W-:-:S04]  /*8190*/  SHF.R.U32.HI R9, RZ, 0x3, R15 ;  /* 0x00000003ff097819 */ /* 0x000fc8000001160f */
[----:B------:R-:W-:Y:S02]  /*81a0*/  LOP3.LUT R6, R9, R6, R7, 0x96, !PT ;  /* 0x0000000609067212 */ /* 0x000fe400078e9607 */
[----:B------:R-:W-:-:S03]  /*81b0*/  IADD3 R7, PT, PT, R15, R26, R8 ;  /* 0x0000001a0f077210 */ /* 0x000fc60007ffe008 */
[----:B------:R-:W-:Y:S01]  /*81c0*/  IMAD.IADD R6, R6, 0x1, R13 ;  /* 0x0000000106067824 */ /* 0x000fe200078e020d */
[C-C-:B------:R-:W-:Y:S02]  /*81d0*/  SHF.L.W.U32.HI R14, R18.reuse, 0x19, R18.reuse ;  /* 0x00000019120e7819 */ /* 0x140fe40000010e12 */
[--C-:B------:R-:W-:Y:S02]  /*81e0*/  SHF.L.W.U32.HI R15, R18, 0xe, R18.reuse ;  /* 0x0000000e120f7819 */ /* 0x100fe40000010e12 */
[----:B------:R-:W-:Y:S02]  /*81f0*/  SHF.R.U32.HI R19, RZ, 0x3, R18 ;  /* 0x00000003ff137819 */ /* 0x000fe40000011612 */
[C-C-:B------:R-:W-:Y:S02]  /*8200*/  SHF.L.W.U32.HI R8, R6.reuse, 0xf, R6.reuse ;  /* 0x0000000f06087819 */ /* 0x140fe40000010e06 */
[----:B------:R-:W-:Y:S02]  /*8210*/  LOP3.LUT R14, R19, R14, R15, 0x96, !PT ;  /* 0x0000000e130e7212 */ /* 0x000fe400078e960f */
[----:B------:R-:W-:-:S02]  /*8220*/  SHF.L.W.U32.HI R9, R6, 0xd, R6 ;  /* 0x0000000d06097819 */ /* 0x000fc40000010e06 */
[----:B------:R-:W-:Y:S01]  /*8230*/  SHF.R.U32.HI R13, RZ, 0xa, R6 ;  /* 0x0000000aff0d7819 */ /* 0x000fe20000011606 */
[----:B------:R-:W-:-:S03]  /*8240*/  IMAD.IADD R7, R14, 0x1, R7 ;  /* 0x000000010e077824 */ /* 0x000fc600078e0207 */
[----:B------:R-:W-:Y:S02]  /*8250*/  LOP3.LUT R8, R13, R8, R9, 0x96, !PT ;  /* 0x000000080d087212 */ /* 0x000fe400078e9609 */
[----:B------:R-:W-:Y:S02]  /*8260*/  SHF.L.W.U32.HI R9, R25, 0xe, R25 ;  /* 0x0000000e19097819 */ /* 0x000fe40000010e19 */
[C-C-:B------:R-:W-:Y:S02]  /*8270*/  SHF.L.W.U32.HI R14, R7.reuse, 0xf, R7.reuse ;  /* 0x0000000f070e7819 */ /* 0x140fe40000010e07 */
[----:B------:R-:W-:Y:S02]  /*8280*/  SHF.L.W.U32.HI R15, R7, 0xd, R7 ;  /* 0x0000000d070f7819 */ /* 0x000fe40000010e07 */
[----:B------:R-:W-:Y:S01]  /*8290*/  SHF.R.U32.HI R13, RZ, 0x3, R25 ;  /* 0x00000003ff0d7819 */ /* 0x000fe20000011619 */
[----:B------:R-:W-:-:S04]  /*82a0*/  UIADD3 UR4, UPT, UPT, UR4, 0x10, URZ ;  /* 0x0000001004047890 */ /* 0x000fc8000fffe0ff */
[----:B------:R-:W-:Y:S01]  /*82b0*/  UISETP.NE.AND UP0, UPT, UR4, 0x30, UPT ;  /* 0x000000300400788c */ /* 0x000fe2000bf05270 */
[----:B------:R0:W-:Y:S01]  /*82c0*/  STL.128 [UR5+0x3c], R4 ;  /* 0x00003c04ff007987 */ /* 0x0001e20008100c05 */
[----:B--2---:R-:W-:Y:S02]  /*82d0*/  IADD3 R27, PT, PT, R18, R8, R27 ;  /* 0x00000008121b7210 */ /* 0x004fe40007ffe01b */
[----:B------:R-:W-:Y:S02]  /*82e0*/  SHF.L.W.U32.HI R8, R25, 0x19, R25 ;  /* 0x0000001919087819 */ /* 0x000fe40000010e19 */
[----:B------:R-:W-:Y:S02]  /*82f0*/  SHF.R.U32.HI R18, RZ, 0xa, R7 ;  /* 0x0000000aff127819 */ /* 0x000fe40000011607 */
[----:B------:R-:W-:Y:S02]  /*8300*/  LOP3.LUT R8, R13, R8, R9, 0x96, !PT ;  /* 0x000000080d087212 */ /* 0x000fe400078e9609 */
[----:B------:R-:W-:-:S02]  /*8310*/  LOP3.LUT R14, R18, R14, R15, 0x96, !PT ;  /* 0x0000000e120e7212 */ /* 0x000fc400078e960f */
[C-C-:B------:R-:W-:Y:S02]  /*8320*/  SHF.L.W.U32.HI R9, R16.reuse, 0x19, R16.reuse ;  /* 0x0000001910097819 */ /* 0x140fe40000010e10 */
[--C-:B------:R-:W-:Y:S02]  /*8330*/  SHF.L.W.U32.HI R18, R16, 0xe, R16.reuse ;  /* 0x0000000e10127819 */ /* 0x100fe40000010e10 */
[----:B------:R-:W-:Y:S01]  /*8340*/  SHF.R.U32.HI R13, RZ, 0x3, R16 ;  /* 0x00000003ff0d7819 */ /* 0x000fe20000011610 */
[----:B------:R-:W-:Y:S01]  /*8350*/  IMAD.IADD R8, R8, 0x1, R27 ;  /* 0x0000000108087824 */ /* 0x000fe200078e021b */
[----:B------:R-:W-:Y:S02]  /*8360*/  IADD3 R10, PT, PT, R25, R14, R10 ;  /* 0x0000000e190a7210 */ /* 0x000fe40007ffe00a */
[----:B------:R-:W-:Y:S02]  /*8370*/  LOP3.LUT R9, R13, R9, R18, 0x96, !PT ;  /* 0x000000090d097212 */ /* 0x000fe400078e9612 */
[----:B------:R-:W-:-:S02]  /*8380*/  SHF.L.W.U32.HI R13, R8, 0xf, R8 ;  /* 0x0000000f080d7819 */ /* 0x000fc40000010e08 */
[----:B------:R-:W-:Y:S01]  /*8390*/  SHF.L.W.U32.HI R14, R8, 0xd, R8 ;  /* 0x0000000d080e7819 */ /* 0x000fe20000010e08 */
[----:B------:R-:W-:Y:S01]  /*83a0*/  IMAD.IADD R9, R9, 0x1, R10 ;  /* 0x0000000109097824 */ /* 0x000fe200078e020a */
[----:B------:R-:W-:-:S04]  /*83b0*/  SHF.R.U32.HI R15, RZ, 0xa, R8 ;  /* 0x0000000aff0f7819 */ /* 0x000fc80000011608 */
[----:B------:R-:W-:Y:S02]  /*83c0*/  LOP3.LUT R10, R15, R13, R14, 0x96, !PT ;  /* 0x0000000d0f0a7212 */ /* 0x000fe400078e960e */
[C-C-:B------:R-:W-:Y:S02]  /*83d0*/  SHF.L.W.U32.HI R13, R17.reuse, 0x19, R17.reuse ;  /* 0x00000019110d7819 */ /* 0x140fe40000010e11 */
[--C-:B------:R-:W-:Y:S02]  /*83e0*/  SHF.L.W.U32.HI R14, R17, 0xe, R17.reuse ;  /* 0x0000000e110e7819 */ /* 0x100fe40000010e11 */
[----:B------:R-:W-:Y:S02]  /*83f0*/  SHF.R.U32.HI R15, RZ, 0x3, R17 ;  /* 0x00000003ff0f7819 */ /* 0x000fe40000011611 */
[C-C-:B------:R-:W-:Y:S02]  /*8400*/  SHF.L.W.U32.HI R18, R9.reuse, 0xf, R9.reuse ;  /* 0x0000000f09127819 */ /* 0x140fe40000010e09 */
[----:B------:R-:W-:-:S02]  /*8410*/  SHF.L.W.U32.HI R19, R9, 0xd, R9 ;  /* 0x0000000d09137819 */ /* 0x000fc40000010e09 */
[----:B------:R-:W-:Y:S02]  /*8420*/  SHF.R.U32.HI R25, RZ, 0xa, R9 ;  /* 0x0000000aff197819 */ /* 0x000fe40000011609 */
[----:B------:R-:W-:Y:S02]  /*8430*/  LOP3.LUT R13, R15, R13, R14, 0x96, !PT ;  /* 0x0000000d0f0d7212 */ /* 0x000fe400078e960e */
[----:B------:R-:W-:Y:S02]  /*8440*/  LOP3.LUT R18, R25, R18, R19, 0x96, !PT ;  /* 0x0000001219127212 */ /* 0x000fe400078e9613 */
[C-C-:B----4-:R-:W-:Y:S02]  /*8450*/  SHF.L.W.U32.HI R14, R12.reuse, 0x19, R12.reuse ;  /* 0x000000190c0e7819 */ /* 0x150fe40000010e0c */
[--C-:B------:R-:W-:Y:S02]  /*8460*/  SHF.L.W.U32.HI R15, R12, 0xe, R12.reuse ;  /* 0x0000000e0c0f7819 */ /* 0x100fe40000010e0c */
[----:B------:R-:W-:-:S02]  /*8470*/  SHF.R.U32.HI R19, RZ, 0x3, R12 ;  /* 0x00000003ff137819 */ /* 0x000fc4000001160c */
        /* <DEDUP_REMOVED lines=8> */
[----:B0-----:R-:W-:Y:S02]  /*8500*/  IMAD.MOV.U32 R11, RZ, RZ, RZ ;  /* 0x000000ffff0b7224 */ /* 0x001fe400078e00ff */
        /* <DEDUP_REMOVED lines=8> */
.L_x_66:
        /* <DEDUP_REMOVED lines=68> */
[----:B------:R-:W-:Y:S01]  /*89d0*/  UMOV UR4, UR9 ;  /* 0x0000000900047c82 */ /* 0x000fe20008000000 */
[----:B------:R-:W-:Y:S02]  /*89e0*/  IMAD.IADD R14, R14, 0x1, R21 ;  /* 0x000000010e0e7824 */ /* 0x000fe400078e0215 */
[----:B------:R-:W-:Y:S01]  /*89f0*/  IMAD.IADD R12, R12, 0x1, R3 ;  /* 0x000000010c0c7824 */ /* 0x000fe200078e0203 */
[----:B------:R-:W-:Y:S01]  /*8a00*/  SHF.R.U32.HI R6, RZ, 0x18, R13 ;  /* 0x00000018ff067819 */ /* 0x000fe2000001160d */
[----:B------:R-:W-:Y:S01]  /*8a10*/  IMAD.IADD R4, R4, 0x1, R0 ;  /* 0x0000000104047824 */ /* 0x000fe200078e0200 */
[----:B------:R-:W-:Y:S01]  /*8a20*/  SHF.R.U32.HI R7, RZ, 0x18, R14 ;  /* 0x00000018ff077819 */ /* 0x000fe2000001160e */
[----:B------:R-:W-:Y:S01]  /*8a30*/  IMAD.IADD R19, R19, 0x1, R24 ;  /* 0x0000000113137824 */ /* 0x000fe200078e0218 */
[----:B------:R-:W-:Y:S01]  /*8a40*/  SHF.R.U32.HI R0, RZ, 0x10, R14 ;  /* 0x00000010ff007819 */ /* 0x000fe2000001160e */
[----:B------:R-:W-:Y:S01]  /*8a50*/  IMAD.IADD R10, R10, 0x1, R23 ;  /* 0x000000010a0a7824 */ /* 0x000fe200078e0217 */
[--C-:B------:R-:W-:Y:S01]  /*8a60*/  SHF.R.U32.HI R3, RZ, 0x10, R13.reuse ;  /* 0x00000010ff037819 */ /* 0x100fe2000001160d */
[----:B------:R-:W-:Y:S01]  /*8a70*/  IMAD.IADD R15, R15, 0x1, R2 ;  /* 0x000000010f0f7824 */ /* 0x000fe200078e0202 */
[----:B------:R-:W-:Y:S01]  /*8a80*/  SHF.R.U32.HI R5, RZ, 0x8, R14 ;  /* 0x00000008ff057819 */ /* 0x000fe2000001160e */
[----:B------:R-:W-:Y:S01]  /*8a90*/  IMAD.IADD R17, R17, 0x1, R20 ;  /* 0x0000000111117824 */ /* 0x000fe200078e0214 */
[----:B------:R-:W-:-:S02]  /*8aa0*/  SHF.R.U32.HI R2, RZ, 0x8, R13 ;  /* 0x00000008ff027819 */ /* 0x000fc4000001160d */
[----:B------:R-:W-:Y:S02]  /*8ab0*/  PRMT R7, R7, 0x3340, R0 ;  /* 0x0000334007077816 */ /* 0x000fe40000000000 */
[----:B------:R-:W-:Y:S02]  /*8ac0*/  PRMT R6, R6, 0x3340, R3 ;  /* 0x0000334006067816 */ /* 0x000fe40000000003 */
[----:B------:R-:W-:Y:S02]  /*8ad0*/  PRMT R0, R5, 0x3340, R14 ;  /* 0x0000334005007816 */ /* 0x000fe4000000000e */
[----:B------:R-:W-:Y:S02]  /*8ae0*/  PRMT R3, R2, 0x3340, R13 ;  /* 0x0000334002037816 */ /* 0x000fe4000000000d */
[----:B------:R-:W-:Y:S02]  /*8af0*/  SHF.R.U32.HI R11, RZ, 0x8, R10 ;  /* 0x00000008ff0b7819 */ /* 0x000fe4000001160a */
[----:B------:R-:W-:-:S02]  /*8b00*/  SHF.R.U32.HI R8, RZ, 0x8, R19 ;  /* 0x00000008ff087819 */ /* 0x000fc40000011613 */
[--C-:B------:R-:W-:Y:S02]  /*8b10*/  SHF.R.U32.HI R5, RZ, 0x18, R10.reuse ;  /* 0x00000018ff057819 */ /* 0x100fe4000001160a */
[--C-:B------:R-:W-:Y:S02]  /*8b20*/  SHF.R.U32.HI R14, RZ, 0x10, R10.reuse ;  /* 0x00000010ff0e7819 */ /* 0x100fe4000001160a */
[--C-:B------:R-:W-:Y:S02]  /*8b30*/  SHF.R.U32.HI R2, RZ, 0x18, R19.reuse ;  /* 0x00000018ff027819 */ /* 0x100fe40000011613 */
[--C-:B------:R-:W-:Y:S02]  /*8b40*/  SHF.R.U32.HI R9, RZ, 0x10, R19.reuse ;  /* 0x00000010ff097819 */ /* 0x100fe40000011613 */
[----:B------:R-:W-:Y:S02]  /*8b50*/  PRMT R10, R11, 0x3340, R10 ;  /* 0x000033400b0a7816 */ /* 0x000fe4000000000a */
[----:B------:R-:W-:-:S02]  /*8b60*/  PRMT R19, R8, 0x3340, R19 ;  /* 0x0000334008137816 */ /* 0x000fc40000000013 */
[----:B------:R-:W-:Y:S02]  /*8b70*/  PRMT R5, R5, 0x3340, R14 ;  /* 0x0000334005057816 */ /* 0x000fe4000000000e */
[----:B------:R-:W-:Y:S02]  /*8b80*/  PRMT R2, R2, 0x3340, R9 ;  /* 0x0000334002027816 */ /* 0x000fe40000000009 */
[--C-:B------:R-:W-:Y:S02]  /*8b90*/  SHF.R.U32.HI R11, RZ, 0x18, R4.reuse ;  /* 0x00000018ff0b7819 */ /* 0x100fe40000011604 */
[--C-:B------:R-:W-:Y:S02]  /*8ba0*/  SHF.R.U32.HI R8, RZ, 0x10, R4.reuse ;  /* 0x00000010ff087819 */ /* 0x100fe40000011604 */
[----:B------:R-:W-:Y:S02]  /*8bb0*/  SHF.R.U32.HI R13, RZ, 0x8, R4 ;  /* 0x00000008ff0d7819 */ /* 0x000fe40000011604 */
[----:B------:R-:W-:-:S02]  /*8bc0*/  SHF.R.U32.HI R9, RZ, 0x18, R15 ;  /* 0x00000018ff097819 */ /* 0x000fc4000001160f */
[--C-:B------:R-:W-:Y:S02]  /*8bd0*/  SHF.R.U32.HI R14, RZ, 0x10, R15.reuse ;  /* 0x00000010ff0e7819 */ /* 0x100fe4000001160f */
[--C-:B------:R-:W-:Y:S02]  /*8be0*/  SHF.R.U32.HI R16, RZ, 0x8, R15.reuse ;  /* 0x00000008ff107819 */ /* 0x100fe4000001160f */
[----:B------:R-:W-:Y:S02]  /*8bf0*/  PRMT R11, R11, 0x3340, R8 ;  /* 0x000033400b0b7816 */ /* 0x000fe40000000008 */
[----:B------:R-:W-:Y:S02]  /*8c00*/  PRMT R8, R13, 0x3340, R4 ;  /* 0x000033400d087816 */ /* 0x000fe40000000004 */
[----:B------:R-:W-:Y:S02]  /*8c10*/  PRMT R9, R9, 0x3340, R14 ;  /* 0x0000334009097816 */ /* 0x000fe4000000000e */
[----:B------:R-:W-:-:S02]  /*8c20*/  PRMT R18, R16, 0x3340, R15 ;  /* 0x0000334010127816 */ /* 0x000fc4000000000f */
[--C-:B------:R-:W-:Y:S02]  /*8c30*/  SHF.R.U32.HI R15, RZ, 0x18, R12.reuse ;  /* 0x00000018ff0f7819 */ /* 0x100fe4000001160c */
[--C-:B------:R-:W-:Y:S02]  /*8c40*/  SHF.R.U32.HI R16, RZ, 0x10, R12.reuse ;  /* 0x00000010ff107819 */ /* 0x100fe4000001160c */
[----:B------:R-:W-:Y:S02]  /*8c50*/  SHF.R.U32.HI R21, RZ, 0x8, R12 ;  /* 0x00000008ff157819 */ /* 0x000fe4000001160c */
[--C-:B------:R-:W-:Y:S02]  /*8c60*/  SHF.R.U32.HI R4, RZ, 0x18, R17.reuse ;  /* 0x00000018ff047819 */ /* 0x100fe40000011611 */
[--C-:B------:R-:W-:Y:S02]  /*8c70*/  SHF.R.U32.HI R13, RZ, 0x10, R17.reuse ;  /* 0x00000010ff0d7819 */ /* 0x100fe40000011611 */
[----:B------:R-:W-:-:S02]  /*8c80*/  SHF.R.U32.HI R14, RZ, 0x8, R17 ;  /* 0x00000008ff0e7819 */ /* 0x000fc40000011611 */
[----:B------:R-:W-:Y:S02]  /*8c90*/  PRMT R16, R15, 0x3340, R16 ;  /* 0x000033400f107816 */ /* 0x000fe40000000010 */
[----:B------:R-:W-:Y:S02]  /*8ca0*/  PRMT R21, R21, 0x3340, R12 ;  /* 0x0000334015157816 */ /* 0x000fe4000000000c */
[----:B------:R-:W-:Y:S02]  /*8cb0*/  PRMT R13, R4, 0x3340, R13 ;  /* 0x00003340040d7816 */ /* 0x000fe4000000000d */
[----:B------:R-:W-:Y:S02]  /*8cc0*/  PRMT R14, R14, 0x3340, R17 ;  /* 0x000033400e0e7816 */ /* 0x000fe40000000011 */
[----:B------:R-:W-:Y:S02]  /*8cd0*/  PRMT R5, R5, 0x5410, R10 ;  /* 0x0000541005057816 */ /* 0x000fe4000000000a */
[----:B------:R-:W-:-:S02]  /*8ce0*/  PRMT R11, R11, 0x5410, R8 ;  /* 0x000054100b0b7816 */ /* 0x000fc40000000008 */
[----:B------:R-:W-:Y:S02]  /*8cf0*/  PRMT R10, R9, 0x5410, R18 ;  /* 0x00005410090a7816 */ /* 0x000fe40000000012 */
[----:B------:R-:W-:Y:S01]  /*8d00*/  PRMT R7, R7, 0x5410, R0 ;  /* 0x0000541007077816 */ /* 0x000fe20000000000 */
[----:B------:R-:W-:Y:S01]  /*8d10*/  IMAD.MOV.U32 R0, RZ, RZ, 0x20 ;  /* 0x00000020ff007424 */ /* 0x000fe200078e00ff */
[----:B------:R-:W-:Y:S02]  /*8d20*/  PRMT R6, R6, 0x5410, R3 ;  /* 0x0000541006067816 */ /* 0x000fe40000000003 */
[----:B------:R-:W-:Y:S02]  /*8d30*/  PRMT R4, R2, 0x5410, R19 ;  /* 0x0000541002047816 */ /* 0x000fe40000000013 */
[----:B------:R-:W-:Y:S02]  /*8d40*/  PRMT R9, R16, 0x5410, R21 ;  /* 0x0000541010097816 */ /* 0x000fe40000000015 */
[----:B------:R-:W-:Y:S01]  /*8d50*/  PRMT R8, R13, 0x5410, R14 ;  /* 0x000054100d087816 */ /* 0x000fe2000000000e */
[----:B------:R4:W-:Y:S04]  /*8d60*/  STL.128 [R1+0x100], R4 ;  /* 0x0001000401007387 */ /* 0x0009e80000100c00 */
[----:B------:R4:W-:Y:S02]  /*8d70*/  STL.128 [R1+0x110], R8 ;  /* 0x0001100801007387 */ /* 0x0009e40000100c00 */
.L_x_50:
[----:B------:R-:W-:-:S13]  /*8d80*/  ISETP.GE.AND P0, PT, R0, 0x1, PT ;  /* 0x000000010000780c */ /* 0x000fda0003f06270 */
[----:B01-3--:R-:W2:Y:S01]  /*8d90*/  @P0 LDL.U8 R2, [UR4] ;  /* 0x00000004ff020983 */ /* 0x00bea20008100000 */
[----:B------:R-:W-:Y:S01]  /*8da0*/  ISETP.GT.AND P1, PT, R0, 0x1, PT ;  /* 0x000000010000780c */ /* 0x000fe20003f24270 */
[----:B------:R-:W-:Y:S02]  /*8db0*/  IMAD.MOV.U32 R3, RZ, RZ, 0x5c ;  /* 0x0000005cff037424 */ /* 0x000fe400078e00ff */
[----:B----4-:R-:W-:Y:S02]  /*8dc0*/  IMAD.MOV.U32 R6, RZ, RZ, 0x36 ;  /* 0x00000036ff067424 */ /* 0x010fe400078e00ff */
[----:B------:R-:W-:Y:S02]  /*8dd0*/  IMAD.MOV.U32 R7, RZ, RZ, 0x5c ;  /* 0x0000005cff077424 */ /* 0x000fe400078e00ff */
[----:B------:R-:W-:-:S06]  /*8de0*/  IMAD.MOV.U32 R5, RZ, RZ, 0x36 ;  /* 0x00000036ff057424 */ /* 0x000fcc00078e00ff */
[----:B------:R-:W-:Y:S04]  /*8df0*/  @!P1 STL.U8 [R1+0x141], R6 ;  /* 0x0001410601009387 */ /* 0x000fe80000100000 */
[----:B------:R-:W-:Y:S01]  /*8e00*/  @!P1 STL.U8 [R1+0x181], R7 ;  /* 0x0001810701009387 */ /* 0x000fe20000100000 */
[C---:B--2---:R-:W-:Y:S02]  /*8e10*/  @P0 LOP3.LUT R4, R2.reuse, 0x5c, RZ, 0x3c, !PT ;  /* 0x0000005c02040812 */ /* 0x044fe400078e3cff */
[----:B------:R-:W-:Y:S02]  /*8e20*/  @P0 LOP3.LUT R2, R2, 0x36, RZ, 0x3c, !PT ;  /* 0x0000003602020812 */ /* 0x000fe400078e3cff */
[----:B------:R-:W-:-:S03]  /*8e30*/  @!P0 PRMT R4, R3, 0x7610, R4 ;  /* 0x0000761003048816 */ /* 0x000fc60000000004 */
[----:B------:R0:W-:Y:S04]  /*8e40*/  @P0 STL.U8 [R1+0x140], R2 ;  /* 0x0001400201000387 */ /* 0x0001e80000100000 */
[----:B------:R1:W-:Y:S04]  /*8e50*/  STL.U8 [R1+0x180], R4 ;  /* 0x0001800401007387 */ /* 0x0003e80000100000 */
[----:B------:R-:W-:Y:S04]  /*8e60*/  @!P0 STL.U8 [R1+0x140], R5 ;  /* 0x0001400501008387 */ /* 0x000fe80000100000 */
[----:B------:R-:W2:Y:S01]  /*8e70*/  @P1 LDL.U8 R3, [UR4+0x1] ;  /* 0x00000104ff031983 */ /* 0x000ea20008100000 */
[----:B------:R-:W-:Y:S01]  /*8e80*/  ISETP.GT.AND P0, PT, R0, 0x2, PT ;  /* 0x000000020000780c */ /* 0x000fe20003f04270 */
[----:B------:R-:W-:-:S02]  /*8e90*/  IMAD.MOV.U32 R9, RZ, RZ, 0x36 ;  /* 0x00000036ff097424 */ /* 0x000fc400078e00ff */
[----:B------:R-:W-:-:S10]  /*8ea0*/  IMAD.MOV.U32 R10, RZ, RZ, 0x5c ;  /* 0x0000005cff0a7424 */ /* 0x000fd400078e00ff */
[----:B------:R-:W-:Y:S04]  /*8eb0*/  @!P0 STL.U8 [R1+0x142], R9 ;  /* 0x0001420901008387 */ /* 0x000fe80000100000 */
[----:B------:R-:W-:Y:S01]  /*8ec0*/  @!P0 STL.U8 [R1+0x182], R10 ;  /* 0x0001820a01008387 */ /* 0x000fe20000100000 */
[C---:B--2---:R-:W-:Y:S02]  /*8ed0*/  @P1 LOP3.LUT R6, R3.reuse, 0x36, RZ, 0x3c, !PT ;  /* 0x0000003603061812 */ /* 0x044fe400078e3cff */
[----:B------:R-:W-:-:S03]  /*8ee0*/  @P1 LOP3.LUT R8, R3, 0x5c, RZ, 0x3c, !PT ;  /* 0x0000005c03081812 */ /* 0x000fc600078e3cff */
[----:B------:R2:W-:Y:S04]  /*8ef0*/  @P1 STL.U8 [R1+0x141], R6 ;  /* 0x0001410601001387 */ /* 0x0005e80000100000 */
[----:B------:R3:W-:Y:S04]  /*8f00*/  @P1 STL.U8 [R1+0x181], R8 ;  /* 0x0001810801001387 */ /* 0x0007e80000100000 */
[----:B0-----:R-:W1:Y:S01]  /*8f10*/  @P0 LDL.U8 R2, [UR4+0x2] ;  /* 0x00000204ff020983 */ /* 0x001e620008100000 */
[----:B------:R-:W-:-:S13]  /*8f20*/  ISETP.GT.AND P1, PT, R0, 0x3, PT ;  /* 0x000000030000780c */ /* 0x000fda0003f24270 */
[----:B------:R-:W-:Y:S04]  /*8f30*/  @!P1 STL.U8 [R1+0x143], R5 ;  /* 0x0001430501009387 */ /* 0x000fe80000100000 */
[----:B------:R-:W-:Y:S01]  /*8f40*/  @!P1 STL.U8 [R1+0x183], R7 ;  /* 0x0001830701009387 */ /* 0x000fe20000100000 */
[C---:B-1----:R-:W-:Y:S02]  /*8f50*/  @P0 LOP3.LUT R4, R2.reuse, 0x36, RZ, 0x3c, !PT ;  /* 0x0000003602040812 */ /* 0x042fe400078e3cff */
[----:B------:R-:W-:-:S03]  /*8f60*/  @P0 LOP3.LUT R2, R2, 0x5c, RZ, 0x3c, !PT ;  /* 0x0000005c02020812 */ /* 0x000fc600078e3cff */
[----:B------:R-:W-:Y:S04]  /*8f70*/  @P0 STL.U8 [R1+0x142], R4 ;  /* 0x0001420401000387 */ /* 0x000fe80000100000 */
[----:B------:R0:W-:Y:S04]  /*8f80*/  @P0 STL.U8 [R1+0x182], R2 ;  /* 0x0001820201000387 */ /* 0x0001e80000100000 */
[----:B------:R-:W2:Y:S01]  /*8f90*/  @P1 LDL.U8 R3, [UR4+0x3] ;  /* 0x00000304ff031983 */ /* 0x000ea20008100000 */
[----:B------:R-:W-:-:S13]  /*8fa0*/  ISETP.GT.AND P0, PT, R0, 0x4, PT ;  /* 0x000000040000780c */ /* 0x000fda0003f04270 */
[----:B------:R-:W-:Y:S04]  /*8fb0*/  @!P0 STL.U8 [R1+0x144], R9 ;  /* 0x0001440901008387 */ /* 0x000fe80000100000 */
[----:B------:R-:W-:Y:S01]  /*8fc0*/  @!P0 STL.U8 [R1+0x184], R10 ;  /* 0x0001840a01008387 */ /* 0x000fe20000100000 */
[C---:B--2---:R-:W-:Y:S02]  /*8fd0*/  @P1 LOP3.LUT R6, R3.reuse, 0x36, RZ, 0x3c, !PT ;  /* 0x0000003603061812 */ /* 0x044fe400078e3cff */
[----:B---3--:R-:W-:-:S03]  /*8fe0*/  @P1 LOP3.LUT R8, R3, 0x5c, RZ, 0x3c, !PT ;  /* 0x0000005c03081812 */ /* 0x008fc600078e3cff */
[----:B------:R1:W-:Y:S04]  /*8ff0*/  @P1 STL.U8 [R1+0x143], R6 ;  /* 0x0001430601001387 */ /* 0x0003e80000100000 */
[----:B------:R2:W-:Y:S04]  /*9000*/  @P1 STL.U8 [R1+0x183], R8 ;  /* 0x0001830801001387 */ /* 0x0005e80000100000 */
[----:B0-----:R-:W3:Y:S01]  /*9010*/  @P0 LDL.U8 R2, [UR4+0x4] ;  /* 0x00000404ff020983 */ /* 0x001ee20008100000 */
[----:B------:R-:W-:-:S13]  /*9020*/  ISETP.GT.AND P1, PT, R0, 0x5, PT ;  /* 0x000000050000780c */ /* 0x000fda0003f24270 */
[----:B------:R-:W-:Y:S04]  /*9030*/  @!P1 STL.U8 [R1+0x145], R5 ;  /* 0x0001450501009387 */ /* 0x000fe80000100000 */
[----:B------:R-:W-:Y:S01]  /*9040*/  @!P1 STL.U8 [R1+0x185], R7 ;  /* 0x0001850701009387 */ /* 0x000fe20000100000 */
[C---:B---3--:R-:W-:Y:S02]  /*9050*/  @P0 LOP3.LUT R4, R2.reuse, 0x36, RZ, 0x3c, !PT ;  /* 0x0000003602040812 */ /* 0x048fe400078e3cff */
[----:B------:R-:W-:-:S03]  /*9060*/  @P0 LOP3.LUT R2, R2, 0x5c, RZ, 0x3c, !PT ;  /* 0x0000005c02020812 */ /* 0x000fc600078e3cff */
[----:B------:R-:W-:Y:S04]  /*9070*/  @P0 STL.U8 [R1+0x144], R4 ;  /* 0x0001440401000387 */ /* 0x000fe80000100000 */
[----:B------:R0:W-:Y:S04]  /*9080*/  @P0 STL.U8 [R1+0x184], R2 ;  /* 0x0001840201000387 */ /* 0x0001e80000100000 */
[----:B------:R-:W1:Y:S01]  /*9090*/  @P1 LDL.U8 R3, [UR4+0x5] ;  /* 0x00000504ff031983 */ /* 0x000e620008100000 */
[----:B------:R-:W-:-:S13]  /*90a0*/  ISETP.GT.AND P0, PT, R0, 0x6, PT ;  /* 0x000000060000780c */ /* 0x000fda0003f04270 */
[----:B------:R-:W-:Y:S04]  /*90b0*/  @!P0 STL.U8 [R1+0x146], R9 ;  /* 0x0001460901008387 */ /* 0x000fe80000100000 */
[----:B------:R-:W-:Y:S01]  /*90c0*/  @!P0 STL.U8 [R1+0x186], R10 ;  /* 0x0001860a01008387 */ /* 0x000fe20000100000 */
[C---:B-1----:R-:W-:Y:S02]  /*90d0*/  @P1 LOP3.LUT R6, R3.reuse, 0x36, RZ, 0x3c, !PT ;  /* 0x0000003603061812 */ /* 0x042fe400078e3cff */
[----:B--2---:R-:W-:-:S03]  /*90e0*/  @P1 LOP3.LUT R8, R3, 0x5c, RZ, 0x3c, !PT ;  /* 0x0000005c03081812 */ /* 0x004fc600078e3cff */
        /* <DEDUP_REMOVED lines=449> */
[----:B------:R-:W-:Y:S04]  /*ad00*/  @P1 STL.U8 [R1+0x1bd], R8 ;  /* 0x0001bd0801001387 */ /* 0x000fe80000100000 */
[----:B0-----:R-:W2:Y:S01]  /*ad10*/  @P0 LDL.U8 R2, [UR4+0x3e] ;  /* 0x00003e04ff020983 */ /* 0x001ea20008100000 */
[----:B------:R-:W-:Y:S01]  /*ad20*/  ISETP.GT.AND P1, PT, R0, 0x3f, PT ;  /* 0x0000003f0000780c */ /* 0x000fe20003f24270 */
[----:B------:R-:W-:-:S02]  /*ad30*/  IMAD.MOV.U32 R3, RZ, RZ, 0x36 ;  /* 0x00000036ff037424 */ /* 0x000fc400078e00ff */
[----:B------:R-:W-:-:S10]  /*ad40*/  IMAD.MOV.U32 R5, RZ, RZ, 0x5c ;  /* 0x0000005cff057424 */ /* 0x000fd400078e00ff */
[----:B------:R-:W-:Y:S04]  /*ad50*/  @!P1 STL.U8 [R1+0x17f], R3 ;  /* 0x00017f0301009387 */ /* 0x000fe80000100000 */
[----:B------:R0:W-:Y:S01]  /*ad60*/  @!P1 STL.U8 [R1+0x1bf], R5 ;  /* 0x0001bf0501009387 */ /* 0x0001e20000100000 */
[C---:B--2---:R-:W-:Y:S02]  /*ad70*/  @P0 LOP3.LUT R4, R2.reuse, 0x36, RZ, 0x3c, !PT ;  /* 0x0000003602040812 */ /* 0x044fe400078e3cff */
[----:B------:R-:W-:-:S03]  /*ad80*/  @P0 LOP3.LUT R2, R2, 0x5c, RZ, 0x3c, !PT ;  /* 0x0000005c02020812 */ /* 0x000fc600078e3cff */
[----:B------:R2:W-:Y:S04]  /*ad90*/  @P0 STL.U8 [R1+0x17e], R4 ;  /* 0x00017e0401000387 */ /* 0x0005e80000100000 */
[----:B------:R2:W-:Y:S04]  /*ada0*/  @P0 STL.U8 [R1+0x1be], R2 ;  /* 0x0001be0201000387 */ /* 0x0005e80000100000 */
[----:B------:R-:W3:Y:S01]  /*adb0*/  @P1 LDL.U8 R0, [UR4+0x3f] ;  /* 0x00003f04ff001983 */ /* 0x000ee20008100000 */
[----:B------:R-:W-:Y:S01]  /*adc0*/  IMAD.MOV.U32 R24, RZ, RZ, -0x4498517b ;  /* 0xbb67ae85ff187424 */ /* 0x000fe200078e00ff */
[----:B------:R-:W-:Y:S01]  /*add0*/  UMOV UR4, URZ ;  /* 0x000000ff00047c82 */ /* 0x000fe20008000000 */
[----:B------:R-:W-:Y:S01]  /*ade0*/  IMAD.MOV.U32 R23, RZ, RZ, 0x3c6ef372 ;  /* 0x3c6ef372ff177424 */ /* 0x000fe200078e00ff */
[----:B------:R-:W-:Y:S01]  /*adf0*/  UMOV UR5, URZ ;  /* 0x000000ff00057c82 */ /* 0x000fe20008000000 */
[----:B------:R-:W-:-:S02]  /*ae00*/  IMAD.MOV.U32 R16, RZ, RZ, -0x5ab00ac6 ;  /* 0xa54ff53aff107424 */ /* 0x000fc400078e00ff */
[----:B------:R-:W-:Y:S02]  /*ae10*/  IMAD.MOV.U32 R17, RZ, RZ, 0x510e527f ;  /* 0x510e527fff117424 */ /* 0x000fe400078e00ff */
[----:B------:R-:W-:Y:S02]  /*ae20*/  IMAD.MOV.U32 R20, RZ, RZ, -0x64fa9774 ;  /* 0x9b05688cff147424 */ /* 0x000fe400078e00ff */
[----:B------:R-:W-:Y:S02]  /*ae30*/  IMAD.MOV.U32 R21, RZ, RZ, 0x1f83d9ab ;  /* 0x1f83d9abff157424 */ /* 0x000fe400078e00ff */
[----:B------:R-:W-:Y:S02]  /*ae40*/  IMAD.MOV.U32 R22, RZ, RZ, 0x5be0cd19 ;  /* 0x5be0cd19ff167424 */ /* 0x000fe400078e00ff */
[----:B-1----:R-:W-:Y:S02]  /*ae50*/  IMAD.MOV.U32 R6, RZ, RZ, RZ ;  /* 0x000000ffff067224 */ /* 0x002fe400078e00ff */
[----:B0-----:R-:W-:Y:S01]  /*ae60*/  IMAD.MOV.U32 R5, RZ, RZ, RZ ;  /* 0x000000ffff057224 */ /* 0x001fe200078e00ff */
[----:B---3--:R-:W-:-:S02]  /*ae70*/  @P1 LOP3.LUT R8, R0, 0x36, RZ, 0x3c, !PT ;  /* 0x0000003600081812 */ /* 0x008fc400078e3cff */
[----:B------:R-:W-:Y:S01]  /*ae80*/  @P1 LOP3.LUT R10, R0, 0x5c, RZ, 0x3c, !PT ;  /* 0x0000005c000a1812 */ /* 0x000fe200078e3cff */
[----:B------:R-:W-:Y:S02]  /*ae90*/  IMAD.MOV.U32 R0, RZ, RZ, 0x6a09e667 ;  /* 0x6a09e667ff007424 */ /* 0x000fe400078e00ff */
[----:B------:R2:W-:Y:S04]  /*aea0*/  @P1 STL.U8 [R1+0x17f], R8 ;  /* 0x00017f0801001387 */ /* 0x0005e80000100000 */
[----:B------:R2:W-:Y:S02]  /*aeb0*/  @P1 STL.U8 [R1+0x1bf], R10 ;  /* 0x0001bf0a01001387 */ /* 0x0005e40000100000 */
.L_x_70:
[----:B0-2---:R-:W-:-:S06]  /*aec0*/  VIADD R2, R1, UR4 ;  /* 0x0000000401027c36 */ /* 0x005fcc0008000000 */
[----:B------:R-:W2:Y:S01]  /*aed0*/  LDL.U8 R2, [R2+0x140] ;  /* 0x0001400002027983 */ /* 0x000ea20000100000 */
[----:B------:R-:W-:Y:S01]  /*aee0*/  IMAD.IADD R3, R1, 0x1, R6 ;  /* 0x0000000101037824 */ /* 0x000fe200078e0206 */
[----:B------:R-:W-:Y:S01]  /*aef0*/  IADD3 R6, P0, PT, R6, 0x1, RZ ;  /* 0x0000000106067810 */ /* 0x000fe20007f1e0ff */
[----:B------:R-:W-:-:S04]  /*af00*/  UIADD3 UR4, UP0, UPT, UR4, 0x1, URZ ;  /* 0x0000000104047890 */ /* 0x000fc8000ff1e0ff */
[----:B------:R-:W-:Y:S01]  /*af10*/  IMAD.X R5, RZ, RZ, R5, P0 ;  /* 0x000000ffff057224 */ /* 0x000fe200000e0605 */
[----:B------:R-:W-:Y:S01]  /*af20*/  ISETP.NE.U32.AND P0, PT, R6, 0x40, PT ;  /* 0x000000400600780c */ /* 0x000fe20003f05070 */
[----:B------:R-:W-:Y:S02]  /*af30*/  UIADD3.X UR5, UPT, UPT, URZ, UR5, URZ, UP0, !UPT ;  /* 0x00000005ff057290 */ /* 0x000fe400087fe4ff */
[----:B------:R-:W-:Y:S01]  /*af40*/  UISETP.NE.U32.AND UP0, UPT, UR4, 0x40, UPT ;  /* 0x000000400400788c */ /* 0x000fe2000bf05070 */
[----:B------:R-:W-:-:S03]  /*af50*/  ISETP.NE.AND.EX P0, PT, R5, RZ, PT, P0 ;  /* 0x000000ff0500720c */ /* 0x000fc60003f05300 */
[----:B------:R-:W-:Y:S01]  /*af60*/  UISETP.NE.AND.EX UP0, UPT, UR5, URZ, UPT, UP0 ;  /* 0x000000ff0500728c */ /* 0x000fe2000bf05300 */
[----:B--2---:R0:W-:Y:S09]  /*af70*/  STL.U8 [R3+0x100], R2 ;  /* 0x0001000203007387 */ /* 0x0041f20000100000 */
[----:B------:R-:W-:Y:S05]  /*af80*/  @P0 BRA `(.L_x_67) ;  /* 0x0000001800cc0947 */ /* 0x000fea0003800000 */
        /* <DEDUP_REMOVED lines=9> */
[----:B0-----:R-:W-:Y:S01]  /*b020*/  PRMT R3, R5, 0x7772, RZ ;  /* 0x0000777205037816 */ /* 0x001fe200000000ff */
[----:B------:R-:W-:Y:S01]  /*b030*/  IMAD.U32 R25, R25, 0x10000, RZ ;  /* 0x0001000019197824 */ /* 0x000fe200078e00ff */
[----:B------:R-:W-:-:S02]  /*b040*/  PRMT R13, R5, 0x7773, RZ ;  /* 0x00007773050d7816 */ /* 0x000fc400000000ff */
[C---:B------:R-:W-:Y:S01]  /*b050*/  PRMT R5, R6.reuse, 0x7770, RZ ;  /* 0x0000777006057816 */ /* 0x040fe200000000ff */
[----:B------:R-:W-:Y:S01]  /*b060*/  IMAD.SHL.U32 R3, R3, 0x100, RZ ;  /* 0x0000010003037824 */ /* 0x000fe200078e00ff */
[C---:B------:R-:W-:Y:S02]  /*b070*/  PRMT R18, R6.reuse, 0x7772, RZ ;  /* 0x0000777206127816 */ /* 0x040fe400000000ff */
[----:B------:R-:W-:Y:S02]  /*b080*/  PRMT R14, R6, 0x7773, RZ ;  /* 0x00007773060e7816 */ /* 0x000fe400000000ff */
[----:B------:R-:W-:Y:S01]  /*b090*/  PRMT R9, R4, 0x7770, RZ ;  /* 0x0000777004097816 */ /* 0x000fe200000000ff */
[----:B------:R-:W-:Y:S01]  /*b0a0*/  IMAD.SHL.U32 R18, R18, 0x100, RZ ;  /* 0x0000010012127824 */ /* 0x000fe200078e00ff */
[----:B------:R-:W-:Y:S02]  /*b0b0*/  PRMT R2, R4, 0x7772, RZ ;  /* 0x0000777204027816 */ /* 0x000fe400000000ff */
        /* <DEDUP_REMOVED lines=8> */
[----:B------:R-:W-:Y:S01]  /*b140*/  LOP3.LUT R26, R25, 0xff0000, RZ, 0xc0, !PT ;  /* 0x00ff0000191a7812 */ /* 0x000fe200078ec0ff */
[----:B------:R-:W-:Y:S01]  /*b150*/  IMAD R8, R8, 0x1000000, R11 ;  /* 0x0100000008087824 */ /* 0x000fe200078e020b */
[----:B------:R-:W-:Y:S01]  /*b160*/  PRMT R4, R4, 0x7773, RZ ;  /* 0x0000777304047816 */ /* 0x000fe200000000ff */
[----:B------:R-:W-:Y:S01]  /*b170*/  IMAD R5, R5, 0x1000000, R10 ;  /* 0x0100000005057824 */ /* 0x000fe200078e020a */
[----:B------:R-:W-:Y:S01]  /*b180*/  PRMT R15, R7, 0x7773, RZ ;  /* 0x00007773070f7816 */ /* 0x000fe200000000ff */
[----:B------:R-:W-:Y:S01]  /*b190*/  IMAD R26, R19, 0x1000000, R26 ;  /* 0x01000000131a7824 */ /* 0x000fe200078e021a */
[----:B------:R-:W-:-:S02]  /*b1a0*/  LOP3.LUT R12, R4, R9, R2, 0xfe, !PT ;  /* 0x00000009040c7212 */ /* 0x000fc400078efe02 */
        /* <DEDUP_REMOVED lines=45> */
[----:B0-----:R-:W-:Y:S01]  /*b480*/  PRMT R7, R10, 0x7770, RZ ;  /* 0x000077700a077816 */ /* 0x001fe200000000ff */
        /* <DEDUP_REMOVED lines=13> */
[----:B------:R-:W-:Y:S01]  /*b560*/  PRMT R14, R9, 0x7770, RZ ;  /* 0x00007770090e7816 */ /* 0x000fe200000000ff */
[----:B------:R-:W-:Y:S01]  /*b570*/  IMAD.SHL.U32 R3, R3, 0x100, RZ ;  /* 0x0000010003037824 */ /* 0x000fe200078e00ff */
[----:B------:R-:W-:-:S02]  /*b580*/  PRMT R9, R11, 0x7770, RZ ;  /* 0x000077700b097816 */ /* 0x000fc400000000ff */
[----:B------:R-:W-:Y:S02]  /*b590*/  LOP3.LUT R26, R19, 0xff0000, RZ, 0xc0, !PT ;  /* 0x00ff0000131a7812 */ /* 0x000fe400078ec0ff */
        /* <DEDUP_REMOVED lines=18> */
[----:B------:R-:W-:Y:S01]  /*b6c0*/  UMOV UR14, 0x10 ;  /* 0x00000010000e7882 */ /* 0x000fe20000000000 */
[C---:B--2---:R-:W-:Y:S02]  /*b6d0*/  PRMT R2, R8.reuse, 0x7771, RZ ;  /* 0x0000777108027816 */ /* 0x044fe400000000ff */
[----:B------:R-:W-:Y:S02]  /*b6e0*/  PRMT R3, R8, 0x7770, RZ ;  /* 0x0000777008037816 */ /* 0x000fe400000000ff */
[----:B------:R-:W-:Y:S01]  /*b6f0*/  PRMT R18, R10, 0x7771, RZ ;  /* 0x000077710a127816 */ /* 0x000fe200000000ff */
[----:B------:R-:W-:Y:S01]  /*b700*/  IMAD.U32 R2, R2, 0x10000, RZ ;  /* 0x0001000002027824 */ /* 0x000fe200078e00ff */
[----:B------:R-:W-:-:S02]  /*b710*/  PRMT R15, R11, 0x7771, RZ ;  /* 0x000077710b0f7816 */ /* 0x000fc400000000ff */
[----:B0-----:R-:W-:Y:S01]  /*b720*/  PRMT R7, R10, 0x7770, RZ ;  /* 0x000077700a077816 */ /* 0x001fe200000000ff */
[----:B------:R-:W-:Y:S01]  /*b730*/  IMAD.U32 R25, R18, 0x10000, RZ ;  /* 0x0001000012197824 */ /* 0x000fe200078e00ff */
[----:B------:R-:W-:Y:S01]  /*b740*/  LOP3.LUT R14, R2, 0xff0000, RZ, 0xc0, !PT ;  /* 0x00ff0000020e7812 */ /* 0x000fe200078ec0ff */
[----:B------:R-:W-:Y:S01]  /*b750*/  IMAD.U32 R15, R15, 0x10000, RZ ;  /* 0x000100000f0f7824 */ /* 0x000fe200078e00ff */
[C---:B------:R-:W-:Y:S02]  /*b760*/  PRMT R5, R10.reuse, 0x7772, RZ ;  /* 0x000077720a057816 */ /* 0x040fe400000000ff */
[----:B------:R-:W-:Y:S01]  /*b770*/  PRMT R6, R10, 0x7773, RZ ;  /* 0x000077730a067816 */ /* 0x000fe200000000ff */
[----:B------:R-:W-:Y:S01]  /*b780*/  IMAD R3, R3, 0x1000000, R14 ;  /* 0x0100000003037824 */ /* 0x000fe200078e020e */
[----:B------:R-:W-:Y:S02]  /*b790*/  PRMT R14, R9, 0x7771, RZ ;  /* 0x00007771090e7816 */ /* 0x000fe400000000ff */
[----:B------:R-:W-:-:S02]  /*b7a0*/  LOP3.LUT R26, R25, 0xff0000, RZ, 0xc0, !PT ;  /* 0x00ff0000191a7812 */ /* 0x000fc400078ec0ff */
[----:B------:R-:W-:Y:S01]  /*b7b0*/  PRMT R10, R11, 0x7770, RZ ;  /* 0x000077700b0a7816 */ /* 0x000fe200000000ff */
[----:B------:R-:W-:Y:S01]  /*b7c0*/  IMAD.U32 R19, R14, 0x10000, RZ ;  /* 0x000100000e137824 */ /* 0x000fe200078e00ff */
[----:B------:R-:W-:Y:S01]  /*b7d0*/  LOP3.LUT R15, R15, 0xff0000, RZ, 0xc0, !PT ;  /* 0x00ff00000f0f7812 */ /* 0x000fe200078ec0ff */
[----:B------:R-:W-:Y:S01]  /*b7e0*/  IMAD R7, R7, 0x1000000, R26 ;  /* 0x0100000007077824 */ /* 0x000fe200078e021a */
[C---:B------:R-:W-:Y:S02]  /*b7f0*/  PRMT R13, R9.reuse, 0x7770, RZ ;  /* 0x00007770090d7816 */ /* 0x040fe400000000ff */
        /* <DEDUP_REMOVED lines=8> */
[----:B------:R-:W-:Y:S01]  /*b880*/  PRMT R9, R9, 0x7773, RZ ;  /* 0x0000777309097816 */ /* 0x000fe200000000ff */
[----:B------:R-:W-:Y:S01]  /*b890*/  IMAD.SHL.U32 R2, R2, 0x100, RZ ;  /* 0x0000010002027824 */ /* 0x000fe200078e00ff */
[----:B------:R-:W-:Y:S01]  /*b8a0*/  PRMT R8, R8, 0x7773, RZ ;  /* 0x0000777308087816 */ /* 0x000fe200000000ff */
[----:B------:R-:W-:Y:S01]  /*b8b0*/  IMAD.SHL.U32 R14, R14, 0x100, RZ ;  /* 0x000001000e0e7824 */ /* 0x000fe200078e00ff */
[----:B------:R-:W-:-:S02]  /*b8c0*/  PRMT R11, R11, 0x7773, RZ ;  /* 0x000077730b0b7816 */ /* 0x000fc400000000ff */
[----:B------:R-:W-:Y:S02]  /*b8d0*/  LOP3.LUT R5, R9, R18, R4, 0xfe, !PT ;  /* 0x0000001209057212 */ /* 0x000fe400078efe04 */
[----:B------:R-:W-:Y:S02]  /*b8e0*/  LOP3.LUT R6, R6, R7, R10, 0xfe, !PT ;  /* 0x0000000706067212 */ /* 0x000fe400078efe0a */
[----:B------:R-:W-:Y:S02]  /*b8f0*/  LOP3.LUT R4, R8, R3, R2, 0xfe, !PT ;  /* 0x0000000308047212 */ /* 0x000fe400078efe02 */
[----:B------:R-:W-:-:S05]  /*b900*/  LOP3.LUT R7, R11, R26, R14, 0xfe, !PT ;  /* 0x0000001a0b077212 */ /* 0x000fca00078efe0e */
[----:B------:R0:W-:Y:S02]  /*b910*/  STL.128 [UR7+0x30], R4 ;  /* 0x00003004ff007987 */ /* 0x0001e40008100c07 */
.L_x_68:
[----:B------:R-:W-:-:S04]  /*b920*/  UIADD3 UR6, UPT, UPT, UR14, -0x7, URZ ;  /* 0xfffffff90e067890 */ /* 0x000fc8000fffe0ff */
[----:B------:R-:W-:-:S09]  /*b930*/  ULEA UR6, UR6, UR7, 0x2 ;  /* 0x0000000706067291 */ /* 0x000fd2000f8e10ff */
[----:B------:R-:W2:Y:S04]  /*b940*/  LDL R9, [UR6+-0x20] ;  /* 0xffffe006ff097983 */ /* 0x000ea80008100800 */
[----:B------:R-:W3:Y:S04]  /*b950*/  LDL R15, [UR6] ;  /* 0x00000006ff0f7983 */ /* 0x000ee80008100800 */
[----:B------:R-:W4:Y:S04]  /*b960*/  LDL.64 R2, [UR6+-0x1c] ;  /* 0xffffe406ff027983 */ /* 0x000f280008100a00 */
[----:B------:R-:W5:Y:S04]  /*b970*/  LDL.64 R10, [UR6+0x4] ;  /* 0x00000406ff0a7983 */ /* 0x000f680008100a00 */
[----:B01----:R-:W5:Y:S01]  /*b980*/  LDL R5, [UR6+-0x14] ;  /* 0xffffec06ff057983 */ /* 0x003f620008100800 */
[----:B------:R-:W-:-:S02]  /*b990*/  SHF.R.U32.HI R14, RZ, 0xa, R6 ;  /* 0x0000000aff0e7819 */ /* 0x000fc40000011606 */
[C-C-:B------:R-:W-:Y:S02]  /*b9a0*/  SHF.L.W.U32.HI R8, R6.reuse, 0xf, R6.reuse ;  /* 0x0000000f06087819 */ /* 0x140fe40000010e06 */
[----:B------:R-:W-:Y:S02]  /*b9b0*/  SHF.L.W.U32.HI R13, R6, 0xd, R6 ;  /* 0x0000000d060d7819 */ /* 0x000fe40000010e06 */
[--C-:B------:R-:W-:Y:S02]  /*b9c0*/  SHF.R.U32.HI R18, RZ, 0xa, R7.reuse ;  /* 0x0000000aff127819 */ /* 0x100fe40000011607 */
[C-C-:B------:R-:W-:Y:S02]  /*b9d0*/  SHF.L.W.U32.HI R6, R7.reuse, 0xf, R7.reuse ;  /* 0x0000000f07067819 */ /* 0x140fe40000010e07 */
[----:B------:R-:W-:Y:S02]  /*b9e0*/  SHF.L.W.U32.HI R7, R7, 0xd, R7 ;  /* 0x0000000d07077819 */ /* 0x000fe40000010e07 */
[----:B------:R-:W-:-:S02]  /*b9f0*/  LOP3.LUT R13, R14, R8, R13, 0x96, !PT ;  /* 0x000000080e0d7212 */ /* 0x000fc400078e960d */
[----:B------:R-:W-:Y:S01]  /*ba00*/  LOP3.LUT R18, R18, R6, R7, 0x96, !PT ;  /* 0x0000000612127212 */ /* 0x000fe200078e9607 */
[----:B------:R-:W-:-:S04]  /*ba10*/  UIADD3 UR12, UPT, UPT, UR14, -0x3, URZ ;  /* 0xfffffffd0e0c7890 */ /* 0x000fc8000fffe0ff */
[----:B------:R-:W-:Y:S01]  /*ba20*/  ULEA UR12, UR12, UR7, 0x2 ;  /* 0x000000070c0c7291 */ /* 0x000fe2000f8e10ff */
[C-C-:B--2---:R-:W-:Y:S02]  /*ba30*/  SHF.L.W.U32.HI R6, R9.reuse, 0x19, R9.reuse ;  /* 0x0000001909067819 */ /* 0x144fe40000010e09 */
[--C-:B------:R-:W-:Y:S02]  /*ba40*/  SHF.L.W.U32.HI R7, R9, 0xe, R9.reuse ;  /* 0x0000000e09077819 */ /* 0x100fe40000010e09 */
[----:B------:R-:W-:Y:S02]  /*ba50*/  SHF.R.U32.HI R8, RZ, 0x3, R9 ;  /* 0x00000003ff087819 */ /* 0x000fe40000011609 */
[----:B---3--:R-:W-:Y:S02]  /*ba60*/  IADD3 R13, PT, PT, R12, R13, R15 ;  /* 0x0000000d0c0d7210 */ /* 0x008fe40007ffe00f */
[C-C-:B----4-:R-:W-:Y:S02]  /*ba70*/  SHF.L.W.U32.HI R12, R2.reuse, 0x19, R2.reuse ;  /* 0x00000019020c7819 */ /* 0x150fe40000010e02 */
[----:B------:R-:W-:-:S02]  /*ba80*/  SHF.L.W.U32.HI R15, R2, 0xe, R2 ;  /* 0x0000000e020f7819 */ /* 0x000fc40000010e02 */
[----:B------:R-:W-:Y:S02]  /*ba90*/  SHF.R.U32.HI R14, RZ, 0x3, R2 ;  /* 0x00000003ff0e7819 */ /* 0x000fe40000011602 */
[----:B------:R-:W-:Y:S02]  /*baa0*/  LOP3.LUT R8, R8, R6, R7, 0x96, !PT ;  /* 0x0000000608087212 */ /* 0x000fe400078e9607 */
[----:B-----5:R-:W-:Y:S02]  /*bab0*/  IADD3 R10, PT, PT, R9, R18, R10 ;  /* 0x00000012090a7210 */ /* 0x020fe40007ffe00a */
[----:B------:R-:W-:Y:S01]  /*bac0*/  LOP3.LUT R9, R14, R12, R15, 0x96, !PT ;  /* 0x0000000c0e097212 */ /* 0x000fe200078e960f */
[----:B------:R-:W-:-:S04]  /*bad0*/  IMAD.IADD R8, R8, 0x1, R13 ;  /* 0x0000000108087824 */ /* 0x000fc800078e020d */
[----:B------:R-:W-:Y:S01]  /*bae0*/  IMAD.IADD R9, R9, 0x1, R10 ;  /* 0x0000000109097824 */ /* 0x000fe200078e020a */
[C-C-:B------:R-:W-:Y:S02]  /*baf0*/  SHF.L.W.U32.HI R6, R8.reuse, 0xf, R8.reuse ;  /* 0x0000000f08067819 */ /* 0x140fe40000010e08 */
[--C-:B------:R-:W-:Y:S02]  /*bb00*/  SHF.L.W.U32.HI R7, R8, 0xd, R8.reuse ;  /* 0x0000000d08077819 */ /* 0x100fe40000010e08 */
[----:B------:R-:W-:Y:S02]  /*bb10*/  SHF.R.U32.HI R10, RZ, 0xa, R8 ;  /* 0x0000000aff0a7819 */ /* 0x000fe40000011608 */
[C-C-:B------:R-:W-:Y:S02]  /*bb20*/  SHF.L.W.U32.HI R12, R3.reuse, 0x19, R3.reuse ;  /* 0x00000019030c7819 */ /* 0x140fe40000010e03 */
[--C-:B------:R-:W-:Y:S02]  /*bb30*/  SHF.L.W.U32.HI R13, R3, 0xe, R3.reuse ;  /* 0x0000000e030d7819 */ /* 0x100fe40000010e03 */
[----:B------:R-:W-:-:S02]  /*bb40*/  SHF.R.U32.HI R14, RZ, 0x3, R3 ;  /* 0x00000003ff0e7819 */ /* 0x000fc40000011603 */
[C-C-:B------:R-:W-:Y:S02]  /*bb50*/  SHF.L.W.U32.HI R15, R9.reuse, 0xf, R9.reuse ;  /* 0x0000000f090f7819 */ /* 0x140fe40000010e09 */
[--C-:B------:R-:W-:Y:S02]  /*bb60*/  SHF.L.W.U32.HI R18, R9, 0xd, R9.reuse ;  /* 0x0000000d09127819 */ /* 0x100fe40000010e09 */
[----:B------:R-:W-:Y:S02]  /*bb70*/  SHF.R.U32.HI R19, RZ, 0xa, R9 ;  /* 0x0000000aff137819 */ /* 0x000fe40000011609 */
[----:B------:R-:W-:Y:S02]  /*bb80*/  LOP3.LUT R6, R10, R6, R7, 0x96, !PT ;  /* 0x000000060a067212 */ /* 0x000fe400078e9607 */
[----:B------:R-:W-:Y:S02]  /*bb90*/  LOP3.LUT R10, R14, R12, R13, 0x96, !PT ;  /* 0x0000000c0e0a7212 */ /* 0x000fe400078e960d */
[----:B------:R-:W-:-:S02]  /*bba0*/  LOP3.LUT R15, R19, R15, R18, 0x96, !PT ;  /* 0x0000000f130f7212 */ /* 0x000fc400078e9612 */
[C-C-:B------:R-:W-:Y:S02]  /*bbb0*/  SHF.L.W.U32.HI R7, R5.reuse, 0x19, R5.reuse ;  /* 0x0000001905077819 */ /* 0x140fe40000010e05 */
[--C-:B------:R-:W-:Y:S02]  /*bbc0*/  SHF.L.W.U32.HI R12, R5, 0xe, R5.reuse ;  /* 0x0000000e050c7819 */ /* 0x100fe40000010e05 */
[----:B------:R-:W-:Y:S02]  /*bbd0*/  SHF.R.U32.HI R13, RZ, 0x3, R5 ;  /* 0x00000003ff0d7819 */ /* 0x000fe40000011605 */
[----:B------:R-:W-:Y:S02]  /*bbe0*/  IADD3 R11, PT, PT, R2, R6, R11 ;  /* 0x00000006020b7210 */ /* 0x000fe40007ffe00b */
[----:B------:R-:W-:Y:S02]  /*bbf0*/  IADD3 R4, PT, PT, R3, R15, R4 ;  /* 0x0000000f03047210 */ /* 0x000fe40007ffe004 */
[----:B------:R-:W-:Y:S01]  /*bc00*/  LOP3.LUT R7, R13, R7, R12, 0x96, !PT ;  /* 0x000000070d077212 */ /* 0x000fe200078e960c */
[----:B------:R-:W-:-:S04]  /*bc10*/  IMAD.IADD R10, R10, 0x1, R11 ;  /* 0x000000010a0a7824 */ /* 0x000fc800078e020b */
[----:B------:R-:W-:-:S05]  /*bc20*/  IMAD.IADD R11, R7, 0x1, R4 ;  /* 0x00000001070b7824 */ /* 0x000fca00078e0204 */
[----:B------:R0:W-:Y:S04]  /*bc30*/  STL.128 [UR6+0x1c], R8 ;  /* 0x00001c08ff007987 */ /* 0x0001e80008100c06 */
[----:B------:R-:W2:Y:S04]  /*bc40*/  LDL R18, [UR12] ;  /* 0x0000000cff127983 */ /* 0x000ea80008100800 */
[----:B------:R-:W3:Y:S04]  /*bc50*/  LDL R13, [UR12+-0x20] ;  /* 0xffffe00cff0d7983 */ /* 0x000ee80008100800 */
[----:B------:R-:W4:Y:S04]  /*bc60*/  LDL.64 R2, [UR12+-0x1c] ;  /* 0xffffe40cff027983 */ /* 0x000f280008100a00 */
[----:B------:R-:W5:Y:S04]  /*bc70*/  LDL.64 R6, [UR12+0x4] ;  /* 0x0000040cff067983 */ /* 0x000f680008100a00 */
[----:B------:R-:W5:Y:S01]  /*bc80*/  LDL R12, [UR12+-0x14] ;  /* 0xffffec0cff0c7983 */ /* 0x000f620008100800 */
[----:B------:R-:W-:-:S02]  /*bc90*/  SHF.L.W.U32.HI R4, R10, 0xf, R10 ;  /* 0x0000000f0a047819 */ /* 0x000fc40000010e0a */
[--C-:B------:R-:W-:Y:S02]  /*bca0*/  SHF.L.W.U32.HI R15, R10, 0xd, R10.reuse ;  /* 0x0000000d0a0f7819 */ /* 0x100fe40000010e0a */
[----:B------:R-:W-:Y:S02]  /*bcb0*/  SHF.R.U32.HI R14, RZ, 0xa, R10 ;  /* 0x0000000aff0e7819 */ /* 0x000fe4000001160a */
[C-C-:B------:R-:W-:Y:S02]  /*bcc0*/  SHF.L.W.U32.HI R19, R11.reuse, 0xf, R11.reuse ;  /* 0x0000000f0b137819 */ /* 0x140fe40000010e0b */
[--C-:B------:R-:W-:Y:S02]  /*bcd0*/  SHF.L.W.U32.HI R26, R11, 0xd, R11.reuse ;  /* 0x0000000d0b1a7819 */ /* 0x100fe40000010e0b */
[----:B0-----:R-:W-:Y:S02]  /*bce0*/  SHF.R.U32.HI R11, RZ, 0xa, R11 ;  /* 0x0000000aff0b7819 */ /* 0x001fe4000001160b */
[----:B------:R-:W-:-:S02]  /*bcf0*/  LOP3.LUT R4, R14, R4, R15, 0x96, !PT ;  /* 0x000000040e047212 */ /* 0x000fc400078e960f */
[----:B------:R-:W-:Y:S01]  /*bd00*/  LOP3.LUT R19, R11, R19, R26, 0x96, !PT ;  /* 0x000000130b137212 */ /* 0x000fe200078e961a */
[----:B------:R-:W-:-:S04]  /*bd10*/  UIADD3 UR6, UPT, UPT, UR14, 0x1, URZ ;  /* 0x000000010e067890 */ /* 0x000fc8000fffe0ff */
[----:B------:R-:W-:Y:S01]  /*bd20*/  ULEA UR13, UR6, UR7, 0x2 ;  /* 0x00000007060d7291 */ /* 0x000fe2000f8e10ff */
[----:B--2---:R-:W-:Y:S02]  /*bd30*/  IADD3 R11, PT, PT, R5, R4, R18 ;  /* 0x00000004050b7210 */ /* 0x004fe40007ffe012 */
[C-C-:B---3--:R-:W-:Y:S02]  /*bd40*/  SHF.L.W.U32.HI R4, R13.reuse, 0x19, R13.reuse ;  /* 0x000000190d047819 */ /* 0x148fe40000010e0d */
[--C-:B------:R-:W-:Y:S02]  /*bd50*/  SHF.L.W.U32.HI R5, R13, 0xe, R13.reuse ;  /* 0x0000000e0d057819 */ /* 0x100fe40000010e0d */
[----:B------:R-:W-:Y:S02]  /*bd60*/  SHF.R.U32.HI R9, RZ, 0x3, R13 ;  /* 0x00000003ff097819 */ /* 0x000fe4000001160d */
        /* <DEDUP_REMOVED lines=85> */
[C---:B------:R-:W-:Y:S02]  /*c2c0*/  SHF.L.W.U32.HI R19, R11.reuse, 0xf, R11 ;  /* 0x0000000f0b137819 */ /* 0x040fe40000010e0b */
[----:B------:R-:W-:Y:S02]  /*c2d0*/  LOP3.LUT R6, R14, R6, R15, 0x96, !PT ;  /* 0x000000060e067212 */ /* 0x000fe400078e960f */
[--C-:B------:R-:W-:Y:S02]  /*c2e0*/  SHF.L.W.U32.HI R26, R11, 0xd, R11.reuse ;  /* 0x0000000d0b1a7819 */ /* 0x100fe40000010e0b */
[----:B0-----:R-:W-:-:S04]  /*c2f0*/  SHF.R.U32.HI R11, RZ, 0xa, R11 ;  /* 0x0000000aff0b7819 */ /* 0x001fc8000001160b */
[----:B------:R-:W-:Y:S01]  /*c300*/  LOP3.LUT R11, R11, R19, R26, 0x96, !PT ;  /* 0x000000130b0b7212 */ /* 0x000fe200078e961a */
[----:B------:R-:W-:-:S04]  /*c310*/  UIADD3 UR14, UPT, UPT, UR14, 0x10, URZ ;  /* 0x000000100e0e7890 */ /* 0x000fc8000fffe0ff */
[----:B------:R-:W-:Y:S01]  /*c320*/  UISETP.NE.AND UP1, UPT, UR14, 0x40, UPT ;  /* 0x000000400e00788c */ /* 0x000fe2000bf25270 */
        /* <DEDUP_REMOVED lines=18> */
[----:B------:R-:W-:Y:S02]  /*c450*/  LOP3.LUT R6, R10, R6, R9, 0x96, !PT ;  /* 0x000000060a067212 */ /* 0x000fe400078e9609 */
[----:B------:R-:W-:Y:S02]  /*c460*/  LOP3.LUT R13, R13, R11, R14, 0x96, !PT ;  /* 0x0000000b0d0d7212 */ /* 0x000fe400078e960e */
[C-C-:B------:R-:W-:Y:S02]  /*c470*/  SHF.L.W.U32.HI R9, R3.reuse, 0x19, R3.reuse ;  /* 0x0000001903097819 */ /* 0x140fe40000010e03 */
[--C-:B------:R-:W-:Y:S02]  /*c480*/  SHF.L.W.U32.HI R10, R3, 0xe, R3.reuse ;  /* 0x0000000e030a7819 */ /* 0x100fe40000010e03 */
[----:B------:R-:W-:Y:S02]  /*c490*/  SHF.R.U32.HI R11, RZ, 0x3, R3 ;  /* 0x00000003ff0b7819 */ /* 0x000fe40000011603 */
[----:B------:R-:W-:-:S02]  /*c4a0*/  SHF.L.W.U32.HI R14, R12, 0x19, R12 ;  /* 0x000000190c0e7819 */ /* 0x000fc40000010e0c */
[--C-:B------:R-:W-:Y:S02]  /*c4b0*/  SHF.L.W.U32.HI R15, R12, 0xe, R12.reuse ;  /* 0x0000000e0c0f7819 */ /* 0x100fe40000010e0c */
[----:B------:R-:W-:Y:S02]  /*c4c0*/  SHF.R.U32.HI R18, RZ, 0x3, R12 ;  /* 0x00000003ff127819 */ /* 0x000fe4000001160c */
[----:B------:R-:W-:Y:S02]  /*c4d0*/  LOP3.LUT R9, R11, R9, R10, 0x96, !PT ;  /* 0x000000090b097212 */ /* 0x000fe400078e960a */
[----:B------:R-:W-:Y:S02]  /*c4e0*/  IADD3 R6, PT, PT, R2, R6, R5 ;  /* 0x0000000602067210 */ /* 0x000fe40007ffe005 */
[----:B------:R-:W-:Y:S02]  /*c4f0*/  IADD3 R13, PT, PT, R3, R13, R8 ;  /* 0x0000000d030d7210 */ /* 0x000fe40007ffe008 */
[----:B------:R-:W-:Y:S01]  /*c500*/  LOP3.LUT R14, R18, R14, R15, 0x96, !PT ;  /* 0x0000000e120e7212 */ /* 0x000fe200078e960f */
[----:B------:R-:W-:-:S02]  /*c510*/  IMAD.MOV.U32 R5, RZ, RZ, R7 ;  /* 0x000000ffff057224 */ /* 0x000fc400078e0007 */
[----:B------:R-:W-:Y:S02]  /*c520*/  IMAD.IADD R6, R9, 0x1, R6 ;  /* 0x0000000109067824 */ /* 0x000fe400078e0206 */
[----:B------:R-:W-:-:S05]  /*c530*/  IMAD.IADD R7, R14, 0x1, R13 ;  /* 0x000000010e077824 */ /* 0x000fca00078e020d */
[----:B------:R1:W-:Y:S01]  /*c540*/  STL.128 [UR6+0x1c], R4 ;  /* 0x00001c04ff007987 */ /* 0x0003e20008100c06 */
[----:B------:R-:W-:Y:S05]  /*c550*/  BRA.U UP1, `(.L_x_68) ;  /* 0xfffffff101f07547 */ /* 0x000fea000b83ffff */
[----:B------:R-:W-:Y:S02]  /*c560*/  IMAD.MOV.U32 R9, RZ, RZ, RZ ;  /* 0x000000ffff097224 */ /* 0x000fe400078e00ff */
        /* <DEDUP_REMOVED lines=8> */
.L_x_69:
[----:B------:R-:W0:Y:S01]  /*c5f0*/  LDC.64 R2, c[0x4][RZ] ;  /* 0x01000000ff027b82 */ /* 0x000e220000000a00 */
[C-C-:B-1----:R-:W-:Y:S02]  /*c600*/  SHF.L.W.U32.HI R5, R12.reuse, 0x1a, R12.reuse ;  /* 0x0000001a0c057819 */ /* 0x142fe40000010e0c */
[C-C-:B------:R-:W-:Y:S02]  /*c610*/  SHF.L.W.U32.HI R6, R12.reuse, 0x15, R12.reuse ;  /* 0x000000150c067819 */ /* 0x140fe40000010e0c */
[----:B------:R-:W-:Y:S02]  /*c620*/  SHF.L.W.U32.HI R7, R12, 0x7, R12 ;  /* 0x000000070c077819 */ /* 0x000fe40000010e0c */
[----:B------:R-:W-:Y:S02]  /*c630*/  LOP3.LUT R4, R10, R12, R13, 0xb8, !PT ;  /* 0x0000000c0a047212 */ /* 0x000fe400078eb80d */
[----:B------:R-:W-:Y:S02]  /*c640*/  LOP3.LUT R5, R7, R5, R6, 0x96, !PT ;  /* 0x0000000507057212 */ /* 0x000fe400078e9606 */
[----:B------:R-:W-:-:S02]  /*c650*/  SHF.L.W.U32.HI R18, R14, 0x1e, R14 ;  /* 0x0000001e0e127819 */ /* 0x000fc40000010e0e */
[C-C-:B------:R-:W-:Y:S02]  /*c660*/  SHF.L.W.U32.HI R7, R14.reuse, 0x13, R14.reuse ;  /* 0x000000130e077819 */ /* 0x140fe40000010e0e */
[----:B------:R-:W-:Y:S02]  /*c670*/  SHF.L.W.U32.HI R25, R14, 0xa, R14 ;  /* 0x0000000a0e197819 */ /* 0x000fe40000010e0e */
[----:B------:R-:W-:Y:S02]  /*c680*/  LEA R6, R9, UR7, 0x2 ;  /* 0x0000000709067c11 */ /* 0x000fe4000f8e10ff */
[----:B------:R-:W-:Y:S02]  /*c690*/  LOP3.LUT R18, R25, R18, R7, 0x96, !PT ;  /* 0x0000001219127212 */ /* 0x000fe400078e9607 */
[----:B------:R-:W-:Y:S02]  /*c6a0*/  IADD3 R25, PT, PT, R5, R4, R19 ;  /* 0x0000000405197210 */ /* 0x000fe40007ffe013 */
        /* <DEDUP_REMOVED lines=24> */
[----:B------:R-:W-:Y:S02]  /*c830*/  SHF.L.W.U32.HI R27, R15, 0x13, R15 ;  /* 0x000000130f1b7819 */ /* 0x000fe40000010e0f */
[----:B------:R-:W-:Y:S02]  /*c840*/  LOP3.LUT R3, R12, R10, R19, 0xb8, !PT ;  /* 0x0000000a0c037212 */ /* 0x000fe400078eb813 */
[----:B------:R-:W-:Y:S02]  /*c850*/  LOP3.LUT R8, R2, R8, R27, 0x96, !PT ;  /* 0x0000000802087212 */ /* 0x000fe400078e961b */
[----:B------:R-:W-:Y:S02]  /*c860*/  IADD3 R3, PT, PT, R18, R3, R13 ;  /* 0x0000000312037210 */ /* 0x000fe40007ffe00d */
[----:B------:R-:W-:-:S04]  /*c870*/  LOP3.LUT R2, R14, R11, R15, 0xe8, !PT ;  /* 0x0000000b0e027212 */ /* 0x000fc800078ee80f */
[----:B------:R-:W-:-:S04]  /*c880*/  IADD3 R8, PT, PT, R5, R8, R2 ;  /* 0x0000000805087210 */ /* 0x000fc80007ffe002 */
[C-C-:B------:R-:W-:Y:S02]  /*c890*/  SHF.L.W.U32.HI R2, R8.reuse, 0x1e, R8.reuse ;  /* 0x0000001e08027819 */ /* 0x140fe40000010e08 */
[----:B------:R-:W-:Y:S01]  /*c8a0*/  SHF.L.W.U32.HI R5, R8, 0xa, R8 ;  /* 0x0000000a08057819 */ /* 0x000fe20000010e08 */
[----:B------:R-:W-:-:S05]  /*c8b0*/  VIADD R9, R9, 0x4 ;  /* 0x0000000409097836 */ /* 0x000fca0000000000 */
[----:B------:R-:W-:Y:S02]  /*c8c0*/  ISETP.NE.AND P0, PT, R9, 0x40, PT ;  /* 0x000000400900780c */ /* 0x000fe40003f05270 */
[----:B--2---:R-:W-:Y:S02]  /*c8d0*/  IADD3 R6, PT, PT, R6, R3, R25 ;  /* 0x0000000306067210 */ /* 0x004fe40007ffe019 */
[----:B------:R-:W-:-:S03]  /*c8e0*/  SHF.L.W.U32.HI R3, R8, 0x13, R8 ;  /* 0x0000001308037819 */ /* 0x000fc60000010e08 */
[----:B------:R-:W-:Y:S01]  /*c8f0*/  IMAD.IADD R13, R6, 0x1, R11 ;  /* 0x00000001060d7824 */ /* 0x000fe200078e020b */
[----:B------:R-:W-:-:S04]  /*c900*/  LOP3.LUT R3, R5, R2, R3, 0x96, !PT ;  /* 0x0000000205037212 */ /* 0x000fc800078e9603 */
[C-C-:B------:R-:W-:Y:S02]  /*c910*/  SHF.L.W.U32.HI R2, R13.reuse, 0x1a, R13.reuse ;  /* 0x0000001a0d027819 */ /* 0x140fe40000010e0d */
[C-C-:B------:R-:W-:Y:S02]  /*c920*/  SHF.L.W.U32.HI R5, R13.reuse, 0x15, R13.reuse ;  /* 0x000000150d057819 */ /* 0x140fe40000010e0d */
[----:B------:R-:W-:Y:S02]  /*c930*/  SHF.L.W.U32.HI R18, R13, 0x7, R13 ;  /* 0x000000070d127819 */ /* 0x000fe40000010e0d */
[----:B------:R-:W-:Y:S02]  /*c940*/  LOP3.LUT R11, R15, R14, R8, 0xe8, !PT ;  /* 0x0000000e0f0b7212 */ /* 0x000fe400078ee808 */
[----:B------:R-:W-:Y:S02]  /*c950*/  LOP3.LUT R5, R18, R2, R5, 0x96, !PT ;  /* 0x0000000212057212 */ /* 0x000fe400078e9605 */
[----:B------:R-:W-:-:S02]  /*c960*/  LOP3.LUT R2, R19, R13, R10, 0xb8, !PT ;  /* 0x0000000d13027212 */ /* 0x000fc400078eb80a */
[----:B------:R-:W-:Y:S02]  /*c970*/  IADD3 R11, PT, PT, R6, R3, R11 ;  /* 0x00000003060b7210 */ /* 0x000fe40007ffe00b */
[----:B------:R-:W-:Y:S02]  /*c980*/  IADD3 R2, PT, PT, R5, R2, R12 ;  /* 0x0000000205027210 */ /* 0x000fe40007ffe00c */
[C-C-:B------:R-:W-:Y:S02]  /*c990*/  SHF.L.W.U32.HI R3, R11.reuse, 0x1e, R11.reuse ;  /* 0x0000001e0b037819 */ /* 0x140fe40000010e0b */
[C-C-:B------:R-:W-:Y:S02]  /*c9a0*/  SHF.L.W.U32.HI R6, R11.reuse, 0x13, R11.reuse ;  /* 0x000000130b067819 */ /* 0x140fe40000010e0b */
[----:B------:R-:W-:Y:S02]  /*c9b0*/  SHF.L.W.U32.HI R18, R11, 0xa, R11 ;  /* 0x0000000a0b127819 */ /* 0x000fe40000010e0b */
[----:B----4-:R-:W-:-:S02]  /*c9c0*/  IADD3 R7, PT, PT, R7, R2, R4 ;  /* 0x0000000207077210 */ /* 0x010fc40007ffe004 */
[----:B------:R-:W-:Y:S02]  /*c9d0*/  LOP3.LUT R6, R18, R3, R6, 0x96, !PT ;  /* 0x0000000312067212 */ /* 0x000fe400078e9606 */
[----:B------:R-:W-:Y:S01]  /*c9e0*/  LOP3.LUT R2, R8, R15, R11, 0xe8, !PT ;  /* 0x0000000f08027212 */ /* 0x000fe200078ee80b */
[----:B------:R-:W-:-:S03]  /*c9f0*/  IMAD.IADD R12, R7, 0x1, R14 ;  /* 0x00000001070c7824 */ /* 0x000fc600078e020e */
[----:B------:R-:W-:Y:S01]  /*ca00*/  IADD3 R14, PT, PT, R7, R6, R2 ;  /* 0x00000006070e7210 */ /* 0x000fe20007ffe002 */
[----:B------:R-:W-:Y:S06]  /*ca10*/  @P0 BRA `(.L_x_69) ;  /* 0xfffffff800f40947 */ /* 0x000fec000383ffff */
[----:B------:R-:W-:Y:S02]  /*ca20*/  IMAD.IADD R0, R0, 0x1, R14 ;  /* 0x0000000100007824 */ /* 0x000fe400078e020e */
[----:B------:R-:W-:Y:S02]  /*ca30*/  IMAD.IADD R24, R24, 0x1, R11 ;  /* 0x0000000118187824 */ /* 0x000fe400078e020b */
[----:B------:R-:W-:Y:S02]  /*ca40*/  IMAD.IADD R23, R23, 0x1, R8 ;  /* 0x0000000117177824 */ /* 0x000fe400078e0208 */
[----:B------:R-:W-:Y:S02]  /*ca50*/  IMAD.IADD R16, R16, 0x1, R15 ;  /* 0x0000000110107824 */ /* 0x000fe400078e020f */
[----:B------:R-:W-:Y:S02]  /*ca60*/  IMAD.IADD R17, R17, 0x1, R12 ;  /* 0x0000000111117824 */ /* 0x000fe400078e020c */
[----:B------:R-:W-:-:S02]  /*ca70*/  IMAD.IADD R20, R20, 0x1, R13 ;  /* 0x0000000114147824 */ /* 0x000fc400078e020d */
[----:B------:R-:W-:Y:S02]  /*ca80*/  IMAD.IADD R21, R21, 0x1, R10 ;  /* 0x0000000115157824 */ /* 0x000fe400078e020a */
[----:B------:R-:W-:Y:S02]  /*ca90*/  IMAD.IADD R22, R22, 0x1, R19 ;  /* 0x0000000116167824 */ /* 0x000fe400078e0213 */
[----:B------:R-:W-:Y:S02]  /*caa0*/  IMAD.MOV.U32 R6, RZ, RZ, RZ ;  /* 0x000000ffff067224 */ /* 0x000fe400078e00ff */
[----:B------:R-:W-:-:S07]  /*cab0*/  IMAD.MOV.U32 R5, RZ, RZ, RZ ;  /* 0x000000ffff057224 */ /* 0x000fce00078e00ff */
.L_x_67:
[----:B------:R-:W-:Y:S05]  /*cac0*/  BRA.U UP0, `(.L_x_70) ;  /* 0xffffffe100fc7547 */ /* 0x000fea000b83ffff */
[----:B------:R-:W1:Y:S02]  /*cad0*/  LDCU UR12, c[0x0][0x390] ;  /* 0x00007200ff0c77ac */ /* 0x000e640008000800 */
[----:B-1----:R-:W-:-:S09]  /*cae0*/  UISETP.NE.AND UP0, UPT, UR12, URZ, UPT ;  /* 0x000000ff0c00728c */ /* 0x002fd2000bf05270 */
[----:B------:R-:W-:Y:S05]  /*caf0*/  BRA.U !UP0, `(.L_x_71) ;  /* 0x0000001d080c7547 */ /* 0x000fea000b800000 */
[----:B------:R-:W-:Y:S01]  /*cb00*/  UIADD3 UR14, UPT, UPT, UR7, 0x24, URZ ;  /* 0x00000024070e7890 */ /* 0x000fe2000fffe0ff */
[----:B------:R-:W-:Y:S01]  /*cb10*/  UMOV UR5, URZ ;  /* 0x000000ff00057c82 */ /* 0x000fe20008000000 */
[----:B------:R-:W-:-:S10]  /*cb20*/  UMOV UR6, URZ ;  /* 0x000000ff00067c82 */ /* 0x000fd40008000000 */
.L_x_75:
[----:B------:R-:W1:Y:S02]  /*cb30*/  LDCU.64 UR12, c[0x0][0x388] ;  /* 0x00007100ff0c77ac */ /* 0x000e640008000a00 */
[----:B-1----:R-:W-:-:S04]  /*cb40*/  UIADD3 UR4, UP0, UPT, UR5, UR12, URZ ;  /* 0x0000000c05047290 */ /* 0x002fc8000ff1e0ff */
[----:B------:R-:W-:Y:S02]  /*cb50*/  UIADD3.X UR12, UPT, UPT, UR6, UR13, URZ, UP0, !UPT ;  /* 0x0000000d060c7290 */ /* 0x000fe400087fe4ff */
[----:B0-----:R-:W-:-:S04]  /*cb60*/  IMAD.U32 R2, RZ, RZ, UR4 ;  /* 0x00000004ff027e24 */ /* 0x001fc8000f8e00ff */
[----:B------:R-:W-:-:S05]  /*cb70*/  IMAD.U32 R3, RZ, RZ, UR12 ;  /* 0x0000000cff037e24 */ /* 0x000fca000f8e00ff */
[----:B------:R-:W2:Y:S01]  /*cb80*/  LDG.E.U8 R2, desc[UR10][R2.64] ;  /* 0x0000000a02027981 */ /* 0x000ea2000c1e1100 */
        /* <DEDUP_REMOVED lines=16> */
[----:B------:R-:W-:Y:S01]  /*cc90*/  PRMT R2, R4, 0x7772, RZ ;  /* 0x0000777204027816 */ /* 0x000fe200000000ff */
[----:B------:R-:W-:Y:S01]  /*cca0*/  IMAD.U32 R19, R19, 0x10000, RZ ;  /* 0x0001000013137824 */ /* 0x000fe200078e00ff */
[----:B------:R-:W-:-:S02]  /*ccb0*/  PRMT R8, R5, 0x7770, RZ ;  /* 0x0000777005087816 */ /* 0x000fc400000000ff */
        /* <DEDUP_REMOVED lines=19> */
[----:B------:R-:W-:-:S02]  /*cdf0*/  PRMT R6, R6, 0x7773, RZ ;  /* 0x0000777306067816 */ /* 0x000fc400000000ff */
[----:B------:R-:W-:Y:S02]  /*ce00*/  PRMT R7, R7, 0x7773, RZ ;  /* 0x0000777307077816 */ /* 0x000fe400000000ff */
        /* <DEDUP_REMOVED lines=16> */
[----:B------:R-:W-:-:S02]  /*cf10*/  LOP3.LUT R15, R18, 0xff0000, RZ, 0xc0, !PT ;  /* 0x00ff0000120f7812 */ /* 0x000fc400078ec0ff */
[----:B------:R-:W-:Y:S01]  /*cf20*/  PRMT R2, R8, 0x7772, RZ ;  /* 0x0000777208027816 */ /* 0x000fe200000000ff */
[----:B------:R-:W-:Y:S01]  /*cf30*/  IMAD R13, R13, 0x1000000, R12 ;  /* 0x010000000d0d7824 */ /* 0x000fe200078e020c */
[C---:B------:R-:W-:Y:S02]  /*cf40*/  PRMT R12, R9.reuse, 0x7770, RZ ;  /* 0x00007770090c7816 */ /* 0x040fe400000000ff */
[----:B------:R-:W-:Y:S01]  /*cf50*/  PRMT R3, R9, 0x7772, RZ ;  /* 0x0000777209037816 */ /* 0x000fe200000000ff */
[----:B------:R-:W-:Y:S01]  /*cf60*/  IMAD.SHL.U32 R2, R2, 0x100, RZ ;  /* 0x0000010002027824 */ /* 0x000fe200078e00ff */
[C---:B0-----:R-:W-:Y:S02]  /*cf70*/  PRMT R6, R10.reuse, 0x7770, RZ ;  /* 0x000077700a067816 */ /* 0x041fe400000000ff */
[----:B------:R-:W-:Y:S01]  /*cf80*/  PRMT R5, R10, 0x7772, RZ ;  /* 0x000077720a057816 */ /* 0x000fe200000000ff */
[----:B------:R-:W-:Y:S01]  /*cf90*/  IMAD.SHL.U32 R3, R3, 0x100, RZ ;  /* 0x0000010003037824 */ /* 0x000fe200078e00ff */
[C---:B------:R-:W-:Y:S01]  /*cfa0*/  PRMT R7, R11.reuse, 0x7770, RZ ;  /* 0x000077700b077816 */ /* 0x040fe200000000ff */
[----:B------:R-:W-:Y:S01]  /*cfb0*/  IMAD R15, R6, 0x1000000, R15 ;  /* 0x01000000060f7824 */ /* 0x000fe200078e020f */
[----:B------:R-:W-:Y:S01]  /*cfc0*/  PRMT R14, R11, 0x7772, RZ ;  /* 0x000077720b0e7816 */ /* 0x000fe200000000ff */
[----:B------:R-:W-:Y:S01]  /*cfd0*/  IMAD.SHL.U32 R5, R5, 0x100, RZ ;  /* 0x0000010005057824 */ /* 0x000fe200078e00ff */
[----:B------:R-:W-:-:S02]  /*cfe0*/  LOP3.LUT R19, R19, 0xff0000, RZ, 0xc0, !PT ;  /* 0x00ff000013137812 */ /* 0x000fc400078ec0ff */
[----:B------:R-:W-:Y:S01]  /*cff0*/  LOP3.LUT R18, R25, 0xff0000, RZ, 0xc0, !PT ;  /* 0x00ff000019127812 */ /* 0x000fe200078ec0ff */
[----:B------:R-:W-:Y:S01]  /*d000*/  IMAD.SHL.U32 R14, R14, 0x100, RZ ;  /* 0x000001000e0e7824 */ /* 0x000fe200078e00ff */
[----:B------:R-:W-:Y:S01]  /*d010*/  PRMT R8, R8, 0x7773, RZ ;  /* 0x0000777308087816 */ /* 0x000fe200000000ff */
[----:B------:R-:W-:Y:S01]  /*d020*/  IMAD R12, R12, 0x1000000, R19 ;  /* 0x010000000c0c7824 */ /* 0x000fe200078e0213 */
[----:B------:R-:W-:Y:S01]  /*d030*/  PRMT R9, R9, 0x7773, RZ ;  /* 0x0000777309097816 */ /* 0x000fe200000000ff */
[----:B------:R-:W-:Y:S01]  /*d040*/  IMAD R18, R7, 0x1000000, R18 ;  /* 0x0100000007127824 */ /* 0x000fe200078e0212 */
[----:B------:R-:W-:Y:S02]  /*d050*/  PRMT R10, R10, 0x7773, RZ ;  /* 0x000077730a0a7816 */ /* 0x000fe400000000ff */
[----:B------:R-:W-:Y:S02]  /*d060*/  PRMT R11, R11, 0x7773, RZ ;  /* 0x000077730b0b7816 */ /* 0x000fe400000000ff */
[----:B------:R-:W-:-:S02]  /*d070*/  LOP3.LUT R8, R8, R13, R2, 0xfe, !PT ;  /* 0x0000000d08087212 */ /* 0x000fc400078efe02 */
        /* <DEDUP_REMOVED lines=82> */
.L_x_73:
[----:B------:R-:W2:Y:S04]  /*d5a0*/  LDL R25, [UR12] ;  /* 0x0000000cff197983 */ /* 0x000ea80008100800 */
[----:B------:R-:W3:Y:S04]  /*d5b0*/  LDL R5, [UR12+-0x20] ;  /* 0xffffe00cff057983 */ /* 0x000ee80008100800 */
[----:B------:R-:W4:Y:S04]  /*d5c0*/  LDL.64 R2, [UR12+0x4] ;  /* 0x0000040cff027983 */ /* 0x000f280008100a00 */
[----:B------:R-:W5:Y:S04]  /*d5d0*/  LDL.64 R6, [UR12+-0x1c] ;  /* 0xffffe40cff067983 */ /* 0x000f680008100a00 */
[----:B01----:R-:W5:Y:S01]  /*d5e0*/  LDL R13, [UR12+-0x14] ;  /* 0xffffec0cff0d7983 */ /* 0x003f620008100800 */
[----:B------:R-:W-:-:S02]  /*d5f0*/  SHF.L.W.U32.HI R8, R14, 0xf, R14 ;  /* 0x0000000f0e087819 */ /* 0x000fc40000010e0e */
[--C-:B------:R-:W-:Y:S01]  /*d600*/  SHF.L.W.U32.HI R9, R14, 0xd, R14.reuse ;  /* 0x0000000d0e097819 */ /* 0x100fe20000010e0e */
[----:B------:R-:W5:Y:S01]  /*d610*/  LDL R19, [UR12+-0x10] ;  /* 0xfffff00cff137983 */ /* 0x000f620008100800 */
[----:B------:R-:W-:Y:S02]  /*d620*/  SHF.R.U32.HI R10, RZ, 0xa, R14 ;  /* 0x0000000aff0a7819 */ /* 0x000fe4000001160e */
[C-C-:B------:R-:W-:Y:S01]  /*d630*/  SHF.L.W.U32.HI R11, R15.reuse, 0xf, R15.reuse ;  /* 0x0000000f0f0b7819 */ /* 0x140fe20000010e0f */
[----:B------:R-:W5:Y:S01]  /*d640*/  LDL R14, [UR12+0x10] ;  /* 0x0000100cff0e7983 */ /* 0x000f620008100800 */
[--C-:B------:R-:W-:Y:S02]  /*d650*/  SHF.R.U32.HI R27, RZ, 0xa, R15.reuse ;  /* 0x0000000aff1b7819 */ /* 0x100fe4000001160f */
[----:B------:R-:W-:Y:S01]  /*d660*/  SHF.L.W.U32.HI R26, R15, 0xd, R15 ;  /* 0x0000000d0f1a7819 */ /* 0x000fe20000010e0f */
[----:B------:R-:W5:Y:S01]  /*d670*/  LDL R29, [UR12+0x10] ;  /* 0x0000100cff1d7983 */ /* 0x000f620008100800 */
[----:B------:R-:W-:-:S02]  /*d680*/  LOP3.LUT R18, R10, R8, R9, 0x96, !PT ;  /* 0x000000080a127212 */ /* 0x000fc400078e9609 */
[----:B------:R-:W-:Y:S01]  /*d690*/  LOP3.LUT R15, R27, R11, R26, 0x96, !PT ;  /* 0x0000000b1b0f7212 */ /* 0x000fe200078e961a */
[----:B------:R-:W5:Y:S04]  /*d6a0*/  LDL.64 R8, [UR12+0x14] ;  /* 0x0000140cff087983 */ /* 0x000f680008100a00 */
[----:B------:R-:W5:Y:S01]  /*d6b0*/  LDL.64 R10, [UR12+-0xc] ;  /* 0xfffff40cff0a7983 */ /* 0x000f620008100a00 */
[----:B--2---:R-:W-:Y:S02]  /*d6c0*/  IADD3 R4, PT, PT, R4, R18, R25 ;  /* 0x0000001204047210 */ /* 0x004fe40007ffe019 */
[C-C-:B---3--:R-:W-:Y:S02]  /*d6d0*/  SHF.L.W.U32.HI R27, R5.reuse, 0x19, R5.reuse ;  /* 0x00000019051b7819 */ /* 0x148fe40000010e05 */
[----:B------:R-:W-:-:S02]  /*d6e0*/  SHF.L.W.U32.HI R18, R5, 0xe, R5 ;  /* 0x0000000e05127819 */ /* 0x000fc40000010e05 */
[----:B------:R-:W-:-:S04]  /*d6f0*/  SHF.R.U32.HI R25, RZ, 0x3, R5 ;  /* 0x00000003ff197819 */ /* 0x000fc80000011605 */
[----:B------:R-:W-:Y:S02]  /*d700*/  LOP3.LUT R27, R25, R27, R18, 0x96, !PT ;  /* 0x0000001b191b7212 */ /* 0x000fe400078e9612 */
[----:B----4-:R-:W-:Y:S01]  /*d710*/  IADD3 R18, PT, PT, R5, R15, R2 ;  /* 0x0000000f05127210 */ /* 0x010fe20007ffe002 */
[----:B------:R-:W2:Y:S01]  /*d720*/  LDL R25, [UR12+-0x4] ;  /* 0xfffffc0cff197983 */ /* 0x000ea20008100800 */
[C-C-:B-----5:R-:W-:Y:S02]  /*d730*/  SHF.L.W.U32.HI R2, R6.reuse, 0x19, R6.reuse ;  /* 0x0000001906027819 */ /* 0x160fe40000010e06 */
[--C-:B------:R-:W-:Y:S02]  /*d740*/  SHF.L.W.U32.HI R5, R6, 0xe, R6.reuse ;  /* 0x0000000e06057819 */ /* 0x100fe40000010e06 */
[----:B------:R-:W-:Y:S01]  /*d750*/  SHF.R.U32.HI R15, RZ, 0x3, R6 ;  /* 0x00000003ff0f7819 */ /* 0x000fe20000011606 */
[----:B------:R-:W-:Y:S02]  /*d760*/  IMAD.IADD R4, R27, 0x1, R4 ;  /* 0x000000011b047824 */ /* 0x000fe400078e0204 */
[----:B------:R-:W3:Y:S01]  /*d770*/  LDL R27, [UR12] ;  /* 0x0000000cff1b7983 */ /* 0x000ee20008100800 */
[----:B------:R-:W-:-:S02]  /*d780*/  LOP3.LUT R5, R15, R2, R5, 0x96, !PT ;  /* 0x000000020f057212 */ /* 0x000fc400078e9605 */
[C-C-:B------:R-:W-:Y:S02]  /*d790*/  SHF.L.W.U32.HI R2, R4.reuse, 0xf, R4.reuse ;  /* 0x0000000f04027819 */ /* 0x140fe40000010e04 */
[----:B------:R-:W-:Y:S01]  /*d7a0*/  SHF.L.W.U32.HI R15, R4, 0xd, R4 ;  /* 0x0000000d040f7819 */ /* 0x000fe20000010e04 */
[----:B------:R-:W-:Y:S01]  /*d7b0*/  IMAD.IADD R5, R5, 0x1, R18 ;  /* 0x0000000105057824 */ /* 0x000fe200078e0212 */
[----:B------:R-:W-:-:S04]  /*d7c0*/  SHF.R.U32.HI R18, RZ, 0xa, R4 ;  /* 0x0000000aff127819 */ /* 0x000fc80000011604 */
[----:B------:R-:W-:Y:S02]  /*d7d0*/  LOP3.LUT R2, R18, R2, R15, 0x96, !PT ;  /* 0x0000000212027212 */ /* 0x000fe400078e960f */
[C-C-:B------:R-:W-:Y:S02]  /*d7e0*/  SHF.L.W.U32.HI R15, R5.reuse, 0xf, R5.reuse ;  /* 0x0000000f050f7819 */ /* 0x140fe40000010e05 */
[--C-:B------:R-:W-:Y:S02]  /*d7f0*/  SHF.L.W.U32.HI R18, R5, 0xd, R5.reuse ;  /* 0x0000000d05127819 */ /* 0x100fe40000010e05 */
[----:B------:R-:W-:Y:S02]  /*d800*/  SHF.R.U32.HI R26, RZ, 0xa, R5 ;  /* 0x0000000aff1a7819 */ /* 0x000fe40000011605 */
[----:B------:R-:W-:Y:S02]  /*d810*/  IADD3 R6, PT, PT, R6, R2, R3 ;  /* 0x0000000206067210 */ /* 0x000fe40007ffe003 */
[----:B------:R-:W-:-:S02]  /*d820*/  LOP3.LUT R18, R26, R15, R18, 0x96, !PT ;  /* 0x0000000f1a127212 */ /* 0x000fc400078e9612 */
[C-C-:B------:R-:W-:Y:S02]  /*d830*/  SHF.L.W.U32.HI R2, R7.reuse, 0x19, R7.reuse ;  /* 0x0000001907027819 */ /* 0x140fe40000010e07 */
[C-C-:B------:R-:W-:Y:S02]  /*d840*/  SHF.L.W.U32.HI R3, R7.reuse, 0xe, R7.reuse ;  /* 0x0000000e07037819 */ /* 0x140fe40000010e07 */
[----:B------:R-:W-:Y:S02]  /*d850*/  SHF.R.U32.HI R15, RZ, 0x3, R7 ;  /* 0x00000003ff0f7819 */ /* 0x000fe40000011607 */
[----:B------:R-:W-:Y:S02]  /*d860*/  IADD3 R18, PT, PT, R7, R18, R12 ;  /* 0x0000001207127210 */ /* 0x000fe40007ffe00c */
[----:B------:R-:W-:Y:S02]  /*d870*/  LOP3.LUT R3, R15, R2, R3, 0x96, !PT ;  /* 0x000000020f037212 */ /* 0x000fe400078e9603 */
[----:B------:R-:W-:-:S02]  /*d880*/  SHF.L.W.U32.HI R2, R13, 0x19, R13 ;  /* 0x000000190d027819 */ /* 0x000fc40000010e0d */
[--C-:B------:R-:W-:Y:S02]  /*d890*/  SHF.L.W.U32.HI R7, R13, 0xe, R13.reuse ;  /* 0x0000000e0d077819 */ /* 0x100fe40000010e0d */
        /* <DEDUP_REMOVED lines=10> */
[----:B------:R-:W-:Y:S02]  /*d940*/  LOP3.LUT R12, R12, R2, R3, 0x96, !PT ;  /* 0x000000020c0c7212 */ /* 0x000fe400078e9603 */
[C-C-:B------:R-:W-:Y:S02]  /*d950*/  SHF.L.W.U32.HI R2, R19.reuse, 0x19, R19.reuse ;  /* 0x0000001913027819 */ /* 0x140fe40000010e13 */
[----:B------:R-:W-:Y:S02]  /*d960*/  SHF.L.W.U32.HI R3, R19, 0xe, R19 ;  /* 0x0000000e13037819 */ /* 0x000fe40000010e13 */
[--C-:B------:R-:W-:Y:S02]  /*d970*/  SHF.L.W.U32.HI R18, R7, 0xd, R7.reuse ;  /* 0x0000000d07127819 */ /* 0x100fe40000010e07 */
[----:B------:R-:W-:Y:S02]  /*d980*/  SHF.R.U32.HI R28, RZ, 0xa, R7 ;  /* 0x0000000aff1c7819 */ /* 0x000fe40000011607 */
[----:B0-----:R-:W-:Y:S01]  /*d990*/  SHF.R.U32.HI R5, RZ, 0x3, R19 ;  /* 0x00000003ff057819 */ /* 0x001fe20000011613 */
[----:B------:R-:W5:Y:S01]  /*d9a0*/  LDL.64 R6, [UR12+0x4] ;  /* 0x0000040cff067983 */ /* 0x000f620008100a00 */
[----:B------:R-:W-:-:S02]  /*d9b0*/  LOP3.LUT R15, R28, R15, R18, 0x96, !PT ;  /* 0x0000000f1c0f7212 */ /* 0x000fc400078e9612 */
[----:B------:R-:W-:Y:S02]  /*d9c0*/  LOP3.LUT R5, R5, R2, R3, 0x96, !PT ;  /* 0x0000000205057212 */ /* 0x000fe400078e9603 */
        /* <DEDUP_REMOVED lines=18> */
[--C-:B------:R-:W-:Y:S02]  /*daf0*/  SHF.L.W.U32.HI R15, R11, 0xe, R11.reuse ;  /* 0x0000000e0b0f7819 */ /* 0x100fe40000010e0b */
[----:B------:R-:W-:-:S04]  /*db00*/  SHF.R.U32.HI R8, RZ, 0x3, R11 ;  /* 0x00000003ff087819 */ /* 0x000fc8000001160b */
[----:B------:R-:W-:Y:S02]  /*db10*/  LOP3.LUT R14, R8, R14, R15, 0x96, !PT ;  /* 0x0000000e080e7212 */ /* 0x000fe400078e960f */
[----:B------:R-:W-:Y:S02]  /*db20*/  IADD3 R15, PT, PT, R11, R18, R4 ;  /* 0x000000120b0f7210 */ /* 0x000fe40007ffe004 */
[----:B------:R-:W-:Y:S01]  /*db30*/  IADD3 R9, PT, PT, R10, R5, R9 ;  /* 0x000000050a097210 */ /* 0x000fe20007ffe009 */
[----:B------:R-:W5:Y:S04]  /*db40*/  LDL.64 R18, [UR12+0x14] ;  /* 0x0000140cff127983 */ /* 0x000f680008100a00 */
[----:B------:R-:W5:Y:S01]  /*db50*/  LDL R5, [UR12+0xc] ;  /* 0x00000c0cff057983 */ /* 0x000f620008100800 */
[----:B------:R-:W-:-:S05]  /*db60*/  IMAD.IADD R14, R14, 0x1, R9 ;  /* 0x000000010e0e7824 */ /* 0x000fca00078e0209 */
[----:B------:R-:W-:Y:S02]  /*db70*/  SHF.L.W.U32.HI R9, R14, 0xd, R14 ;  /* 0x0000000d0e097819 */ /* 0x000fe40000010e0e */
[C-C-:B--2---:R-:W-:Y:S02]  /*db80*/  SHF.L.W.U32.HI R4, R25.reuse, 0x19, R25.reuse ;  /* 0x0000001919047819 */ /* 0x144fe40000010e19 */
[--C-:B------:R-:W-:Y:S02]  /*db90*/  SHF.L.W.U32.HI R11, R25, 0xe, R25.reuse ;  /* 0x0000000e190b7819 */ /* 0x100fe40000010e19 */
[----:B------:R-:W-:-:S04]  /*dba0*/  SHF.R.U32.HI R8, RZ, 0x3, R25 ;  /* 0x00000003ff087819 */ /* 0x000fc80000011619 */
[----:B------:R-:W-:-:S05]  /*dbb0*/  LOP3.LUT R4, R8, R4, R11, 0x96, !PT ;  /* 0x0000000408047212 */ /* 0x000fca00078e960b */
[----:B------:R-:W-:-:S05]  /*dbc0*/  IMAD.IADD R15, R4, 0x1, R15 ;  /* 0x00000001040f7824 */ /* 0x000fca00078e020f */
[----:B------:R0:W-:Y:S04]  /*dbd0*/  STL.128 [UR12+0x2c], R12 ;  /* 0x00002c0cff007987 */ /* 0x0001e80008100c0c */
[----:B------:R-:W2:Y:S01]  /*dbe0*/  LDL R28, [UR12+0x30] ;  /* 0x0000300cff1c7983 */ /* 0x000ea20008100800 */
[--C-:B------:R-:W-:Y:S02]  /*dbf0*/  SHF.L.W.U32.HI R4, R14, 0xf, R14.reuse ;  /* 0x0000000f0e047819 */ /* 0x100fe40000010e0e */
[----:B------:R-:W-:Y:S02]  /*dc00*/  SHF.R.U32.HI R8, RZ, 0xa, R14 ;  /* 0x0000000aff087819 */ /* 0x000fe4000001160e */
[----:B------:R-:W-:Y:S02]  /*dc10*/  SHF.R.U32.HI R10, RZ, 0xa, R15 ;  /* 0x0000000aff0a7819 */ /* 0x000fe4000001160f */
[----:B------:R-:W-:-:S02]  /*dc20*/  LOP3.LUT R4, R8, R4, R9, 0x96, !PT ;  /* 0x0000000408047212 */ /* 0x000fc400078e9609 */
[C-C-:B------:R-:W-:Y:S02]  /*dc30*/  SHF.L.W.U32.HI R8, R15.reuse, 0xf, R15.reuse ;  /* 0x0000000f0f087819 */ /* 0x140fe40000010e0f */
[----:B------:R-:W-:Y:S02]  /*dc40*/  SHF.L.W.U32.HI R9, R15, 0xd, R15 ;  /* 0x0000000d0f097819 */ /* 0x000fe40000010e0f */
[----:B0-----:R-:W2:Y:S02]  /*dc50*/  LDL.64 R14, [UR12+0x34] ;  /* 0x0000340cff0e7983 */ /* 0x001ea40008100a00 */
[----:B------:R-:W-:Y:S02]  /*dc60*/  LOP3.LUT R8, R10, R8, R9, 0x96, !PT ;  /* 0x000000080a087212 */ /* 0x000fe400078e9609 */
[--C-:B---3--:R-:W-:Y:S02]  /*dc70*/  SHF.L.W.U32.HI R9, R27, 0x19, R27.reuse ;  /* 0x000000191b097819 */ /* 0x108fe40000010e1b */
[----:B------:R-:W-:-:S02]  /*dc80*/  SHF.R.U32.HI R10, RZ, 0x3, R27 ;  /* 0x00000003ff0a7819 */ /* 0x000fc4000001161b */
[----:B----4-:R-:W-:Y:S02]  /*dc90*/  IADD3 R26, PT, PT, R25, R4, R26 ;  /* 0x00000004191a7210 */ /* 0x010fe40007ffe01a */
        /* <DEDUP_REMOVED lines=32> */
[----:B------:R-:W-:-:S03]  /*dea0*/  LOP3.LUT R2, R6, R2, R3, 0x96, !PT ;  /* 0x0000000206027212 */ /* 0x000fc600078e9603 */
[----:B------:R-:W-:Y:S01]  /*deb0*/  IMAD.IADD R11, R12, 0x1, R11 ;  /* 0x000000010c0b7824 */ /* 0x000fe200078e020b */
[----:B------:R-:W-:-:S04]  /*dec0*/  SHF.L.W.U32.HI R3, R29, 0xe, R29 ;  /* 0x0000000e1d037819 */ /* 0x000fc80000010e1d */
[C-C-:B------:R-:W-:Y:S02]  /*ded0*/  SHF.L.W.U32.HI R6, R11.reuse, 0xf, R11.reuse ;  /* 0x0000000f0b067819 */ /* 0x140fe40000010e0b */
[--C-:B------:R-:W-:Y:S02]  /*dee0*/  SHF.L.W.U32.HI R7, R11, 0xd, R11.reuse ;  /* 0x0000000d0b077819 */ /* 0x100fe40000010e0b */
[----:B------:R-:W-:-:S04]  /*def0*/  SHF.R.U32.HI R12, RZ, 0xa, R11 ;  /* 0x0000000aff0c7819 */ /* 0x000fc8000001160b */
[----:B------:R-:W-:Y:S02]  /*df00*/  LOP3.LUT R6, R12, R6, R7, 0x96, !PT ;  /* 0x000000060c067212 */ /* 0x000fe400078e9607 */
[----:B------:R-:W-:Y:S01]  /*df10*/  SHF.R.U32.HI R7, RZ, 0x3, R18 ;  /* 0x00000003ff077819 */ /* 0x000fe20000011612 */
[----:B------:R-:W-:-:S04]  /*df20*/  UIADD3 UR4, UPT, UPT, UR4, 0x10, URZ ;  /* 0x0000001004047890 */ /* 0x000fc8000fffe0ff */
[----:B------:R-:W-:Y:S01]  /*df30*/  UISETP.NE.AND UP0, UPT, UR4, 0x30, UPT ;  /* 0x000000300400788c */ /* 0x000fe2000bf05270 */
[----:B------:R1:W-:Y:S01]  /*df40*/  STL.128 [UR12+0x3c], R8 ;  /* 0x00003c08ff007987 */ /* 0x0003e20008100c0c */
[----:B--2---:R-:W-:Y:S02]  /*df50*/  IADD3 R28, PT, PT, R5, R2, R28 ;  /* 0x00000002051c7210 */ /* 0x004fe40007ffe01c */
[--C-:B------:R-:W-:Y:S02]  /*df60*/  SHF.L.W.U32.HI R2, R29, 0x19, R29.reuse ;  /* 0x000000191d027819 */ /* 0x100fe40000010e1d */
[----:B------:R-:W-:-:S04]  /*df70*/  SHF.R.U32.HI R5, RZ, 0x3, R29 ;  /* 0x00000003ff057819 */ /* 0x000fc8000001161d */
        /* <DEDUP_REMOVED lines=10> */
[--C-:B------:R-:W-:Y:S02]  /*e020*/  SHF.L.W.U32.HI R14, R19, 0x19, R19.reuse ;  /* 0x00000019130e7819 */ /* 0x100fe40000010e13 */
[----:B------:R-:W-:Y:S02]  /*e030*/  LOP3.LUT R2, R5, R3, R6, 0x96, !PT ;  /* 0x0000000305027212 */ /* 0x000fe400078e9606 */
[--C-:B------:R-:W-:Y:S02]  /*e040*/  SHF.L.W.U32.HI R3, R19, 0xe, R19.reuse ;  /* 0x0000000e13037819 */ /* 0x100fe40000010e13 */
[----:B------:R-:W-:-:S02]  /*e050*/  SHF.R.U32.HI R5, RZ, 0x3, R19 ;  /* 0x00000003ff057819 */ /* 0x000fc40000011613 */
[C-C-:B------:R-:W-:Y:S02]  /*e060*/  SHF.L.W.U32.HI R6, R13.reuse, 0xf, R13.reuse ;  /* 0x0000000f0d067819 */ /* 0x140fe40000010e0d */
[--C-:B------:R-:W-:Y:S02]  /*e070*/  SHF.L.W.U32.HI R7, R13, 0xd, R13.reuse ;  /* 0x0000000d0d077819 */ /* 0x100fe40000010e0d */
[----:B------:R-:W-:Y:S02]  /*e080*/  SHF.R.U32.HI R25, RZ, 0xa, R13 ;  /* 0x0000000aff197819 */ /* 0x000fe4000001160d */
[----:B------:R-:W-:Y:S02]  /*e090*/  LOP3.LUT R14, R5, R14, R3, 0x96, !PT ;  /* 0x0000000e050e7212 */ /* 0x000fe400078e9603 */
[----:B------:R-:W-:Y:S02]  /*e0a0*/  LOP3.LUT R6, R25, R6, R7, 0x96, !PT ;  /* 0x0000000619067212 */ /* 0x000fe400078e9607 */
[----:B------:R-:W-:-:S02]  /*e0b0*/  IADD3 R15, PT, PT, R18, R2, R15 ;  /* 0x00000002120f7210 */ /* 0x000fc40007ffe00f */
[----:B------:R-:W-:Y:S02]  /*e0c0*/  IADD3 R6, PT, PT, R19, R6, R8 ;  /* 0x0000000613067210 */ /* 0x000fe40007ffe008 */
[C-C-:B---3--:R-:W-:Y:S02]  /*e0d0*/  SHF.L.W.U32.HI R3, R4.reuse, 0x19, R4.reuse ;  /* 0x0000001904037819 */ /* 0x148fe40000010e04 */
[--C-:B------:R-:W-:Y:S02]  /*e0e0*/  SHF.L.W.U32.HI R26, R4, 0xe, R4.reuse ;  /* 0x0000000e041a7819 */ /* 0x100fe40000010e04 */
[----:B------:R-:W-:-:S04]  /*e0f0*/  SHF.R.U32.HI R5, RZ, 0x3, R4 ;  /* 0x00000003ff057819 */ /* 0x000fc80000011604 */
        /* <DEDUP_REMOVED lines=15> */
.L_x_74:
[----:B------:R-:W0:Y:S01]  /*e1f0*/  LDC.64 R2, c[0x4][RZ] ;  /* 0x01000000ff027b82 */ /* 0x000e220000000a00 */
[C-C-:B------:R-:W-:Y:S02]  /*e200*/  SHF.L.W.U32.HI R5, R12.reuse, 0x1a, R12.reuse ;  /* 0x0000001a0c057819 */ /* 0x140fe40000010e0c */
        /* <DEDUP_REMOVED lines=75> */
.L_x_72:
[----:B------:R-:W1:Y:S01]  /*e6c0*/  LDCU UR12, c[0x0][0x390] ;  /* 0x00007200ff0c77ac */ /* 0x000e620008000800 */
[----:B------:R-:W-:-:S04]  /*e6d0*/  UIADD3 UR5, UP0, UPT, UR5, 0x1, URZ ;  /* 0x0000000105057890 */ /* 0x000fc8000ff1e0ff */
[----:B------:R-:W-:Y:S02]  /*e6e0*/  UIADD3.X UR6, UPT, UPT, URZ, UR6, URZ, UP0, !UPT ;  /* 0x00000006ff067290 */ /* 0x000fe400087fe4ff */
[----:B-1----:R-:W-:Y:S02]  /*e6f0*/  USHF.R.S32.HI UR4, URZ, 0x1f, UR12 ;  /* 0x0000001fff047899 */ /* 0x002fe4000801140c */
[----:B------:R-:W-:-:S04]  /*e700*/  UISETP.NE.U32.AND UP0, UPT, UR5, UR12, UPT ;  /* 0x0000000c0500728c */ /* 0x000fc8000bf05070 */
[----:B------:R-:W-:-:S09]  /*e710*/  UISETP.NE.AND.EX UP0, UPT, UR6, UR4, UPT, UP0 ;  /* 0x000000040600728c */ /* 0x000fd2000bf05300 */
[----:B------:R-:W-:Y:S05]  /*e720*/  BRA.U UP0, `(.L_x_75) ;  /* 0xffffffe500007547 */ /* 0x000fea000b83ffff */
.L_x_71:
[----:B------:R-:W-:Y:S01]  /*e730*/  IMAD.MOV.U32 R9, RZ, RZ, 0x80 ;  /* 0x00000080ff097424 */ /* 0x000fe200078e00ff */
[----:B------:R-:W-:Y:S01]  /*e740*/  IADD3 R4, P1, PT, R6, 0x1, RZ ;  /* 0x0000000106047810 */ /* 0x000fe20007f3e0ff */
[----:B------:R-:W-:Y:S02]  /*e750*/  IMAD.IADD R8, R1, 0x1, R6 ;  /* 0x0000000101087824 */ /* 0x000fe400078e0206 */
[----:B0-----:R-:W-:Y:S01]  /*e760*/  IMAD.MOV.U32 R2, RZ, RZ, R24 ;  /* 0x000000ffff027224 */ /* 0x001fe200078e0018 */
[----:B------:R-:W-:Y:S01]  /*e770*/  ISETP.GE.U32.AND P0, PT, R4, 0x39, PT ;  /* 0x000000390400780c */ /* 0x000fe20003f06070 */
[----:B------:R-:W-:Y:S01]  /*e780*/  IMAD.X R7, RZ, RZ, R5, P1 ;  /* 0x000000ffff077224 */ /* 0x000fe200008e0605 */
[----:B------:R0:W-:Y:S01]  /*e790*/  STL.U8 [R8+0x100], R9 ;  /* 0x0001000908007387 */ /* 0x0001e20000100000 */
[----:B------:R-:W-:-:S03]  /*e7a0*/  IMAD.MOV.U32 R3, RZ, RZ, R23 ;  /* 0x000000ffff037224 */ /* 0x000fc600078e0017 */
[----:B------:R-:W-:-:S13]  /*e7b0*/  ISETP.GE.U32.AND.EX P0, PT, R7, RZ, PT, P0 ;  /* 0x000000ff0700720c */ /* 0x000fda0003f06100 */
[----:B0-----:R-:W-:Y:S05]  /*e7c0*/  @!P0 BRA `(.L_x_76) ;  /* 0x0000001c002c8947 */ /* 0x001fea0003800000 */
[----:B------:R-:W-:-:S04]  /*e7d0*/  ISETP.GT.U32.AND P0, PT, R4, 0x3f, PT ;  /* 0x0000003f0400780c */ /* 0x000fc80003f04070 */
[----:B------:R-:W-:-:S13]  /*e7e0*/  ISETP.GT.U32.AND.EX P0, PT, R7, RZ, PT, P0 ;  /* 0x000000ff0700720c */ /* 0x000fda0003f04100 */
[----:B------:R-:W-:Y:S05]  /*e7f0*/  @P0 BRA `(.L_x_77) ;  /* 0x0000000000580947 */ /* 0x000fea0003800000 */
[C---:B------:R-:W-:Y:S02]  /*e800*/  ISETP.GT.U32.AND P0, PT, R6.reuse, 0x3b, PT ;  /* 0x0000003b0600780c */ /* 0x040fe40003f04070 */
[----:B------:R-:W-:Y:S02]  /*e810*/  LOP3.LUT R7, R6, 0x3, RZ, 0xc0, !PT ;  /* 0x0000000306077812 */ /* 0x000fe400078ec0ff */
[----:B------:R-:W-:Y:S02]  /*e820*/  ISETP.GT.U32.AND.EX P0, PT, R5, RZ, PT, P0 ;  /* 0x000000ff0500720c */ /* 0x000fe40003f04100 */
[----:B------:R-:W-:-:S04]  /*e830*/  ISETP.NE.U32.AND P1, PT, R7, 0x3, PT ;  /* 0x000000030700780c */ /* 0x000fc80003f25070 */
[----:B------:R-:W-:-:S07]  /*e840*/  ISETP.NE.AND.EX P1, PT, RZ, RZ, PT, P1 ;  /* 0x000000ffff00720c */ /* 0x000fce0003f25310 */
        /* <DEDUP_REMOVED lines=8> */
.L_x_78:
        /* <DEDUP_REMOVED lines=9> */
.L_x_77:
        /* <DEDUP_REMOVED lines=53> */
[----:B0-----:R-:W-:Y:S01]  /*ecb0*/  PRMT R5, R9, 0x7772, RZ ;  /* 0x0000777209057816 */ /* 0x001fe200000000ff */
[----:B------:R-:W-:Y:S01]  /*ecc0*/  IMAD.SHL.U32 R12, R12, 0x100, RZ ;  /* 0x000001000c0c7824 */ /* 0x000fe200078e00ff */
[----:B------:R-:W-:Y:S01]  /*ecd0*/  PRMT R7, R10, 0x7770, RZ ;  /* 0x000077700a077816 */ /* 0x000fe200000000ff */
[----:B------:R-:W-:Y:S01]  /*ece0*/  IMAD R14, R14, 0x1000000, R19 ;  /* 0x010000000e0e7824 */ /* 0x000fe200078e0213 */
        /* <DEDUP_REMOVED lines=24> */
[C---:B------:R-:W-:Y:S01]  /*ee70*/  PRMT R8, R14.reuse, 0x7772, RZ ;  /* 0x000077720e087816 */ /* 0x040fe200000000ff */
        /* <DEDUP_REMOVED lines=41> */
[C---:B------:R-:W-:Y:S01]  /*f110*/  PRMT R7, R12.reuse, 0x7770, RZ ;  /* 0x000077700c077816 */ /* 0x040fe200000000ff */
        /* <DEDUP_REMOVED lines=30> */
.L_x_79:
        /* <DEDUP_REMOVED lines=20> */
[----:B------:R-:W-:-:S02]  /*f440*/  SHF.R.U32.HI R23, RZ, 0x3, R5 ;  /* 0x00000003ff177819 */ /* 0x000fc40000011605 */
[----:B----4-:R-:W-:Y:S02]  /*f450*/  IADD3 R24, PT, PT, R5, R24, R6 ;  /* 0x0000001805187210 */ /* 0x010fe40007ffe006 */
[----:B------:R-:W-:Y:S02]  /*f460*/  LOP3.LUT R25, R23, R25, R26, 0x96, !PT ;  /* 0x0000001917197212 */ /* 0x000fe400078e961a */
        /* <DEDUP_REMOVED lines=10> */
[----:B------:R-:W-:-:S02]  /*f510*/  SHF.R.U32.HI R26, RZ, 0xa, R5 ;  /* 0x0000000aff1a7819 */ /* 0x000fc40000011605 */
[----:B------:R-:W-:Y:S02]  /*f520*/  LOP3.LUT R6, R24, R6, R25, 0x96, !PT ;  /* 0x0000000618067212 */ /* 0x000fe400078e9619 */
[C-C-:B------:R-:W-:Y:S02]  /*f530*/  SHF.L.W.U32.HI R24, R5.reuse, 0xf, R5.reuse ;  /* 0x0000000f05187819 */ /* 0x140fe40000010e05 */
[----:B------:R-:W-:Y:S02]  /*f540*/  SHF.L.W.U32.HI R25, R5, 0xd, R5 ;  /* 0x0000000d05197819 */ /* 0x000fe40000010e05 */
[----:B------:R-:W-:Y:S02]  /*f550*/  IADD3 R6, PT, PT, R10, R6, R7 ;  /* 0x000000060a067210 */ /* 0x000fe40007ffe007 */
[----:B------:R-:W-:Y:S02]  /*f560*/  LOP3.LUT R25, R26, R24, R25, 0x96, !PT ;  /* 0x000000181a197212 */ /* 0x000fe400078e9619 */
[----:B------:R-:W-:-:S02]  /*f570*/  SHF.L.W.U32.HI R7, R11, 0x19, R11 ;  /* 0x000000190b077819 */ /* 0x000fc40000010e0b */
[C-C-:B------:R-:W-:Y:S02]  /*f580*/  SHF.L.W.U32.HI R10, R11.reuse, 0xe, R11.reuse ;  /* 0x0000000e0b0a7819 */ /* 0x140fe40000010e0b */
[----:B------:R-:W-:Y:S02]  /*f590*/  SHF.R.U32.HI R24, RZ, 0x3, R11 ;  /* 0x00000003ff187819 */ /* 0x000fe4000001160b */
[----:B------:R-:W-:Y:S02]  /*f5a0*/  IADD3 R25, PT, PT, R11, R25, R12 ;  /* 0x000000190b197210 */ /* 0x000fe40007ffe00c */
[----:B------:R-:W-:Y:S02]  /*f5b0*/  LOP3.LUT R7, R24, R7, R10, 0x96, !PT ;  /* 0x0000000718077212 */ /* 0x000fe400078e960a */
[C-C-:B------:R-:W-:Y:S02]  /*f5c0*/  SHF.L.W.U32.HI R10, R13.reuse, 0x19, R13.reuse ;  /* 0x000000190d0a7819 */ /* 0x140fe40000010e0d */
[----:B------:R-:W-:-:S02]  /*f5d0*/  SHF.L.W.U32.HI R11, R13, 0xe, R13 ;  /* 0x0000000e0d0b7819 */ /* 0x000fc40000010e0d */
[----:B------:R-:W-:-:S04]  /*f5e0*/  SHF.R.U32.HI R12, RZ, 0x3, R13 ;  /* 0x00000003ff0c7819 */ /* 0x000fc8000001160d */
[----:B------:R-:W-:Y:S01]  /*f5f0*/  LOP3.LUT R10, R12, R10, R11, 0x96, !PT ;  /* 0x0000000a0c0a7212 */ /* 0x000fe200078e960b */
[----:B------:R-:W-:-:S04]  /*f600*/  IMAD.IADD R6, R7, 0x1, R6 ;  /* 0x0000000107067824 */ /* 0x000fc800078e0206 */
[----:B------:R-:W-:Y:S02]  /*f610*/  IMAD.IADD R7, R10, 0x1, R25 ;  /* 0x000000010a077824 */ /* 0x000fe400078e0219 */
[----:B------:R-:W3:Y:S04]  /*f620*/  LDL R25, [UR5] ;  /* 0x00000005ff197983 */ /* 0x000ee80008100800 */
[----:B------:R0:W-:Y:S04]  /*f630*/  STL.128 [UR5+0x1c], R4 ;  /* 0x00001c04ff007987 */ /* 0x0001e80008100c05 */
[----:B------:R-:W4:Y:S01]  /*f640*/  LDL R24, [UR5+0x20] ;  /* 0x00002005ff187983 */ /* 0x000f220008100800 */
[----:B------:R-:W-:-:S02]  /*f650*/  SHF.L.W.U32.HI R10, R6, 0xf, R6 ;  /* 0x0000000f060a7819 */ /* 0x000fc40000010e06 */
[--C-:B------:R-:W-:Y:S02]  /*f660*/  SHF.L.W.U32.HI R11, R6, 0xd, R6.reuse ;  /* 0x0000000d060b7819 */ /* 0x100fe40000010e06 */
[----:B------:R-:W-:Y:S02]  /*f670*/  SHF.R.U32.HI R12, RZ, 0xa, R6 ;  /* 0x0000000aff0c7819 */ /* 0x000fe40000011606 */
[C-C-:B------:R-:W-:Y:S02]  /*f680*/  SHF.L.W.U32.HI R26, R7.reuse, 0xf, R7.reuse ;  /* 0x0000000f071a7819 */ /* 0x140fe40000010e07 */
[--C-:B------:R-:W-:Y:S02]  /*f690*/  SHF.L.W.U32.HI R27, R7, 0xd, R7.reuse ;  /* 0x0000000d071b7819 */ /* 0x100fe40000010e07 */
[----:B------:R-:W-:Y:S02]  /*f6a0*/  SHF.R.U32.HI R28, RZ, 0xa, R7 ;  /* 0x0000000aff1c7819 */ /* 0x000fe40000011607 */
[----:B0-----:R-:W-:-:S02]  /*f6b0*/  SHF.L.W.U32.HI R6, R19, 0xe, R19 ;  /* 0x0000000e13067819 */ /* 0x001fc40000010e13 */
[--C-:B------:R-:W-:Y:S02]  /*f6c0*/  SHF.R.U32.HI R7, RZ, 0x3, R19.reuse ;  /* 0x00000003ff077819 */ /* 0x100fe40000011613 */
[----:B------:R-:W-:Y:S02]  /*f6d0*/  SHF.L.W.U32.HI R5, R19, 0x19, R19 ;  /* 0x0000001913057819 */ /* 0x000fe40000010e13 */
[----:B------:R-:W-:Y:S02]  /*f6e0*/  LOP3.LUT R12, R12, R10, R11, 0x96, !PT ;  /* 0x0000000a0c0c7212 */ /* 0x000fe400078e960b */
        /* <DEDUP_REMOVED lines=47> */
[--C-:B------:R-:W-:Y:S02]  /*f9e0*/  SHF.R.U32.HI R13, RZ, 0x3, R25.reuse ;  /* 0x00000003ff0d7819 */ /* 0x100fe40000011619 */
        /* <DEDUP_REMOVED lines=92> */
.L_x_80:
        /* <DEDUP_REMOVED lines=43> */
[C-C-:B------:R-:W-:Y:S02]  /*10260*/  SHF.L.W.U32.HI R25, R11.reuse, 0x13, R11.reuse ;  /* 0x000000130b197819 */ /* 0x140fe40000010e0b */
        /* <DEDUP_REMOVED lines=33> */
.L_x_76:
        /* <DEDUP_REMOVED lines=12> */
.L_x_83:
        /* <DEDUP_REMOVED lines=23> */
.L_x_82:
        /* <DEDUP_REMOVED lines=17> */
.L_x_84:
        /* <DEDUP_REMOVED lines=15> */
.L_x_85:
[----:B------:R-:W-:Y:S01]  /*108b0*/  IADD3 R5, P0, PT, R5, -0x1, RZ ;  /* 0xffffffff05057810 */ /* 0x000fe20007f1e0ff */
[----:B------:R0:W-:Y:S03]  /*108c0*/  STL.U8 [R4], RZ ;  /* 0x000000ff04007387 */ /* 0x0001e60000100000 */
[----:B------:R-:W-:Y:S02]  /*108d0*/  IADD3.X R6, PT, PT, R6, -0x1, RZ, P0, !PT ;  /* 0xffffffff06067810 */ /* 0x000fe400007fe4ff */
[----:B------:R-:W-:Y:S01]  /*108e0*/  ISETP.NE.U32.AND P0, PT, R5, RZ, PT ;  /* 0x000000ff0500720c */ /* 0x000fe20003f05070 */
[----:B0-----:R-:W-:-:S03]  /*108f0*/  VIADD R4, R4, 0x1 ;  /* 0x0000000104047836 */ /* 0x001fc60000000000 */
[----:B------:R-:W-:-:S13]  /*10900*/  ISETP.NE.AND.EX P0, PT, R6, RZ, PT, P0 ;  /* 0x000000ff0600720c */ /* 0x000fda0003f05300 */
[----:B------:R-:W-:Y:S05]  /*10910*/  @P0 BRA `(.L_x_85) ;  /* 0xfffffffc00e40947 */ /* 0x000fea000383ffff */
.L_x_81:
[----:B012---:R-:W2:Y:S01]  /*10920*/  LDL.128 R4, [R1+0x100] ;  /* 0x0001000001047983 */ /* 0x007ea20000100c00 */
[----:B------:R-:W-:-:S04]  /*10930*/  UIMAD.WIDE UR4, UR12, 0x8, URZ ;  /* 0x000000080c0478a5 */ /* 0x000fc8000f8e02ff */
[----:B------:R-:W-:-:S04]  /*10940*/  UIADD3 UR18, UP0, UPT, UR4, 0x200, URZ ;  /* 0x0000020004127890 */ /* 0x000fc8000ff1e0ff */
[----:B------:R-:W-:-:S04]  /*10950*/  UIADD3.X UR21, UPT, UPT, URZ, UR5, URZ, UP0, !UPT ;  /* 0x00000005ff157290 */ /* 0x000fc800087fe4ff */
[----:B------:R-:W-:Y:S02]  /*10960*/  USHF.R.U64 UR20, UR18, 0x8, UR21 ;  /* 0x0000000812147899 */ /* 0x000fe40008001215 */
[----:B------:R-:W-:Y:S02]  /*10970*/  USHF.R.U64 UR19, UR18, 0x10, UR21 ;  /* 0x0000001012137899 */ /* 0x000fe40008001215 */
[----:B------:R-:W-:Y:S02]  /*10980*/  USHF.R.U64 UR18, UR18, 0x18, UR21 ;  /* 0x0000001812127899 */ /* 0x000fe40008001215 */
[----:B------:R-:W-:Y:S02]  /*10990*/  USHF.R.U32.HI UR17, URZ, 0x8, UR21 ;  /* 0x00000008ff117899 */ /* 0x000fe40008011615 */
[----:B------:R-:W-:Y:S02]  /*109a0*/  USHF.R.U32.HI UR16, URZ, 0x10, UR21 ;  /* 0x00000010ff107899 */ /* 0x000fe40008011615 */
[----:B------:R-:W-:-:S02]  /*109b0*/  USHF.R.U32.HI UR15, URZ, 0x18, UR21 ;  /* 0x00000018ff0f7899 */ /* 0x000fc40008011615 */
[----:B------:R-:W-:Y:S02]  /*109c0*/  UPRMT UR5, UR20, 0x3340, UR4 ;  /* 0x0000334014057896 */ /* 0x000fe40008000004 */
[----:B------:R-:W-:Y:S02]  /*109d0*/  UPRMT UR6, UR18, 0x3340, UR19 ;  /* 0x0000334012067896 */ /* 0x000fe40008000013 */
[----:B------:R-:W-:Y:S02]  /*109e0*/  UPRMT UR12, UR17, 0x3340, UR21 ;  /* 0x00003340110c7896 */ /* 0x000fe40008000015 */
[----:B------:R-:W-:Y:S02]  /*109f0*/  UPRMT UR13, UR15, 0x3340, UR16 ;  /* 0x000033400f0d7896 */ /* 0x000fe40008000010 */
[----:B------:R-:W-:Y:S02]  /*10a00*/  UPRMT UR5, UR6, 0x5410, UR5 ;  /* 0x0000541006057896 */ /* 0x000fe40008000005 */
[----:B------:R-:W-:Y:S01]  /*10a10*/  UPRMT UR12, UR13, 0x5410, UR12 ;  /* 0x000054100d0c7896 */ /* 0x000fe2000800000c */
[----:B--2---:R-:W-:-:S02]  /*10a20*/  PRMT R14, R4, 0x7771, RZ ;  /* 0x00007771040e7816 */ /* 0x004fc400000000ff */
        /* <DEDUP_REMOVED lines=10> */
[C---:B------:R-:W-:Y:S02]  /*10ad0*/  PRMT R12, R4.reuse, 0x7770, RZ ;  /* 0x00007770040c7816 */ /* 0x040fe400000000ff */
[----:B------:R-:W-:Y:S01]  /*10ae0*/  PRMT R8, R4, 0x7772, RZ ;  /* 0x0000777204087816 */ /* 0x000fe200000000ff */
[----:B------:R-:W-:Y:S01]  /*10af0*/  IMAD R24, R11, 0x1000000, R24 ;  /* 0x010000000b187824 */ /* 0x000fe200078e0218 */
[----:B------:R-:W-:Y:S01]  /*10b00*/  LOP3.LUT R11, R10, 0xff0000, RZ, 0xc0, !PT ;  /* 0x00ff00000a0b7812 */ /* 0x000fe200078ec0ff */
[----:B------:R-:W-:Y:S01]  /*10b10*/  IMAD R12, R12, 0x1000000, R13 ;  /* 0x010000000c0c7824 */ /* 0x000fe200078e020d */
[----:B------:R-:W-:Y:S01]  /*10b20*/  PRMT R9, R4, 0x7773, RZ ;  /* 0x0000777304097816 */ /* 0x000fe200000000ff */
[----:B------:R-:W-:Y:S01]  /*10b30*/  IMAD.SHL.U32 R8, R8, 0x100, RZ ;  /* 0x0000010008087824 */ /* 0x000fe200078e00ff */
[----:B------:R-:W-:Y:S02]  /*10b40*/  PRMT R23, R7, 0x7770, RZ ;  /* 0x0000777007177816 */ /* 0x000fe400000000ff */
[----:B------:R-:W-:Y:S01]  /*10b50*/  LOP3.LUT R10, R19, 0xff0000, RZ, 0xc0, !PT ;  /* 0x00ff0000130a7812 */ /* 0x000fe200078ec0ff */
[----:B------:R-:W-:Y:S01]  /*10b60*/  IMAD.U32 R19, RZ, RZ, UR5 ;  /* 0x00000005ff137e24 */ /* 0x000fe2000f8e00ff */
[----:B------:R-:W-:-:S02]  /*10b70*/  PRMT R4, R5, 0x7772, RZ ;  /* 0x0000777205047816 */ /* 0x000fc400000000ff */
[C---:B------:R-:W-:Y:S01]  /*10b80*/  PRMT R18, R6.reuse, 0x7770, RZ ;  /* 0x0000777006127816 */ /* 0x040fe200000000ff */
[----:B------:R-:W-:Y:S01]  /*10b90*/  IMAD R26, R23, 0x1000000, R10 ;  /* 0x01000000171a7824 */ /* 0x000fe200078e020a */
        /* <DEDUP_REMOVED lines=8> */
[----:B------:R-:W-:Y:S01]  /*10c20*/  PRMT R7, R7, 0x7773, RZ ;  /* 0x0000777307077816 */ /* 0x000fe200000000ff */
[----:B------:R-:W-:Y:S01]  /*10c30*/  IMAD.U32 R18, RZ, RZ, UR12 ;  /* 0x0000000cff127e24 */ /* 0x000fe2000f8e00ff */
[----:B------:R-:W-:-:S02]  /*10c40*/  LOP3.LUT R4, R9, R12, R8, 0xfe, !PT ;  /* 0x0000000c09047212 */ /* 0x000fc400078efe08 */
[----:B------:R-:W-:Y:S02]  /*10c50*/  LOP3.LUT R5, R5, R24, R10, 0xfe, !PT ;  /* 0x0000001805057212 */ /* 0x000fe400078efe0a */
[----:B------:R-:W-:Y:S01]  /*10c60*/  LOP3.LUT R6, R6, R11, R15, 0xfe, !PT ;  /* 0x0000000b06067212 */ /* 0x000fe200078efe0f */
[----:B------:R0:W-:Y:S01]  /*10c70*/  STL.64 [R1+0x138], R18 ;  /* 0x0001381201007387 */ /* 0x0001e20000100a00 */
        /* <DEDUP_REMOVED lines=17> */
[----:B-1----:R-:W-:Y:S01]  /*10d90*/  PRMT R5, R9, 0x7772, RZ ;  /* 0x0000777209057816 */ /* 0x002fe200000000ff */
        /* <DEDUP_REMOVED lines=60> */
[----:B------:R-:W2:Y:S01]  /*11160*/  LDL.64 R12, [R1+0x130] ;  /* 0x00013000010c7983 */ /* 0x000ea20000100a00 */
[----:B------:R-:W-:Y:S02]  /*11170*/  ULOP3.LUT UR14, UR4, 0xf8, URZ, 0xc0, !UPT ;  /* 0x000000f8040e7892 */ /* 0x000fe4000f8ec0ff */
[----:B------:R-:W-:Y:S02]  /*11180*/  USHF.L.U32 UR4, UR16, 0x10, URZ ;  /* 0x0000001010047899 */ /* 0x000fe400080006ff */
[----:B------:R-:W-:Y:S02]  /*11190*/  USHF.L.U32 UR12, UR19, 0x10, URZ ;  /* 0x00000010130c7899 */ /* 0x000fe400080006ff */
[----:B------:R-:W-:-:S02]  /*111a0*/  USHF.L.U32 UR5, UR17, 0x8, URZ ;  /* 0x0000000811057899 */ /* 0x000fc400080006ff */
[----:B------:R-:W-:Y:S02]  /*111b0*/  USHF.L.U32 UR13, UR20, 0x8, URZ ;  /* 0x00000008140d7899 */ /* 0x000fe400080006ff */
[----:B------:R-:W-:Y:S02]  /*111c0*/  ULOP3.LUT UR4, UR4, 0xff0000, URZ, 0xc0, !UPT ;  /* 0x00ff000004047892 */ /* 0x000fe4000f8ec0ff */
[----:B------:R-:W-:Y:S02]  /*111d0*/  ULOP3.LUT UR12, UR12, 0xff0000, URZ, 0xc0, !UPT ;  /* 0x00ff00000c0c7892 */ /* 0x000fe4000f8ec0ff */
[----:B------:R-:W-:Y:S02]  /*111e0*/  ULOP3.LUT UR6, UR21, 0xff, URZ, 0xc0, !UPT ;  /* 0x000000ff15067892 */ /* 0x000fe4000f8ec0ff */
[----:B------:R-:W-:Y:S02]  /*111f0*/  ULOP3.LUT UR5, UR5, 0xff00, URZ, 0xc0, !UPT ;  /* 0x0000ff0005057892 */ /* 0x000fe4000f8ec0ff */
[----:B------:R-:W-:-:S02]  /*11200*/  ULOP3.LUT UR13, UR13, 0xff00, URZ, 0xc0, !UPT ;  /* 0x0000ff000d0d7892 */ /* 0x000fc4000f8ec0ff */
[----:B------:R-:W-:Y:S02]  /*11210*/  ULEA UR4, UR15, UR4, 0x18 ;  /* 0x000000040f047291 */ /* 0x000fe4000f8ec0ff */
[----:B------:R-:W-:Y:S02]  /*11220*/  ULEA UR12, UR18, UR12, 0x18 ;  /* 0x0000000c120c7291 */ /* 0x000fe4000f8ec0ff */
[----:B------:R-:W-:Y:S02]  /*11230*/  UIADD3 UR4, UPT, UPT, UR6, UR4, UR5 ;  /* 0x0000000406047290 */ /* 0x000fe4000fffe005 */
[----:B------:R-:W-:Y:S02]  /*11240*/  UIADD3 UR12, UPT, UPT, UR14, UR12, UR13 ;  /* 0x0000000c0e0c7290 */ /* 0x000fe4000fffe00d */
[----:B------:R-:W-:Y:S02]  /*11250*/  UIADD3 UR5, UPT, UPT, UR7, 0x24, URZ ;  /* 0x0000002407057890 */ /* 0x000fe4000fffe0ff */
[----:B0-----:R-:W-:-:S02]  /*11260*/  IMAD.U32 R10, RZ, RZ, UR4 ;  /* 0x00000004ff0a7e24 */ /* 0x001fc4000f8e00ff */
[----:B------:R-:W-:Y:S02]  /*11270*/  IMAD.U32 R11, RZ, RZ, UR12 ;  /* 0x0000000cff0b7e24 */ /* 0x000fe4000f8e00ff */
[----:B------:R-:W-:Y:S02]  /*11280*/  IMAD.U32 R15, RZ, RZ, UR12 ;  /* 0x0000000cff0f7e24 */ /* 0x000fe4000f8e00ff */
[----:B------:R-:W-:Y:S01]  /*11290*/  IMAD.U32 R14, RZ, RZ, UR4 ;  /* 0x00000004ff0e7e24 */ /* 0x000fe2000f8e00ff */
[----:B------:R-:W-:Y:S01]  /*112a0*/  UMOV UR4, URZ ;  /* 0x000000ff00047c82 */ /* 0x000fe20008000000 */
[----:B--2---:R-:W-:Y:S02]  /*112b0*/  PRMT R6, R12, 0x7771, RZ ;  /* 0x000077710c067816 */ /* 0x004fe400000000ff */
[C---:B------:R-:W-:Y:S02]  /*112c0*/  PRMT R5, R13.reuse, 0x7771, RZ ;  /* 0x000077710d057816 */ /* 0x040fe400000000ff */
[----:B------:R-:W-:Y:S01]  /*112d0*/  PRMT R9, R13, 0x7773, RZ ;  /* 0x000077730d097816 */ /* 0x000fe200000000ff */
[----:B------:R-:W-:Y:S01]  /*112e0*/  IMAD.U32 R7, R6, 0x10000, RZ ;  /* 0x0001000006077824 */ /* 0x000fe200078e00ff */
[----:B------:R-:W-:Y:S01]  /*112f0*/  PRMT R6, R12, 0x7770, RZ ;  /* 0x000077700c067816 */ /* 0x000fe200000000ff */
[----:B------:R-:W-:Y:S01]  /*11300*/  IMAD.U32 R8, R5, 0x10000, RZ ;  /* 0x0001000005087824 */ /* 0x000fe200078e00ff */
[----:B------:R-:W-:-:S02]  /*11310*/  PRMT R5, R13, 0x7770, RZ ;  /* 0x000077700d057816 */ /* 0x000fc400000000ff */
[----:B------:R-:W-:Y:S02]  /*11320*/  LOP3.LUT R7, R7, 0xff0000, RZ, 0xc0, !PT ;  /* 0x00ff000007077812 */ /* 0x000fe400078ec0ff */
[----:B------:R-:W-:-:S03]  /*11330*/  LOP3.LUT R8, R8, 0xff0000, RZ, 0xc0, !PT ;  /* 0x00ff000008087812 */ /* 0x000fc600078ec0ff */
[----:B------:R-:W-:Y:S01]  /*11340*/  IMAD R7, R6, 0x1000000, R7 ;  /* 0x0100000006077824 */ /* 0x000fe200078e0207 */
[C---:B------:R-:W-:Y:S01]  /*11350*/  PRMT R6, R12.reuse, 0x7772, RZ ;  /* 0x000077720c067816 */ /* 0x040fe200000000ff */
[----:B------:R-:W-:Y:S01]  /*11360*/  IMAD R8, R5, 0x1000000, R8 ;  /* 0x0100000005087824 */ /* 0x000fe200078e0208 */
[----:B------:R-:W-:Y:S02]  /*11370*/  PRMT R5, R13, 0x7772, RZ ;  /* 0x000077720d057816 */ /* 0x000fe400000000ff */
[----:B------:R-:W-:Y:S01]  /*11380*/  PRMT R12, R12, 0x7773, RZ ;  /* 0x000077730c0c7816 */ /* 0x000fe200000000ff */
[----:B------:R-:W-:Y:S02]  /*11390*/  IMAD.SHL.U32 R6, R6, 0x100, RZ ;  /* 0x0000010006067824 */ /* 0x000fe400078e00ff */
[----:B------:R-:W-:-:S03]  /*113a0*/  IMAD.SHL.U32 R5, R5, 0x100, RZ ;  /* 0x0000010005057824 */ /* 0x000fc600078e00ff */
[----:B------:R-:W-:Y:S02]  /*113b0*/  LOP3.LUT R12, R12, R7, R6, 0xfe, !PT ;  /* 0x000000070c0c7212 */ /* 0x000fe400078efe06 */
[----:B------:R-:W-:-:S03]  /*113c0*/  LOP3.LUT R9, R9, R8, R5, 0xfe, !PT ;  /* 0x0000000809097212 */ /* 0x000fc600078efe05 */
[----:B------:R-:W-:-:S05]  /*113d0*/  IMAD.MOV.U32 R8, RZ, RZ, R12 ;  /* 0x000000ffff087224 */ /* 0x000fca00078e000c */
[----:B------:R0:W-:Y:S02]  /*113e0*/  STL.128 [UR7+0x30], R8 ;  /* 0x00003008ff007987 */ /* 0x0001e40008100c07 */
.L_x_86:
[----:B------:R-:W2:Y:S04]  /*113f0*/  LDL R23, [UR5] ;  /* 0x00000005ff177983 */ /* 0x000ea80008100800 */
[----:B------:R-:W3:Y:S04]  /*11400*/  LDL R5, [UR5+-0x20] ;  /* 0xffffe005ff057983 */ /* 0x000ee80008100800 */
[----:B------:R-:W4:Y:S04]  /*11410*/  LDL.64 R6, [UR5+0x4] ;  /* 0x00000405ff067983 */ /* 0x000f280008100a00 */
[----:B01----:R-:W5:Y:S04]  /*11420*/  LDL.64 R10, [UR5+-0x1c] ;  /* 0xffffe405ff0a7983 */ /* 0x003f680008100a00 */
[----:B------:R-:W5:Y:S01]  /*11430*/  LDL R13, [UR5+-0x14] ;  /* 0xffffec05ff0d7983 */ /* 0x000f620008100800 */
        /* <DEDUP_REMOVED lines=192> */
.L_x_87:
        /* <DEDUP_REMOVED lines=41> */
[----:B------:R-:W-:Y:S01]  /*122d0*/  IADD3 R10, PT, PT, R5, R10, R8 ;  /* 0x0000000a050a7210 */ /* 0x000fe20007ffe008 */
[----:B------:R-:W-:-:S03]  /*122e0*/  VIADD R11, R11, 0x4 ;  /* 0x000000040b0b7836 */ /* 0x000fc60000000000 */
[C-C-:B------:R-:W-:Y:S02]  /*122f0*/  SHF.L.W.U32.HI R5, R10.reuse, 0x1e, R10.reuse ;  /* 0x0000001e0a057819 */ /* 0x140fe40000010e0a */
[--C-:B------:R-:W-:Y:S02]  /*12300*/  SHF.L.W.U32.HI R8, R10, 0x13, R10.reuse ;  /* 0x000000130a087819 */ /* 0x100fe40000010e0a */
[----:B------:R-:W-:Y:S02]  /*12310*/  ISETP.NE.AND P0, PT, R11, 0x40, PT ;  /* 0x000000400b00780c */ /* 0x000fe40003f05270 */
[----:B--2---:R-:W-:Y:S02]  /*12320*/  IADD3 R6, PT, PT, R6, R9, R25 ;  /* 0x0000000906067210 */ /* 0x004fe40007ffe019 */
[----:B------:R-:W-:-:S03]  /*12330*/  SHF.L.W.U32.HI R9, R10, 0xa, R10 ;  /* 0x0000000a0a097819 */ /* 0x000fc60000010e0a */
[C---:B------:R-:W-:Y:S01]  /*12340*/  IMAD.IADD R15, R6.reuse, 0x1, R13 ;  /* 0x00000001060f7824 */ /* 0x040fe200078e020d */
[----:B------:R-:W-:Y:S02]  /*12350*/  LOP3.LUT R5, R9, R5, R8, 0x96, !PT ;  /* 0x0000000509057212 */ /* 0x000fe400078e9608 */
[----:B------:R-:W-:Y:S02]  /*12360*/  LOP3.LUT R13, R19, R18, R10, 0xe8, !PT ;  /* 0x00000012130d7212 */ /* 0x000fe400078ee80a */
[C-C-:B------:R-:W-:Y:S02]  /*12370*/  SHF.L.W.U32.HI R8, R15.reuse, 0x1a, R15.reuse ;  /* 0x0000001a0f087819 */ /* 0x140fe40000010e0f */
[C-C-:B------:R-:W-:Y:S02]  /*12380*/  SHF.L.W.U32.HI R9, R15.reuse, 0x15, R15.reuse ;  /* 0x000000150f097819 */ /* 0x140fe40000010e0f */
[----:B------:R-:W-:Y:S02]  /*12390*/  SHF.L.W.U32.HI R24, R15, 0x7, R15 ;  /* 0x000000070f187819 */ /* 0x000fe40000010e0f */
[----:B------:R-:W-:-:S02]  /*123a0*/  IADD3 R13, PT, PT, R6, R5, R13 ;  /* 0x00000005060d7210 */ /* 0x000fc40007ffe00d */
[----:B------:R-:W-:Y:S02]  /*123b0*/  LOP3.LUT R9, R24, R8, R9, 0x96, !PT ;  /* 0x0000000818097212 */ /* 0x000fe400078e9609 */
[----:B------:R-:W-:Y:S02]  /*123c0*/  LOP3.LUT R5, R23, R15, R12, 0xb8, !PT ;  /* 0x0000000f17057212 */ /* 0x000fe400078eb80c */
[--C-:B------:R-:W-:Y:S02]  /*123d0*/  SHF.L.W.U32.HI R6, R13, 0x1e, R13.reuse ;  /* 0x0000001e0d067819 */ /* 0x100fe40000010e0d */
[----:B------:R-:W-:Y:S02]  /*123e0*/  IADD3 R5, PT, PT, R9, R5, R14 ;  /* 0x0000000509057210 */ /* 0x000fe40007ffe00e */
        /* <DEDUP_REMOVED lines=9> */
[----:B------:R-:W-:Y:S01]  /*12480*/  UMOV UR4, URZ ;  /* 0x000000ff00047c82 */ /* 0x000fe20008000000 */
[----:B------:R-:W-:Y:S01]  /*12490*/  IMAD.IADD R3, R10, 0x1, R3 ;  /* 0x000000010a037824 */ /* 0x000fe200078e0203 */
[----:B------:R-:W-:Y:S01]  /*124a0*/  UMOV UR5, URZ ;  /* 0x000000ff00057c82 */ /* 0x000fe20008000000 */
[----:B------:R-:W-:Y:S01]  /*124b0*/  IMAD.IADD R0, R19, 0x1, R16 ;  /* 0x0000000113007824 */ /* 0x000fe200078e0210 */
[----:B------:R-:W-:Y:S01]  /*124c0*/  SHF.R.U32.HI R11, RZ, 0x8, R18 ;  /* 0x00000008ff0b7819 */ /* 0x000fe20000011612 */
[----:B------:R-:W-:Y:S01]  /*124d0*/  IMAD.IADD R13, R13, 0x1, R2 ;  /* 0x000000010d0d7824 */ /* 0x000fe200078e0202 */
[----:B------:R-:W-:Y:S01]  /*124e0*/  SHF.R.U32.HI R6, RZ, 0x18, R3 ;  /* 0x00000018ff067819 */ /* 0x000fe20000011603 */
[----:B------:R-:W-:Y:S01]  /*124f0*/  IMAD.IADD R23, R23, 0x1, R22 ;  /* 0x0000000117177824 */ /* 0x000fe200078e0216 */
[--C-:B------:R-:W-:Y:S01]  /*12500*/  SHF.R.U32.HI R7, RZ, 0x18, R0.reuse ;  /* 0x00000018ff077819 */ /* 0x100fe20000011600 */
[----:B------:R-:W-:Y:S01]  /*12510*/  IMAD.IADD R12, R12, 0x1, R21 ;  /* 0x000000010c0c7824 */ /* 0x000fe200078e0215 */
[--C-:B------:R-:W-:Y:S01]  /*12520*/  SHF.R.U32.HI R4, RZ, 0x10, R0.reuse ;  /* 0x00000010ff047819 */ /* 0x100fe20000011600 */
[----:B------:R-:W-:Y:S01]  /*12530*/  IMAD.IADD R14, R14, 0x1, R17 ;  /* 0x000000010e0e7824 */ /* 0x000fe200078e0211 */
[----:B------:R-:W-:Y:S01]  /*12540*/  SHF.R.U32.HI R9, RZ, 0x8, R0 ;  /* 0x00000008ff097819 */ /* 0x000fe20000011600 */
[----:B------:R-:W-:Y:S01]  /*12550*/  IMAD.IADD R15, R15, 0x1, R20 ;  /* 0x000000010f0f7824 */ /* 0x000fe200078e0214 */
[--C-:B------:R-:W-:Y:S01]  /*12560*/  SHF.R.U32.HI R5, RZ, 0x10, R3.reuse ;  /* 0x00000010ff057819 */ /* 0x100fe20000011603 */
[----:B------:R-:W-:Y:S01]  /*12570*/  IMAD.MOV.U32 R22, RZ, RZ, 0x6a09e667 ;  /* 0x6a09e667ff167424 */ /* 0x000fe200078e00ff */
[----:B------:R-:W-:Y:S01]  /*12580*/  SHF.R.U32.HI R2, RZ, 0x8, R3 ;  /* 0x00000008ff027819 */ /* 0x000fe20000011603 */
[----:B------:R-:W-:Y:S01]  /*12590*/  IMAD.MOV.U32 R20, RZ, RZ, 0x3c6ef372 ;  /* 0x3c6ef372ff147424 */ /* 0x000fe200078e00ff */
[----:B------:R-:W-:-:S02]  /*125a0*/  PRMT R7, R7, 0x3340, R4 ;  /* 0x0000334007077816 */ /* 0x000fc40000000004 */
[----:B------:R-:W-:Y:S02]  /*125b0*/  PRMT R0, R9, 0x3340, R0 ;  /* 0x0000334009007816 */ /* 0x000fe40000000000 */
[----:B------:R-:W-:Y:S02]  /*125c0*/  PRMT R6, R6, 0x3340, R5 ;  /* 0x0000334006067816 */ /* 0x000fe40000000005 */
[----:B------:R-:W-:Y:S02]  /*125d0*/  PRMT R3, R2, 0x3340, R3 ;  /* 0x0000334002037816 */ /* 0x000fe40000000003 */
[--C-:B------:R-:W-:Y:S02]  /*125e0*/  SHF.R.U32.HI R5, RZ, 0x18, R13.reuse ;  /* 0x00000018ff057819 */ /* 0x100fe4000001160d */
[----:B------:R-:W-:Y:S02]  /*125f0*/  SHF.R.U32.HI R2, RZ, 0x10, R13 ;  /* 0x00000010ff027819 */ /* 0x000fe4000001160d */
[----:B------:R-:W-:-:S02]  /*12600*/  SHF.R.U32.HI R4, RZ, 0x18, R18 ;  /* 0x00000018ff047819 */ /* 0x000fc40000011612 */
[----:B------:R-:W-:Y:S02]  /*12610*/  SHF.R.U32.HI R9, RZ, 0x10, R18 ;  /* 0x00000010ff097819 */ /* 0x000fe40000011612 */
[----:B------:R-:W-:Y:S02]  /*12620*/  SHF.R.U32.HI R8, RZ, 0x8, R13 ;  /* 0x00000008ff087819 */ /* 0x000fe4000001160d */
        /* <DEDUP_REMOVED lines=14> */
[--C-:B------:R-:W-:Y:S02]  /*12710*/  SHF.R.U32.HI R16, RZ, 0x18, R15.reuse ;  /* 0x00000018ff107819 */ /* 0x100fe4000001160f */
[----:B------:R-:W-:-:S02]  /*12720*/  SHF.R.U32.HI R19, RZ, 0x10, R15 ;  /* 0x00000010ff137819 */ /* 0x000fc4000001160f */
[----:B------:R-:W-:Y:S02]  /*12730*/  SHF.R.U32.HI R18, RZ, 0x8, R15 ;  /* 0x00000008ff127819 */ /* 0x000fe4000001160f */
[--C-:B------:R-:W-:Y:S02]  /*12740*/  SHF.R.U32.HI R12, RZ, 0x18, R14.reuse ;  /* 0x00000018ff0c7819 */ /* 0x100fe4000001160e */
[--C-:B------:R-:W-:Y:S02]  /*12750*/  SHF.R.U32.HI R13, RZ, 0x10, R14.reuse ;  /* 0x00000010ff0d7819 */ /* 0x100fe4000001160e */
[----:B------:R-:W-:Y:S02]  /*12760*/  SHF.R.U32.HI R17, RZ, 0x8, R14 ;  /* 0x00000008ff117819 */ /* 0x000fe4000001160e */
[----:B------:R-:W-:Y:S01]  /*12770*/  PRMT R19, R16, 0x3340, R19 ;  /* 0x0000334010137816 */ /* 0x000fe20000000013 */
[----:B------:R-:W-:Y:S01]  /*12780*/  IMAD.MOV.U32 R16, RZ, RZ, 0x510e527f ;  /* 0x510e527fff107424 */ /* 0x000fe200078e00ff */
[----:B------:R-:W-:-:S02]  /*12790*/  PRMT R18, R18, 0x3340, R15 ;  /* 0x0000334012127816 */ /* 0x000fc4000000000f */
[----:B------:R-:W-:Y:S02]  /*127a0*/  PRMT R12, R12, 0x3340, R13 ;  /* 0x000033400c0c7816 */ /* 0x000fe4000000000d */
[----:B------:R-:W-:Y:S02]  /*127b0*/  PRMT R17, R17, 0x3340, R14 ;  /* 0x0000334011117816 */ /* 0x000fe4000000000e */
[----:B------:R-:W-:Y:S02]  /*127c0*/  PRMT R4, R4, 0x5410, R9 ;  /* 0x0000541004047816 */ /* 0x000fe40000000009 */
[----:B------:R-:W-:Y:S02]  /*127d0*/  PRMT R11, R11, 0x5410, R8 ;  /* 0x000054100b0b7816 */ /* 0x000fe40000000008 */
[----:B------:R-:W-:Y:S01]  /*127e0*/  PRMT R10, R10, 0x5410, R21 ;  /* 0x000054100a0a7816 */ /* 0x000fe20000000015 */
[----:B------:R-:W-:Y:S01]  /*127f0*/  IMAD.MOV.U32 R21, RZ, RZ, -0x4498517b ;  /* 0xbb67ae85ff157424 */ /* 0x000fe200078e00ff */
[----:B------:R-:W-:-:S02]  /*12800*/  PRMT R9, R19, 0x5410, R18 ;  /* 0x0000541013097816 */ /* 0x000fc40000000012 */
[----:B------:R-:W-:Y:S01]  /*12810*/  PRMT R8, R12, 0x5410, R17 ;  /* 0x000054100c087816 */ /* 0x000fe20000000011 */
[----:B------:R-:W-:Y:S01]  /*12820*/  IMAD.MOV.U32 R17, RZ, RZ, -0x5ab00ac6 ;  /* 0xa54ff53aff117424 */ /* 0x000fe200078e00ff */
[----:B------:R-:W-:Y:S01]  /*12830*/  PRMT R7, R7, 0x5410, R0 ;  /* 0x0000541007077816 */ /* 0x000fe20000000000 */
[----:B------:R-:W-:Y:S01]  /*12840*/  IMAD.MOV.U32 R0, RZ, RZ, 0x5be0cd19 ;  /* 0x5be0cd19ff007424 */ /* 0x000fe200078e00ff */
[----:B------:R-:W-:Y:S01]  /*12850*/  PRMT R6, R6, 0x5410, R3 ;  /* 0x0000541006067816 */ /* 0x000fe20000000003 */
[----:B------:R-:W-:Y:S01]  /*12860*/  STL.128 [R1+0x150], R8 ;  /* 0x0001500801007387 */ /* 0x000fe20000100c00 */
[----:B------:R-:W-:Y:S01]  /*12870*/  PRMT R5, R5, 0x5410, R2 ;  /* 0x0000541005057816 */ /* 0x000fe20000000002 */
[----:B------:R-:W-:Y:S02]  /*12880*/  IMAD.MOV.U32 R3, RZ, RZ, -0x64fa9774 ;  /* 0x9b05688cff037424 */ /* 0x000fe400078e00ff */
[----:B------:R-:W-:Y:S02]  /*12890*/  IMAD.MOV.U32 R2, RZ, RZ, 0x1f83d9ab ;  /* 0x1f83d9abff027424 */ /* 0x000fe400078e00ff */
[----:B------:R0:W-:Y:S01]  /*128a0*/  STL.128 [R1+0x140], R4 ;  /* 0x0001400401007387 */ /* 0x0001e20000100c00 */
[----:B------:R-:W-:-:S02]  /*128b0*/  IMAD.MOV.U32 R12, RZ, RZ, RZ ;  /* 0x000000ffff0c7224 */ /* 0x000fc400078e00ff */
[----:B0-----:R-:W-:-:S07]  /*128c0*/  IMAD.MOV.U32 R5, RZ, RZ, RZ ;  /* 0x000000ffff057224 */ /* 0x001fce00078e00ff */
.L_x_91:
[----:B0-----:R-:W-:-:S06]  /*128d0*/  VIADD R4, R1, UR4 ;  /* 0x0000000401047c36 */ /* 0x001fcc0008000000 */
        /* <DEDUP_REMOVED lines=24> */
[C---:B------:R-:W-:Y:S01]  /*12a60*/  PRMT R9, R5.reuse, 0x7770, RZ ;  /* 0x0000777005097816 */ /* 0x040fe200000000ff */
[----:B------:R-:W-:Y:S01]  /*12a70*/  IMAD.SHL.U32 R8, R8, 0x100, RZ ;  /* 0x0000010008087824 */ /* 0x000fe200078e00ff */
[C---:B------:R-:W-:Y:S02]  /*12a80*/  PRMT R4, R5.reuse, 0x7772, RZ ;  /* 0x0000777205047816 */ /* 0x040fe400000000ff */
[----:B------:R-:W-:Y:S02]  /*12a90*/  PRMT R13, R5, 0x7773, RZ ;  /* 0x00007773050d7816 */ /* 0x000fe400000000ff */
[----:B------:R-:W-:Y:S01]  /*12aa0*/  LOP3.LUT R14, R14, 0xff0000, RZ, 0xc0, !PT ;  /* 0x00ff00000e0e7812 */ /* 0x000fe200078ec0ff */
[----:B------:R-:W-:Y:S01]  /*12ab0*/  IMAD.SHL.U32 R4, R4, 0x100, RZ ;  /* 0x0000010004047824 */ /* 0x000fe200078e00ff */
[C---:B------:R-:W-:Y:S02]  /*12ac0*/  PRMT R5, R6.reuse, 0x7770, RZ ;  /* 0x0000777006057816 */ /* 0x040fe400000000ff */
[----:B------:R-:W-:Y:S01]  /*12ad0*/  PRMT R18, R6, 0x7772, RZ ;  /* 0x0000777206127816 */ /* 0x000fe200000000ff */
[----:B------:R-:W-:Y:S01]  /*12ae0*/  IMAD R14, R9, 0x1000000, R14 ;  /* 0x01000000090e7824 */ /* 0x000fe200078e020e */
        /* <DEDUP_REMOVED lines=34> */
[----:B0-----:R-:W-:Y:S01]  /*12d10*/  PRMT R14, R6, 0x7770, RZ ;  /* 0x00007770060e7816 */ /* 0x001fe200000000ff */
        /* <DEDUP_REMOVED lines=31> */
[----:B0-----:R-:W-:-:S02]  /*12f10*/  PRMT R4, R9, 0x7772, RZ ;  /* 0x0000777209047816 */ /* 0x001fc400000000ff */
[----:B------:R-:W-:Y:S01]  /*12f20*/  PRMT R5, R9, 0x7773, RZ ;  /* 0x0000777309057816 */ /* 0x000fe200000000ff */
[----:B------:R-:W-:Y:S01]  /*12f30*/  IMAD R15, R15, 0x1000000, R14 ;  /* 0x010000000f0f7824 */ /* 0x000fe200078e020e */
[----:B------:R-:W-:Y:S02]  /*12f40*/  PRMT R14, R9, 0x7770, RZ ;  /* 0x00007770090e7816 */ /* 0x000fe400000000ff */
[----:B------:R-:W-:Y:S02]  /*12f50*/  LOP3.LUT R19, R24, 0xff0000, RZ, 0xc0, !PT ;  /* 0x00ff000018137812 */ /* 0x000fe400078ec0ff */
[C---:B------:R-:W-:Y:S02]  /*12f60*/  PRMT R9, R10.reuse, 0x7770, RZ ;  /* 0x000077700a097816 */ /* 0x040fe400000000ff */
[----:B------:R-:W-:Y:S01]  /*12f70*/  PRMT R7, R10, 0x7772, RZ ;  /* 0x000077720a077816 */ /* 0x000fe200000000ff */
[----:B------:R-:W-:Y:S01]  /*12f80*/  IMAD R14, R14, 0x1000000, R19 ;  /* 0x010000000e0e7824 */ /* 0x000fe200078e0213 */
[----:B------:R-:W-:-:S02]  /*12f90*/  PRMT R6, R10, 0x7773, RZ ;  /* 0x000077730a067816 */ /* 0x000fc400000000ff */
[----:B------:R-:W-:Y:S01]  /*12fa0*/  LOP3.LUT R24, R23, 0xff0000, RZ, 0xc0, !PT ;  /* 0x00ff000017187812 */ /* 0x000fe200078ec0ff */
[----:B------:R-:W-:Y:S01]  /*12fb0*/  IMAD.SHL.U32 R7, R7, 0x100, RZ ;  /* 0x0000010007077824 */ /* 0x000fe200078e00ff */
[----:B------:R-:W-:Y:S02]  /*12fc0*/  PRMT R13, R8, 0x7772, RZ ;  /* 0x00007772080d7816 */ /* 0x000fe400000000ff */
[----:B------:R-:W-:Y:S01]  /*12fd0*/  PRMT R10, R11, 0x7770, RZ ;  /* 0x000077700b0a7816 */ /* 0x000fe200000000ff */
[----:B------:R-:W-:Y:S01]  /*12fe0*/  IMAD R19, R9, 0x1000000, R24 ;  /* 0x0100000009137824 */ /* 0x000fe200078e0218 */
[----:B------:R-:W-:Y:S01]  /*12ff0*/  PRMT R18, R11, 0x7772, RZ ;  /* 0x000077720b127816 */ /* 0x000fe200000000ff */
[----:B------:R-:W-:Y:S01]  /*13000*/  IMAD.SHL.U32 R13, R13, 0x100, RZ ;  /* 0x000001000d0d7824 */ /* 0x000fe200078e00ff */
[----:B------:R-:W-:Y:S01]  /*13010*/  LOP3.LUT R25, R25, 0xff0000, RZ, 0xc0, !PT ;  /* 0x00ff000019197812 */ /* 0x000fe200078ec0ff */
[----:B------:R-:W-:Y:S01]  /*13020*/  IMAD.SHL.U32 R9, R4, 0x100, RZ ;  /* 0x0000010004097824 */ /* 0x000fe200078e00ff */
[----:B------:R-:W-:Y:S01]  /*13030*/  PRMT R8, R8, 0x7773, RZ ;  /* 0x0000777308087816 */ /* 0x000fe200000000ff */
[----:B------:R-:W-:Y:S01]  /*13040*/  IMAD.SHL.U32 R18, R18, 0x100, RZ ;  /* 0x0000010012127824 */ /* 0x000fe200078e00ff */
[----:B------:R-:W-:Y:S01]  /*13050*/  PRMT R11, R11, 0x7773, RZ ;  /* 0x000077730b0b7816 */ /* 0x000fe200000000ff */
[----:B------:R-:W-:Y:S01]  /*13060*/  IMAD R10, R10, 0x1000000, R25 ;  /* 0x010000000a0a7824 */ /* 0x000fe200078e0219 */
[----:B------:R-:W-:-:S02]  /*13070*/  LOP3.LUT R6, R6, R19, R7, 0xfe, !PT ;  /* 0x0000001306067212 */ /* 0x000fc400078efe07 */
[----:B------:R-:W-:Y:S02]  /*13080*/  LOP3.LUT R4, R8, R15, R13, 0xfe, !PT ;  /* 0x0000000f08047212 */ /* 0x000fe400078efe0d */
[----:B------:R-:W-:Y:S02]  /*13090*/  LOP3.LUT R5, R5, R14, R9, 0xfe, !PT ;  /* 0x0000000e05057212 */ /* 0x000fe400078efe09 */
[----:B------:R-:W-:-:S05]  /*130a0*/  LOP3.LUT R7, R11, R10, R18, 0xfe, !PT ;  /* 0x0000000a0b077212 */ /* 0x000fca00078efe12 */
[----:B------:R0:W-:Y:S04]  /*130b0*/  STL.128 [UR7+0x20], R4 ;  /* 0x00002004ff007987 */ /* 0x0001e80008100c07 */
[----:B------:R-:W2:Y:S01]  /*130c0*/  LDL.128 R8, [R1+0x130] ;  /* 0x0001300001087983 */ /* 0x000ea20000100c00 */
[----:B------:R-:W-:Y:S01]  /*130d0*/  UMOV UR14, 0x10 ;  /* 0x00000010000e7882 */ /* 0x000fe20000000000 */
        /* <DEDUP_REMOVED lines=11> */
[C---:B0-----:R-:W-:Y:S01]  /*13190*/  PRMT R7, R10.reuse, 0x7770, RZ ;  /* 0x000077700a077816 */ /* 0x041fe200000000ff */
[----:B------:R-:W-:Y:S01]  /*131a0*/  IMAD R15, R15, 0x1000000, R14 ;  /* 0x010000000f0f7824 */ /* 0x000fe200078e020e */
[C---:B------:R-:W-:Y:S02]  /*131b0*/  PRMT R5, R10.reuse, 0x7772, RZ ;  /* 0x000077720a057816 */ /* 0x040fe400000000ff */
[----:B------:R-:W-:Y:S02]  /*131c0*/  PRMT R6, R10, 0x7773, RZ ;  /* 0x000077730a067816 */ /* 0x000fe400000000ff */
[----:B------:R-:W-:Y:S02]  /*131d0*/  LOP3.LUT R24, R23, 0xff0000, RZ, 0xc0, !PT ;  /* 0x00ff000017187812 */ /* 0x000fe400078ec0ff */
[----:B------:R-:W-:Y:S02]  /*131e0*/  PRMT R10, R11, 0x7770, RZ ;  /* 0x000077700b0a7816 */ /* 0x000fe400000000ff */
[----:B------:R-:W-:Y:S01]  /*131f0*/  LOP3.LUT R25, R25, 0xff0000, RZ, 0xc0, !PT ;  /* 0x00ff000019197812 */ /* 0x000fe200078ec0ff */
[----:B------:R-:W-:Y:S01]  /*13200*/  IMAD R7, R7, 0x1000000, R24 ;  /* 0x0100000007077824 */ /* 0x000fe200078e0218 */
[----:B------:R-:W-:-:S02]  /*13210*/  PRMT R14, R9, 0x7770, RZ ;  /* 0x00007770090e7816 */ /* 0x000fc400000000ff */
[----:B------:R-:W-:Y:S01]  /*13220*/  PRMT R4, R9, 0x7772, RZ ;  /* 0x0000777209047816 */ /* 0x000fe200000000ff */
[----:B------:R-:W-:Y:S01]  /*13230*/  IMAD R24, R10, 0x1000000, R25 ;  /* 0x010000000a187824 */ /* 0x000fe200078e0219 */
[----:B------:R-:W-:Y:S01]  /*13240*/  PRMT R13, R8, 0x7772, RZ ;  /* 0x00007772080d7816 */ /* 0x000fe200000000ff */
[----:B------:R-:W-:Y:S01]  /*13250*/  IMAD R14, R14, 0x1000000, R19 ;  /* 0x010000000e0e7824 */ /* 0x000fe200078e0213 */
[----:B------:R-:W-:Y:S01]  /*13260*/  PRMT R18, R11, 0x7772, RZ ;  /* 0x000077720b127816 */ /* 0x000fe200000000ff */
[----:B------:R-:W-:Y:S01]  /*13270*/  IMAD.SHL.U32 R4, R4, 0x100, RZ ;  /* 0x0000010004047824 */ /* 0x000fe200078e00ff */
[----:B------:R-:W-:Y:S01]  /*13280*/  PRMT R9, R9, 0x7773, RZ ;  /* 0x0000777309097816 */ /* 0x000fe200000000ff */
[----:B------:R-:W-:Y:S01]  /*13290*/  IMAD.SHL.U32 R10, R5, 0x100, RZ ;  /* 0x00000100050a7824 */ /* 0x000fe200078e00ff */
[----:B------:R-:W-:Y:S01]  /*132a0*/  PRMT R8, R8, 0x7773, RZ ;  /* 0x0000777308087816 */ /* 0x000fe200000000ff */
[----:B------:R-:W-:Y:S01]  /*132b0*/  IMAD.SHL.U32 R13, R13, 0x100, RZ ;  /* 0x000001000d0d7824 */ /* 0x000fe200078e00ff */
[----:B------:R-:W-:Y:S01]  /*132c0*/  PRMT R11, R11, 0x7773, RZ ;  /* 0x000077730b0b7816 */ /* 0x000fe200000000ff */
[----:B------:R-:W-:Y:S01]  /*132d0*/  IMAD.SHL.U32 R18, R18, 0x100, RZ ;  /* 0x0000010012127824 */ /* 0x000fe200078e00ff */
[----:B------:R-:W-:-:S02]  /*132e0*/  LOP3.LUT R5, R9, R14, R4, 0xfe, !PT ;  /* 0x0000000e09057212 */ /* 0x000fc400078efe04 */
[----:B------:R-:W-:Y:S02]  /*132f0*/  LOP3.LUT R6, R6, R7, R10, 0xfe, !PT ;  /* 0x0000000706067212 */ /* 0x000fe400078efe0a */
[----:B------:R-:W-:Y:S02]  /*13300*/  LOP3.LUT R4, R8, R15, R13, 0xfe, !PT ;  /* 0x0000000f08047212 */ /* 0x000fe400078efe0d */
[----:B------:R-:W-:-:S05]  /*13310*/  LOP3.LUT R7, R11, R24, R18, 0xfe, !PT ;  /* 0x000000180b077212 */ /* 0x000fca00078efe12 */
[----:B------:R0:W-:Y:S02]  /*13320*/  STL.128 [UR7+0x30], R4 ;  /* 0x00003004ff007987 */ /* 0x0001e40008100c07 */
.L_x_89:
[----:B------:R-:W-:-:S04]  /*13330*/  UIADD3 UR6, UPT, UPT, UR14, -0x7, URZ ;  /* 0xfffffff90e067890 */ /* 0x000fc8000fffe0ff */
[----:B------:R-:W-:-:S09]  /*13340*/  ULEA UR6, UR6, UR7, 0x2 ;  /* 0x0000000706067291 */ /* 0x000fd2000f8e10ff */
[----:B------:R-:W2:Y:S04]  /*13350*/  LDL R19, [UR6] ;  /* 0x00000006ff137983 */ /* 0x000ea80008100800 */
[----:B------:R-:W3:Y:S04]  /*13360*/  LDL R9, [UR6+-0x20] ;  /* 0xffffe006ff097983 */ /* 0x000ee80008100800 */
[----:B------:R-:W4:Y:S04]  /*13370*/  LDL.64 R10, [UR6+-0x1c] ;  /* 0xffffe406ff0a7983 */ /* 0x000f280008100a00 */
[----:B------:R-:W5:Y:S04]  /*13380*/  LDL.64 R14, [UR6+0x4] ;  /* 0x00000406ff0e7983 */ /* 0x000f680008100a00 */
[----:B01----:R-:W5:Y:S01]  /*13390*/  LDL R5, [UR6+-0x14] ;  /* 0xffffec06ff057983 */ /* 0x003f620008100800 */
[--C-:B------:R-:W-:Y:S01]  /*133a0*/  SHF.R.U32.HI R18, RZ, 0xa, R6.reuse ;  /* 0x0000000aff127819 */ /* 0x100fe20000011606 */
[----:B------:R-:W-:Y:S01]  /*133b0*/  UIADD3 UR12, UPT, UPT, UR14, -0x3, URZ ;  /* 0xfffffffd0e0c7890 */ /* 0x000fe2000fffe0ff */
[----:B------:R-:W-:-:S02]  /*133c0*/  SHF.L.W.U32.HI R8, R6, 0xf, R6 ;  /* 0x0000000f06087819 */ /* 0x000fc40000010e06 */
[----:B------:R-:W-:Y:S01]  /*133d0*/  SHF.L.W.U32.HI R13, R6, 0xd, R6 ;  /* 0x0000000d060d7819 */ /* 0x000fe20000010e06 */
[----:B------:R-:W-:Y:S01]  /*133e0*/  ULEA UR12, UR12, UR7, 0x2 ;  /* 0x000000070c0c7291 */ /* 0x000fe2000f8e10ff */
[--C-:B------:R-:W-:Y:S02]  /*133f0*/  SHF.R.U32.HI R23, RZ, 0xa, R7.reuse ;  /* 0x0000000aff177819 */ /* 0x100fe40000011607 */
[C-C-:B------:R-:W-:Y:S02]  /*13400*/  SHF.L.W.U32.HI R6, R7.reuse, 0xf, R7.reuse ;  /* 0x0000000f07067819 */ /* 0x140fe40000010e07 */
[----:B------:R-:W-:Y:S02]  /*13410*/  SHF.L.W.U32.HI R7, R7, 0xd, R7 ;  /* 0x0000000d07077819 */ /* 0x000fe40000010e07 */
[----:B------:R-:W-:Y:S02]  /*13420*/  LOP3.LUT R13, R18, R8, R13, 0x96, !PT ;  /* 0x00000008120d7212 */ /* 0x000fe400078e960d */
[----:B------:R-:W-:-:S02]  /*13430*/  LOP3.LUT R23, R23, R6, R7, 0x96, !PT ;  /* 0x0000000617177212 */ /* 0x000fc400078e9607 */
        /* <DEDUP_REMOVED lines=10> */
[----:B------:R-:W-:Y:S01]  /*134e0*/  IMAD.IADD R8, R8, 0x1, R13 ;  /* 0x0000000108087824 */ /* 0x000fe200078e020d */
[--C-:B------:R-:W-:Y:S02]  /*134f0*/  SHF.L.W.U32.HI R13, R11, 0x19, R11.reuse ;  /* 0x000000190b0d7819 */ /* 0x100fe40000010e0b */
[--C-:B------:R-:W-:Y:S01]  /*13500*/  SHF.R.U32.HI R18, RZ, 0x3, R11.reuse ;  /* 0x00000003ff127819 */ /* 0x100fe2000001160b */
[----:B------:R-:W-:Y:S01]  /*13510*/  IMAD.IADD R9, R9, 0x1, R14 ;  /* 0x0000000109097824 */ /* 0x000fe200078e020e */
[----:B------:R-:W-:-:S02]  /*13520*/  SHF.L.W.U32.HI R14, R11, 0xe, R11 ;  /* 0x0000000e0b0e7819 */ /* 0x000fc40000010e0b */
        /* <DEDUP_REMOVED lines=8> */
[----:B------:R-:W-:Y:S02]  /*135b0*/  LOP3.LUT R19, R23, R19, R24, 0x96, !PT ;  /* 0x0000001317137212 */ /* 0x000fe400078e9618 */
[C-C-:B------:R-:W-:Y:S02]  /*135c0*/  SHF.L.W.U32.HI R7, R5.reuse, 0x19, R5.reuse ;  /* 0x0000001905077819 */ /* 0x140fe40000010e05 */
[--C-:B------:R-:W-:Y:S02]  /*135d0*/  SHF.L.W.U32.HI R12, R5, 0xe, R5.reuse ;  /* 0x0000000e050c7819 */ /* 0x100fe40000010e05 */
[----:B------:R-:W-:-:S02]  /*135e0*/  SHF.R.U32.HI R14, RZ, 0x3, R5 ;  /* 0x00000003ff0e7819 */ /* 0x000fc40000011605 */
        /* <DEDUP_REMOVED lines=11> */
[C-C-:B------:R-:W-:Y:S01]  /*136a0*/  SHF.L.W.U32.HI R4, R10.reuse, 0xf, R10.reuse ;  /* 0x0000000f0a047819 */ /* 0x140fe20000010e0a */
[----:B------:R-:W-:Y:S01]  /*136b0*/  UIADD3 UR6, UPT, UPT, UR14, 0x1, URZ ;  /* 0x000000010e067890 */ /* 0x000fe2000fffe0ff */
[----:B------:R-:W-:-:S02]  /*136c0*/  SHF.L.W.U32.HI R23, R10, 0xd, R10 ;  /* 0x0000000d0a177819 */ /* 0x000fc40000010e0a */
[----:B------:R-:W-:Y:S01]  /*136d0*/  SHF.R.U32.HI R14, RZ, 0xa, R10 ;  /* 0x0000000aff0e7819 */ /* 0x000fe2000001160a */
[----:B------:R-:W-:Y:S01]  /*136e0*/  ULEA UR13, UR6, UR7, 0x2 ;  /* 0x00000007060d7291 */ /* 0x000fe2000f8e10ff */
[C-C-:B------:R-:W-:Y:S02]  /*136f0*/  SHF.L.W.U32.HI R24, R11.reuse, 0xf, R11.reuse ;  /* 0x0000000f0b187819 */ /* 0x140fe40000010e0b */
[--C-:B------:R-:W-:Y:S02]  /*13700*/  SHF.L.W.U32.HI R25, R11, 0xd, R11.reuse ;  /* 0x0000000d0b197819 */ /* 0x100fe40000010e0b */
[----:B0-----:R-:W-:Y:S02]  /*13710*/  SHF.R.U32.HI R11, RZ, 0xa, R11 ;  /* 0x0000000aff0b7819 */ /* 0x001fe4000001160b */
        /* <DEDUP_REMOVED lines=31> */
[----:B------:R-:W-:-:S03]  /*13910*/  LOP3.LUT R7, R14, R10, R11, 0x96, !PT ;  /* 0x0000000a0e077212 */ /* 0x000fc600078e960b */
[----:B------:R-:W-:Y:S02]  /*13920*/  IMAD.IADD R6, R12, 0x1, R9 ;  /* 0x000000010c067824 */ /* 0x000fe400078e0209 */
        /* <DEDUP_REMOVED lines=59> */
[----:B------:R-:W-:Y:S01]  /*13ce0*/  UISETP.NE.AND UP1, UPT, UR14, 0x40, UPT ;  /* 0x000000400e00788c */ /* 0x000fe2000bf25270 */
        /* <DEDUP_REMOVED lines=17> */
[----:B------:R-:W-:Y:S01]  /*13e00*/  SHF.R.U32.HI R23, RZ, 0x3, R12 ;  /* 0x00000003ff177819 */ /* 0x000fe2000001160c */
[----:B------:R-:W-:Y:S01]  /*13e10*/  IMAD.IADD R9, R15, 0x1, R24 ;  /* 0x000000010f097824 */ /* 0x000fe200078e0218 */
[----:B------:R-:W-:-:S02]  /*13e20*/  SHF.L.W.U32.HI R10, R4, 0xf, R4 ;  /* 0x0000000f040a7819 */ /* 0x000fc40000010e04 */
[--C-:B------:R-:W-:Y:S02]  /*13e30*/  SHF.L.W.U32.HI R11, R4, 0xd, R4.reuse ;  /* 0x0000000d040b7819 */ /* 0x100fe40000010e04 */
[----:B------:R-:W-:Y:S02]  /*13e40*/  SHF.R.U32.HI R13, RZ, 0xa, R4 ;  /* 0x0000000aff0d7819 */ /* 0x000fe40000011604 */
[C-C-:B------:R-:W-:Y:S02]  /*13e50*/  SHF.L.W.U32.HI R14, R9.reuse, 0xf, R9.reuse ;  /* 0x0000000f090e7819 */ /* 0x140fe40000010e09 */
[--C-:B------:R-:W-:Y:S02]  /*13e60*/  SHF.L.W.U32.HI R15, R9, 0xd, R9.reuse ;  /* 0x0000000d090f7819 */ /* 0x100fe40000010e09 */
[----:B------:R-:W-:Y:S02]  /*13e70*/  SHF.R.U32.HI R18, RZ, 0xa, R9 ;  /* 0x0000000aff127819 */ /* 0x000fe40000011609 */
[----:B------:R-:W-:-:S02]  /*13e80*/  LOP3.LUT R10, R13, R10, R11, 0x96, !PT ;  /* 0x0000000a0d0a7212 */ /* 0x000fc400078e960b */
[----:B------:R-:W-:Y:S02]  /*13e90*/  LOP3.LUT R15, R18, R14, R15, 0x96, !PT ;  /* 0x0000000e120f7212 */ /* 0x000fe400078e960f */
[C-C-:B------:R-:W-:Y:S02]  /*13ea0*/  SHF.L.W.U32.HI R11, R7.reuse, 0x19, R7.reuse ;  /* 0x00000019070b7819 */ /* 0x140fe40000010e07 */
[--C-:B------:R-:W-:Y:S02]  /*13eb0*/  SHF.L.W.U32.HI R14, R7, 0xe, R7.reuse ;  /* 0x0000000e070e7819 */ /* 0x100fe40000010e07 */
[----:B------:R-:W-:Y:S02]  /*13ec0*/  SHF.R.U32.HI R13, RZ, 0x3, R7 ;  /* 0x00000003ff0d7819 */ /* 0x000fe40000011607 */
[----:B------:R-:W-:Y:S02]  /*13ed0*/  SHF.L.W.U32.HI R18, R12, 0x19, R12 ;  /* 0x000000190c127819 */ /* 0x000fe40000010e0c */
[----:B------:R-:W-:-:S02]  /*13ee0*/  LOP3.LUT R11, R13, R11, R14, 0x96, !PT ;  /* 0x0000000b0d0b7212 */ /* 0x000fc400078e960e */
[----:B------:R-:W-:Y:S01]  /*13ef0*/  IADD3 R6, PT, PT, R6, R10, R5 ;  /* 0x0000000a06067210 */ /* 0x000fe20007ffe005 */
[----:B------:R-:W-:Y:S01]  /*13f00*/  IMAD.MOV.U32 R5, RZ, RZ, R9 ;  /* 0x000000ffff057224 */ /* 0x000fe200078e0009 */
[----:B------:R-:W-:Y:S02]  /*13f10*/  IADD3 R7, PT, PT, R7, R15, R8 ;  /* 0x0000000f07077210 */ /* 0x000fe40007ffe008 */
[----:B------:R-:W-:Y:S01]  /*13f20*/  LOP3.LUT R18, R23, R18, R19, 0x96, !PT ;  /* 0x0000001217127212 */ /* 0x000fe200078e9613 */
[----:B------:R-:W-:-:S04]  /*13f30*/  IMAD.IADD R6, R11, 0x1, R6 ;  /* 0x000000010b067824 */ /* 0x000fc800078e0206 */
        /* <DEDUP_REMOVED lines=11> */
[----:B-1----:R-:W-:-:S07]  /*13ff0*/  IMAD.MOV.U32 R4, RZ, RZ, R0 ;  /* 0x000000ffff047224 */ /* 0x002fce00078e0000 */
.L_x_90:
        /* <DEDUP_REMOVED lines=77> */
.L_x_88:
[----:B------:R-:W-:Y:S05]  /*144d0*/  BRA.U UP0, `(.L_x_91) ;  /* 0xffffffe100fc7547 */ /* 0x000fea000b83ffff */
[----:B------:R-:W-:Y:S01]  /*144e0*/  UMOV UR5, URZ ;  /* 0x000000ff00057c82 */ /* 0x000fe20008000000 */
[----:B------:R-:W-:-:S05]  /*144f0*/  UMOV UR6, URZ ;  /* 0x000000ff00067c82 */ /* 0x000fca0008000000 */
.L_x_95:
        /* <DEDUP_REMOVED lines=167> */
.L_x_93:
        /* <DEDUP_REMOVED lines=197> */
.L_x_94:
        /* <DEDUP_REMOVED lines=77> */
.L_x_92:
[----:B------:R-:W-:Y:S05]  /*16090*/  BRA.U UP0, `(.L_x_95) ;  /* 0xffffffe500187547 */ /* 0x000fea000b83ffff */
[----:B------:R-:W-:Y:S01]  /*160a0*/  IMAD.MOV.U32 R8, RZ, RZ, 0x80 ;  /* 0x00000080ff087424 */ /* 0x000fe200078e00ff */
[----:B0-----:R-:W-:Y:S01]  /*160b0*/  IADD3 R4, P1, PT, R12, 0x1, RZ ;  /* 0x000000010c047810 */ /* 0x001fe20007f3e0ff */
[----:B------:R-:W-:Y:S01]  /*160c0*/  IMAD.IADD R7, R1, 0x1, R12 ;  /* 0x0000000101077824 */ /* 0x000fe200078e020c */
[----:B------:R-:W-:Y:S02]  /*160d0*/  UIADD3 UR6, UPT, UPT, UR7, 0x24, URZ ;  /* 0x0000002407067890 */ /* 0x000fe4000fffe0ff */
        /* <DEDUP_REMOVED lines=21> */
.L_x_98:
        /* <DEDUP_REMOVED lines=9> */
.L_x_97:
        /* <DEDUP_REMOVED lines=154> */
.L_x_99:
        /* <DEDUP_REMOVED lines=203> */
.L_x_100:
        /* <DEDUP_REMOVED lines=77> */
.L_x_96:
        /* <DEDUP_REMOVED lines=12> */
.L_x_103:
        /* <DEDUP_REMOVED lines=23> */
.L_x_102:
        /* <DEDUP_REMOVED lines=17> */
.L_x_104:
        /* <DEDUP_REMOVED lines=15> */
.L_x_105:
[----:B------:R-:W-:Y:S01]  /*18210*/  IADD3 R5, P0, PT, R5, -0x1, RZ ;  /* 0xffffffff05057810 */ /* 0x000fe20007f1e0ff */
[----:B------:R0:W-:Y:S03]  /*18220*/  STL.U8 [R4], RZ ;  /* 0x000000ff04007387 */ /* 0x0001e60000100000 */
[----:B------:R-:W-:Y:S02]  /*18230*/  IADD3.X R6, PT, PT, R6, -0x1, RZ, P0, !PT ;  /* 0xffffffff06067810 */ /* 0x000fe400007fe4ff */
[----:B------:R-:W-:Y:S01]  /*18240*/  ISETP.NE.U32.AND P0, PT, R5, RZ, PT ;  /* 0x000000ff0500720c */ /* 0x000fe20003f05070 */
[----:B0-----:R-:W-:-:S03]  /*18250*/  VIADD R4, R4, 0x1 ;  /* 0x0000000104047836 */ /* 0x001fc60000000000 */
[----:B------:R-:W-:-:S13]  /*18260*/  ISETP.NE.AND.EX P0, PT, R6, RZ, PT, P0 ;  /* 0x000000ff0600720c */ /* 0x000fda0003f05300 */
[----:B------:R-:W-:Y:S05]  /*18270*/  @P0 BRA `(.L_x_105) ;  /* 0xfffffffc00e40947 */ /* 0x000fea000383ffff */
.L_x_101:
[----:B-1----:R-:W3:Y:S02]  /*18280*/  LDL.128 R4, [R1+0x100] ;  /* 0x0001000001047983 */ /* 0x002ee40000100c00 */
[----:B---3--:R-:W-:Y:S02]  /*18290*/  PRMT R15, R4, 0x7771, RZ ;  /* 0x00007771040f7816 */ /* 0x008fe400000000ff */
[----:B------:R-:W-:Y:S02]  /*182a0*/  PRMT R14, R5, 0x7771, RZ ;  /* 0x00007771050e7816 */ /* 0x000fe400000000ff */
[----:B------:R-:W-:Y:S01]  /*182b0*/  PRMT R13, R6, 0x7771, RZ ;  /* 0x00007771060d7816 */ /* 0x000fe200000000ff */
[----:B------:R-:W-:Y:S01]  /*182c0*/  IMAD.U32 R15, R15, 0x10000, RZ ;  /* 0x000100000f0f7824 */ /* 0x000fe200078e00ff */
[----:B------:R-:W-:Y:S01]  /*182d0*/  PRMT R24, R7, 0x7771, RZ ;  /* 0x0000777107187816 */ /* 0x000fe200000000ff */
[----:B------:R-:W-:Y:S01]  /*182e0*/  IMAD.U32 R25, R14, 0x10000, RZ ;  /* 0x000100000e197824 */ /* 0x000fe200078e00ff */
[C---:B------:R-:W-:Y:S01]  /*182f0*/  PRMT R11, R4.reuse, 0x7770, RZ ;  /* 0x00007770040b7816 */ /* 0x040fe200000000ff */
[----:B------:R-:W-:Y:S01]  /*18300*/  IMAD.U32 R13, R13, 0x10000, RZ ;  /* 0x000100000d0d7824 */ /* 0x000fe200078e00ff */
[----:B0-2---:R-:W-:Y:S01]  /*18310*/  PRMT R8, R4, 0x7772, RZ ;  /* 0x0000777204087816 */ /* 0x005fe200000000ff */
[----:B------:R-:W-:Y:S01]  /*18320*/  IMAD.U32 R24, R24, 0x10000, RZ ;  /* 0x0001000018187824 */ /* 0x000fe200078e00ff */
[----:B------:R-:W-:-:S02]  /*18330*/  LOP3.LUT R14, R15, 0xff0000, RZ, 0xc0, !PT ;  /* 0x00ff00000f0e7812 */ /* 0x000fc400078ec0ff */
[----:B------:R-:W-:Y:S01]  /*18340*/  PRMT R9, R4, 0x7773, RZ ;  /* 0x0000777304097816 */ /* 0x000fe200000000ff */
[----:B------:R-:W-:Y:S01]  /*18350*/  IMAD.SHL.U32 R8, R8, 0x100, RZ ;  /* 0x0000010008087824 */ /* 0x000fe200078e00ff */
[----:B------:R-:W-:Y:S01]  /*18360*/  PRMT R4, R5, 0x7772, RZ ;  /* 0x0000777205047816 */ /* 0x000fe200000000ff */
[----:B------:R-:W-:Y:S01]  /*18370*/  IMAD R14, R11, 0x1000000, R14 ;  /* 0x010000000b0e7824 */ /* 0x000fe200078e020e */
[C---:B------:R-:W-:Y:S02]  /*18380*/  PRMT R12, R6.reuse, 0x7770, RZ ;  /* 0x00007770060c7816 */ /* 0x040fe400000000ff */
[----:B------:R-:W-:Y:S01]  /*18390*/  PRMT R19, R6, 0x7772, RZ ;  /* 0x0000777206137816 */ /* 0x000fe200000000ff */
[----:B------:R-:W-:Y:S01]  /*183a0*/  IMAD.SHL.U32 R11, R4, 0x100, RZ ;  /* 0x00000100040b7824 */ /* 0x000fe200078e00ff */
[----:B------:R-:W-:Y:S02]  /*183b0*/  LOP3.LUT R13, R13, 0xff0000, RZ, 0xc0, !PT ;  /* 0x00ff00000d0d7812 */ /* 0x000fe400078ec0ff */
[----:B------:R-:W-:Y:S01]  /*183c0*/  PRMT R18, R6, 0x7773, RZ ;  /* 0x0000777306127816 */ /* 0x000fe200000000ff */
[----:B------:R-:W-:Y:S01]  /*183d0*/  IMAD.SHL.U32 R19, R19, 0x100, RZ ;  /* 0x0000010013137824 */ /* 0x000fe200078e00ff */
[----:B------:R-:W-:Y:S01]  /*183e0*/  PRMT R10, R5, 0x7770, RZ ;  /* 0x00007770050a7816 */ /* 0x000fe200000000ff */
[----:B------:R-:W-:Y:S01]  /*183f0*/  IMAD R13, R12, 0x1000000, R13 ;  /* 0x010000000c0d7824 */ /* 0x000fe200078e020d */
[----:B------:R-:W-:-:S02]  /*18400*/  PRMT R23, R7, 0x7770, RZ ;  /* 0x0000777007177816 */ /* 0x000fc400000000ff */
[----:B------:R-:W-:Y:S02]  /*18410*/  PRMT R6, R7, 0x7772, RZ ;  /* 0x0000777207067816 */ /* 0x000fe400000000ff */
[----:B------:R-:W-:Y:S02]  /*18420*/  LOP3.LUT R25, R25, 0xff0000, RZ, 0xc0, !PT ;  /* 0x00ff000019197812 */ /* 0x000fe400078ec0ff */
[----:B------:R-:W-:Y:S02]  /*18430*/  LOP3.LUT R24, R24, 0xff0000, RZ, 0xc0, !PT ;  /* 0x00ff000018187812 */ /* 0x000fe400078ec0ff */
[----:B------:R-:W-:Y:S01]  /*18440*/  LOP3.LUT R4, R9, R14, R8, 0xfe, !PT ;  /* 0x0000000e09047212 */ /* 0x000fe200078efe08 */
[----:B------:R-:W-:Y:S01]  /*18450*/  IMAD R10, R10, 0x1000000, R25 ;  /* 0x010000000a0a7824 */ /* 0x000fe200078e0219 */
[----:B------:R-:W-:Y:S01]  /*18460*/  PRMT R5, R5, 0x7773, RZ ;  /* 0x0000777305057816 */ /* 0x000fe200000000ff */
[----:B------:R-:W-:Y:S01]  /*18470*/  IMAD R24, R23, 0x1000000, R24 ;  /* 0x0100000017187824 */ /* 0x000fe200078e0218 */
[----:B------:R-:W-:Y:S01]  /*18480*/  PRMT R7, R7, 0x7773, RZ ;  /* 0x0000777307077816 */ /* 0x000fe200000000ff */
[----:B------:R-:W-:Y:S01]  /*18490*/  IMAD.SHL.U32 R8, R6, 0x100, RZ ;  /* 0x0000010006087824 */ /* 0x000fe200078e00ff */
[----:B------:R-:W-:Y:S01]  /*184a0*/  LOP3.LUT R6, R18, R13, R19, 0xfe, !PT ;  /* 0x0000000d12067212 */ /* 0x000fe200078efe13 */
[----:B------:R-:W-:Y:S01]  /*184b0*/  IMAD.MOV.U32 R19, RZ, RZ, 0x30000 ;  /* 0x00030000ff137424 */ /* 0x000fe200078e00ff */
[----:B------:R-:W-:Y:S01]  /*184c0*/  LOP3.LUT R5, R5, R10, R11, 0xfe, !PT ;  /* 0x0000000a05057212 */ /* 0x000fe200078efe0b */
[----:B------:R-:W-:Y:S01]  /*184d0*/  IMAD.MOV.U32 R18, RZ, RZ, RZ ;  /* 0x000000ffff127224 */ /* 0x000fe200078e00ff */
[----:B------:R-:W-:-:S04]  /*184e0*/  LOP3.LUT R7, R7, R24, R8, 0xfe, !PT ;  /* 0x0000001807077212 */ /* 0x000fc800078efe08 */
[----:B------:R0:W-:Y:S04]  /*184f0*/  STL.64 [R1+0x138], R18 ;  /* 0x0001381201007387 */ /* 0x0001e80000100a00 */
[----:B------:R1:W-:Y:S04]  /*18500*/  STL.128 [UR7], R4 ;  /* 0x00000004ff007987 */ /* 0x0003e80008100c07 */
[----:B------:R-:W2:Y:S02]  /*18510*/  LDL.128 R8, [R1+0x110] ;  /* 0x0001100001087983 */ /* 0x000ea40000100c00 */
[----:B--2---:R-:W-:-:S02]  /*18520*/  PRMT R12, R8, 0x7771, RZ ;  /* 0x00007771080c7816 */ /* 0x004fc400000000ff */
        /* <DEDUP_REMOVED lines=75> */
[----:B------:R-:W-:Y:S01]  /*189e0*/  IMAD.MOV.U32 R15, RZ, RZ, 0x300 ;  /* 0x00000300ff0f7424 */ /* 0x000fe200078e00ff */
[----:B------:R-:W-:Y:S01]  /*189f0*/  UMOV UR4, URZ ;  /* 0x000000ff00047c82 */ /* 0x000fe20008000000 */
[----:B0-----:R-:W-:Y:S02]  /*18a00*/  IMAD.MOV.U32 R11, RZ, RZ, 0x300 ;  /* 0x00000300ff0b7424 */ /* 0x001fe400078e00ff */
[----:B------:R-:W-:Y:S01]  /*18a10*/  IMAD.MOV.U32 R10, RZ, RZ, RZ ;  /* 0x000000ffff0a7224 */ /* 0x000fe200078e00ff */
[----:B--2---:R-:W-:-:S02]  /*18a20*/  PRMT R6, R12, 0x7771, RZ ;  /* 0x000077710c067816 */ /* 0x004fc400000000ff */
[----:B------:R-:W-:-:S03]  /*18a30*/  PRMT R5, R13, 0x7771, RZ ;  /* 0x000077710d057816 */ /* 0x000fc600000000ff */
[----:B------:R-:W-:Y:S01]  /*18a40*/  IMAD.U32 R7, R6, 0x10000, RZ ;  /* 0x0001000006077824 */ /* 0x000fe200078e00ff */
[----:B------:R-:W-:Y:S01]  /*18a50*/  PRMT R6, R12, 0x7770, RZ ;  /* 0x000077700c067816 */ /* 0x000fe200000000ff */
[----:B------:R-:W-:Y:S01]  /*18a60*/  IMAD.U32 R14, R5, 0x10000, RZ ;  /* 0x00010000050e7824 */ /* 0x000fe200078e00ff */
[----:B------:R-:W-:Y:S02]  /*18a70*/  PRMT R5, R13, 0x7770, RZ ;  /* 0x000077700d057816 */ /* 0x000fe400000000ff */
[----:B------:R-:W-:Y:S02]  /*18a80*/  LOP3.LUT R7, R7, 0xff0000, RZ, 0xc0, !PT ;  /* 0x00ff000007077812 */ /* 0x000fe400078ec0ff */
[----:B------:R-:W-:-:S03]  /*18a90*/  LOP3.LUT R14, R14, 0xff0000, RZ, 0xc0, !PT ;  /* 0x00ff00000e0e7812 */ /* 0x000fc600078ec0ff */
[----:B------:R-:W-:Y:S01]  /*18aa0*/  IMAD R7, R6, 0x1000000, R7 ;  /* 0x0100000006077824 */ /* 0x000fe200078e0207 */
[C---:B------:R-:W-:Y:S01]  /*18ab0*/  PRMT R6, R12.reuse, 0x7772, RZ ;  /* 0x000077720c067816 */ /* 0x040fe200000000ff */
[----:B------:R-:W-:Y:S01]  /*18ac0*/  IMAD R9, R5, 0x1000000, R14 ;  /* 0x0100000005097824 */ /* 0x000fe200078e020e */
[C---:B------:R-:W-:Y:S01]  /*18ad0*/  PRMT R5, R13.reuse, 0x7772, RZ ;  /* 0x000077720d057816 */ /* 0x040fe200000000ff */
[----:B------:R-:W-:Y:S01]  /*18ae0*/  IMAD.MOV.U32 R14, RZ, RZ, RZ ;  /* 0x000000ffff0e7224 */ /* 0x000fe200078e00ff */
[----:B------:R-:W-:Y:S01]  /*18af0*/  PRMT R12, R12, 0x7773, RZ ;  /* 0x000077730c0c7816 */ /* 0x000fe200000000ff */
[----:B------:R-:W-:Y:S01]  /*18b00*/  IMAD.SHL.U32 R6, R6, 0x100, RZ ;  /* 0x0000010006067824 */ /* 0x000fe200078e00ff */
[----:B------:R-:W-:Y:S01]  /*18b10*/  PRMT R13, R13, 0x7773, RZ ;  /* 0x000077730d0d7816 */ /* 0x000fe200000000ff */
[----:B------:R-:W-:-:S03]  /*18b20*/  IMAD.SHL.U32 R8, R5, 0x100, RZ ;  /* 0x0000010005087824 */ /* 0x000fc600078e00ff */
[----:B------:R-:W-:Y:S02]  /*18b30*/  LOP3.LUT R12, R12, R7, R6, 0xfe, !PT ;  /* 0x000000070c0c7212 */ /* 0x000fe400078efe06 */
[----:B------:R-:W-:-:S03]  /*18b40*/  LOP3.LUT R9, R13, R9, R8, 0xfe, !PT ;  /* 0x000000090d097212 */ /* 0x000fc600078efe08 */
[----:B------:R-:W-:-:S05]  /*18b50*/  IMAD.MOV.U32 R8, RZ, RZ, R12 ;  /* 0x000000ffff087224 */ /* 0x000fca00078e000c */
[----:B------:R0:W-:Y:S02]  /*18b60*/  STL.128 [UR7+0x30], R8 ;  /* 0x00003008ff007987 */ /* 0x0001e40008100c07 */
.L_x_106:
        /* <DEDUP_REMOVED lines=201> */
[----:B------:R-:W-:-:S07]  /*19800*/  IMAD.U32 R9, RZ, RZ, UR5 ;  /* 0x00000005ff097e24 */ /* 0x000fce000f8e00ff */
.L_x_107:
        /* <DEDUP_REMOVED lines=67> */
[----:B------:R-:W0:Y:S02]  /*19c40*/  LDC.64 R4, c[0x0][0x380] ;  /* 0x0000e000ff047b82 */ /* 0x000e240000000a00 */
[----:B0-----:R-:W2:Y:S01]  /*19c50*/  LDG.E.U8 R7, desc[UR10][R4.64] ;  /* 0x0000000a04077981 */ /* 0x001ea2000c1e1100 */
[----:B------:R-:W-:-:S05]  /*19c60*/  IMAD.IADD R13, R13, 0x1, R22 ;  /* 0x000000010d0d7824 */ /* 0x000fca00078e0216 */
[----:B------:R-:W-:-:S04]  /*19c70*/  SHF.R.U32.HI R6, RZ, 0x18, R13 ;  /* 0x00000018ff067819 */ /* 0x000fc8000001160d */
[----:B------:R-:W-:-:S04]  /*19c80*/  PRMT R6, R6, 0x9910, RZ ;  /* 0x0000991006067816 */ /* 0x000fc800000000ff */
[----:B--2---:R-:W-:-:S13]  /*19c90*/  ISETP.NE.AND P0, PT, R7, R6, PT ;  /* 0x000000060700720c */ /* 0x004fda0003f05270 */
[----:B------:R-:W-:Y:S05]  /*19ca0*/  @P0 EXIT ;  /* 0x000000000000094d */ /* 0x000fea0003800000 */
[----:B------:R-:W2:Y:S01]  /*19cb0*/  LDG.E.U8 R7, desc[UR10][R4.64+0x1] ;  /* 0x0000010a04077981 */ /* 0x000ea2000c1e1100 */
[----:B------:R-:W-:-:S04]  /*19cc0*/  PRMT R6, R13, 0x7632, R6 ;  /* 0x000076320d067816 */ /* 0x000fc80000000006 */
[----:B------:R-:W-:-:S04]  /*19cd0*/  LOP3.LUT R6, R6, 0xff, RZ, 0xc0, !PT ;  /* 0x000000ff06067812 */ /* 0x000fc800078ec0ff */
[----:B--2---:R-:W-:-:S13]  /*19ce0*/  ISETP.NE.AND P0, PT, R7, R6, PT ;  /* 0x000000060700720c */ /* 0x004fda0003f05270 */
[----:B------:R-:W-:Y:S05]  /*19cf0*/  @P0 EXIT ;  /* 0x000000000000094d */ /* 0x000fea0003800000 */
[----:B------:R-:W2:Y:S01]  /*19d00*/  LDG.E.U8 R6, desc[UR10][R4.64+0x2] ;  /* 0x0000020a04067981 */ /* 0x000ea2000c1e1100 */
[----:B------:R-:W-:-:S04]  /*19d10*/  LOP3.LUT R7, R13, 0xffff, RZ, 0xc0, !PT ;  /* 0x0000ffff0d077812 */ /* 0x000fc800078ec0ff */
[----:B------:R-:W-:-:S04]  /*19d20*/  SHF.R.U32.HI R7, RZ, 0x8, R7 ;  /* 0x00000008ff077819 */ /* 0x000fc80000011607 */
[----:B------:R-:W-:-:S04]  /*19d30*/  PRMT R7, R7, 0x9910, RZ ;  /* 0x0000991007077816 */ /* 0x000fc800000000ff */
[----:B--2---:R-:W-:-:S13]  /*19d40*/  ISETP.NE.AND P0, PT, R6, R7, PT ;  /* 0x000000070600720c */ /* 0x004fda0003f05270 */
[----:B------:R-:W-:Y:S05]  /*19d50*/  @P0 EXIT ;  /* 0x000000000000094d */ /* 0x000fea0003800000 */
[----:B------:R-:W2:Y:S01]  /*19d60*/  LDG.E.U8 R6, desc[UR10][R4.64+0x3] ;  /* 0x0000030a04067981 */ /* 0x000ea2000c1e1100 */
[----:B------:R-:W-:-:S04]  /*19d70*/  LOP3.LUT R13, R13, 0xff, RZ, 0xc0, !PT ;  /* 0x000000ff0d0d7812 */ /* 0x000fc800078ec0ff */
[----:B--2---:R-:W-:-:S13]  /*19d80*/  ISETP.NE.AND P0, PT, R6, R13, PT ;  /* 0x0000000d0600720c */ /* 0x004fda0003f05270 */
[----:B------:R-:W-:Y:S05]  /*19d90*/  @P0 EXIT ;  /* 0x000000000000094d */ /* 0x000fea0003800000 */
[----:B------:R-:W2:Y:S01]  /*19da0*/  LDG.E.U8 R6, desc[UR10][R4.64+0x4] ;  /* 0x0000040a04067981 */ /* 0x000ea2000c1e1100 */
        /* <DEDUP_REMOVED lines=146> */
[----:B------:R-:W0:Y:S01]  /*1a6d0*/  LDCU.64 UR4, c[0x0][0x3b8] ;  /* 0x00007700ff0477ac */ /* 0x000e220008000a00 */
[----:B------:R-:W-:Y:S02]  /*1a6e0*/  IMAD.MOV.U32 R5, RZ, RZ, 0x1 ;  /* 0x00000001ff057424 */ /* 0x000fe400078e00ff */
[----:B------:R-:W-:Y:S02]  /*1a6f0*/  IMAD.MOV.U32 R4, RZ, RZ, RZ ;  /* 0x000000ffff047224 */ /* 0x000fe400078e00ff */
[----:B0-----:R-:W-:Y:S02]  /*1a700*/  IMAD.U32 R2, RZ, RZ, UR4 ;  /* 0x00000004ff027e24 */ /* 0x001fe4000f8e00ff */
[----:B------:R-:W-:-:S05]  /*1a710*/  IMAD.U32 R3, RZ, RZ, UR5 ;  /* 0x00000005ff037e24 */ /* 0x000fca000f8e00ff */
[----:B------:R-:W2:Y:S02]  /*1a720*/  ATOMG.E.CAS.STRONG.GPU PT, R2, [R2], R4, R5 ;  /* 0x00000004020273a9 */ /* 0x000ea400001ee105 */
[----:B--2---:R-:W-:-:S13]  /*1a730*/  ISETP.NE.AND P0, PT, R2, RZ, PT ;  /* 0x000000ff0200720c */ /* 0x004fda0003f05270 */
[----:B------:R-:W-:Y:S05]  /*1a740*/  @P0 EXIT ;  /* 0x000000000000094d */ /* 0x000fea0003800000 */
[----:B------:R-:W0:Y:S02]  /*1a750*/  LDCU UR6, c[0x0][0x3a4] ;  /* 0x00007480ff0677ac */ /* 0x000e240008000800 */
[----:B0-----:R-:W-:-:S09]  /*1a760*/  UISETP.GE.AND UP0, UPT, UR6, 0x1, UPT ;  /* 0x000000010600788c */ /* 0x001fd2000bf06270 */
[----:B------:R-:W-:Y:S05]  /*1a770*/  BRA.U !UP0, `(.L_x_108) ;  /* 0x0000000508c87547 */ /* 0x000fea000b800000 */
[----:B------:R-:W-:Y:S01]  /*1a780*/  UISETP.GE.U32.AND UP1, UPT, UR6, 0x10, UPT ;  /* 0x000000100600788c */ /* 0x000fe2000bf26070 */
[----:B------:R-:W-:Y:S01]  /*1a790*/  IMAD.MOV.U32 R0, RZ, RZ, RZ ;  /* 0x000000ffff007224 */ /* 0x000fe200078e00ff */
[----:B------:R-:W-:-:S04]  /*1a7a0*/  ULOP3.LUT UR7, UR6, 0xf, URZ, 0xc0, !UPT ;  /* 0x0000000f06077892 */ /* 0x000fc8000f8ec0ff */
[----:B------:R-:W-:-:S03]  /*1a7b0*/  UISETP.NE.AND UP0, UPT, UR7, URZ, UPT ;  /* 0x000000ff0700728c */ /* 0x000fc6000bf05270 */
[----:B------:R-:W-:Y:S08]  /*1a7c0*/  BRA.U !UP1, `(.L_x_109) ;  /* 0x0000000109c47547 */ /* 0x000ff0000b800000 */
[----:B------:R-:W0:Y:S01]  /*1a7d0*/  LDCU.64 UR4, c[0x0][0x3c0] ;  /* 0x00007800ff0477ac */ /* 0x000e220008000a00 */
[----:B------:R-:W-:Y:S01]  /*1a7e0*/  VIADD R14, R1, 0x1c7 ;  /* 0x000001c7010e7836 */ /* 0x000fe20000000000 */
[----:B------:R-:W-:-:S04]  /*1a7f0*/  ULOP3.LUT UR9, UR6, 0x7ffffff0, URZ, 0xc0, !UPT ;  /* 0x7ffffff006097892 */ /* 0x000fc8000f8ec0ff */
[----:B------:R-:W-:Y:S02]  /*1a800*/  UIADD3 UR12, UPT, UPT, -UR9, URZ, URZ ;  /* 0x000000ff090c7290 */ /* 0x000fe4000fffe1ff */
[----:B------:R-:W-:Y:S01]  /*1a810*/  IMAD.U32 R0, RZ, RZ, UR9 ;  /* 0x00000009ff007e24 */ /* 0x000fe2000f8e00ff */
[----:B0-----:R-:W-:-:S04]  /*1a820*/  UIADD3 UR4, UP1, UPT, UR4, 0x7, URZ ;  /* 0x0000000704047890 */ /* 0x001fc8000ff3e0ff */
[----:B------:R-:W-:Y:S02]  /*1a830*/  UIADD3.X UR5, UPT, UPT, URZ, UR5, URZ, UP1, !UPT ;  /* 0x00000005ff057290 */ /* 0x000fe40008ffe4ff */
[----:B------:R-:W-:-:S04]  /*1a840*/  IMAD.U32 R10, RZ, RZ, UR4 ;  /* 0x00000004ff0a7e24 */ /* 0x000fc8000f8e00ff */
[----:B------:R-:W-:-:S07]  /*1a850*/  IMAD.U32 R12, RZ, RZ, UR5 ;  /* 0x00000005ff0c7e24 */ /* 0x000fce000f8e00ff */
.L_x_110:
[----:B0-----:R-:W2:Y:S04]  /*1a860*/  LDL.U8 R5, [R14+-0x7] ;  /* 0xfffff9000e057983 */ /* 0x001ea80000100000 */
[----:B------:R-:W3:Y:S04]  /*1a870*/  LDL.U8 R7, [R14+-0x6] ;  /* 0xfffffa000e077983 */ /* 0x000ee80000100000 */
[----:B------:R-:W4:Y:S04]  /*1a880*/  LDL.U8 R9, [R14+-0x5] ;  /* 0xfffffb000e097983 */ /* 0x000f280000100000 */
[----:B------:R-:W5:Y:S04]  /*1a890*/  LDL.U8 R11, [R14+-0x4] ;  /* 0xfffffc000e0b7983 */ /* 0x000f680000100000 */
[----:B------:R-:W5:Y:S04]  /*1a8a0*/  LDL.U8 R13, [R14+-0x3] ;  /* 0xfffffd000e0d7983 */ /* 0x000f680000100000 */
[----:B------:R-:W5:Y:S04]  /*1a8b0*/  LDL.U8 R15, [R14+-0x2] ;  /* 0xfffffe000e0f7983 */ /* 0x000f680000100000 */
[----:B------:R-:W5:Y:S04]  /*1a8c0*/  LDL.U8 R17, [R14+-0x1] ;  /* 0xffffff000e117983 */ /* 0x000f680000100000 */
[----:B------:R-:W5:Y:S04]  /*1a8d0*/  LDL.U8 R19, [R14] ;  /* 0x000000000e137983 */ /* 0x000f680000100000 */
[----:B------:R-:W5:Y:S04]  /*1a8e0*/  LDL.U8 R21, [R14+0x1] ;  /* 0x000001000e157983 */ /* 0x000f680000100000 */
[----:B------:R-:W5:Y:S04]  /*1a8f0*/  LDL.U8 R23, [R14+0x2] ;  /* 0x000002000e177983 */ /* 0x000f680000100000 */
[----:B------:R-:W5:Y:S04]  /*1a900*/  LDL.U8 R25, [R14+0x3] ;  /* 0x000003000e197983 */ /* 0x000f680000100000 */
[----:B------:R-:W5:Y:S04]  /*1a910*/  LDL.U8 R27, [R14+0x4] ;  /* 0x000004000e1b7983 */ /* 0x000f680000100000 */
[----:B------:R-:W5:Y:S04]  /*1a920*/  LDL.U8 R29, [R14+0x5] ;  /* 0x000005000e1d7983 */ /* 0x000f680000100000 */
[----:B------:R-:W5:Y:S04]  /*1a930*/  LDL.U8 R4, [R14+0x6] ;  /* 0x000006000e047983 */ /* 0x000f680000100000 */
[----:B------:R-:W5:Y:S04]  /*1a940*/  LDL.U8 R6, [R14+0x7] ;  /* 0x000007000e067983 */ /* 0x000f680000100000 */
[----:B------:R0:W5:Y:S01]  /*1a950*/  LDL.U8 R8, [R14+0x8] ;  /* 0x000008000e087983 */ /* 0x0001620000100000 */
[----:B------:R-:W-:Y:S01]  /*1a960*/  IMAD.MOV.U32 R2, RZ, RZ, R10 ;  /* 0x000000ffff027224 */ /* 0x000fe200078e000a */
[----:B------:R-:W-:Y:S01]  /*1a970*/  UIADD3 UR12, UPT, UPT, UR12, 0x10, URZ ;  /* 0x000000100c0c7890 */ /* 0x000fe2000fffe0ff */
[----:B------:R-:W-:-:S03]  /*1a980*/  IMAD.MOV.U32 R3, RZ, RZ, R12 ;  /* 0x000000ffff037224 */ /* 0x000fc600078e000c */
[----:B------:R-:W-:Y:S01]  /*1a990*/  UISETP.NE.AND UP1, UPT, UR12, URZ, UPT ;  /* 0x000000ff0c00728c */ /* 0x000fe2000bf25270 */
[----:B------:R-:W-:Y:S01]  /*1a9a0*/  IADD3 R10, P0, PT, R2, 0x10, RZ ;  /* 0x00000010020a7810 */ /* 0x000fe20007f1e0ff */
[----:B0-----:R-:W-:-:S04]  /*1a9b0*/  VIADD R14, R14, 0x10 ;  /* 0x000000100e0e7836 */ /* 0x001fc80000000000 */
[----:B------:R-:W-:Y:S01]  /*1a9c0*/  IMAD.X R12, RZ, RZ, R3, P0 ;  /* 0x000000ffff0c7224 */ /* 0x000fe200000e0603 */
[----:B--2---:R0:W-:Y:S04]  /*1a9d0*/  STG.E.U8 desc[UR10][R2.64+-0x7], R5 ;  /* 0xfffff90502007986 */ /* 0x0041e8000c10110a */
[----:B---3--:R0:W-:Y:S04]  /*1a9e0*/  STG.E.U8 desc[UR10][R2.64+-0x6], R7 ;  /* 0xfffffa0702007986 */ /* 0x0081e8000c10110a */
[----:B----4-:R0:W-:Y:S04]  /*1a9f0*/  STG.E.U8 desc[UR10][R2.64+-0x5], R9 ;  /* 0xfffffb0902007986 */ /* 0x0101e8000c10110a */
[----:B-----5:R0:W-:Y:S04]  /*1aa00*/  STG.E.U8 desc[UR10][R2.64+-0x4], R11 ;  /* 0xfffffc0b02007986 */ /* 0x0201e8000c10110a */
[----:B------:R0:W-:Y:S04]  /*1aa10*/  STG.E.U8 desc[UR10][R2.64+-0x3], R13 ;  /* 0xfffffd0d02007986 */ /* 0x0001e8000c10110a */
        /* <DEDUP_REMOVED lines=10> */
[----:B------:R0:W-:Y:S01]  /*1aac0*/  STG.E.U8 desc[UR10][R2.64+0x8], R8 ;  /* 0x0000080802007986 */ /* 0x0001e2000c10110a */
[----:B------:R-:W-:Y:S05]  /*1aad0*/  BRA.U UP1, `(.L_x_110) ;  /* 0xfffffffd01607547 */ /* 0x000fea000b83ffff */
.L_x_109:
[----:B------:R-:W-:Y:S05]  /*1aae0*/  BRA.U !UP0, `(.L_x_108) ;  /* 0x0000000108ec7547 */ /* 0x000fea000b800000 */
[----:B------:R-:W-:Y:S02]  /*1aaf0*/  UISETP.GE.U32.AND UP0, UPT, UR7, 0x8, UPT ;  /* 0x000000080700788c */ /* 0x000fe4000bf06070 */
[----:B------:R-:W-:-:S04]  /*1ab00*/  ULOP3.LUT UR5, UR6, 0x7, URZ, 0xc0, !UPT ;  /* 0x0000000706057892 */ /* 0x000fc8000f8ec0ff */
[----:B------:R-:W-:-:S03]  /*1ab10*/  UISETP.NE.AND UP1, UPT, UR5, URZ, UPT ;  /* 0x000000ff0500728c */ /* 0x000fc6000bf25270 */
[----:B------:R-:W-:Y:S08]  /*1ab20*/  BRA.U !UP0, `(.L_x_111) ;  /* 0x0000000108547547 */ /* 0x000ff0000b800000 */
[----:B0-----:R-:W-:Y:S01]  /*1ab30*/  IMAD.IADD R4, R1, 0x1, R0 ;  /* 0x0000000101047824 */ /* 0x001fe200078e0200 */
[----:B------:R-:W0:Y:S04]  /*1ab40*/  LDCU.64 UR12, c[0x0][0x3c0] ;  /* 0x00007800ff0c77ac */ /* 0x000e280008000a00 */
[----:B------:R-:W2:Y:S04]  /*1ab50*/  LDL.U8 R5, [R4+0x1c0] ;  /* 0x0001c00004057983 */ /* 0x000ea80000100000 */
[----:B------:R-:W3:Y:S04]  /*1ab60*/  LDL.U8 R7, [R4+0x1c1] ;  /* 0x0001c10004077983 */ /* 0x000ee80000100000 */
[----:B------:R-:W4:Y:S04]  /*1ab70*/  LDL.U8 R9, [R4+0x1c2] ;  /* 0x0001c20004097983 */ /* 0x000f280000100000 */
[----:B------:R-:W5:Y:S04]  /*1ab80*/  LDL.U8 R11, [R4+0x1c3] ;  /* 0x0001c300040b7983 */ /* 0x000f680000100000 */
[----:B------:R-:W5:Y:S04]  /*1ab90*/  LDL.U8 R13, [R4+0x1c4] ;  /* 0x0001c400040d7983 */ /* 0x000f680000100000 */
[----:B------:R-:W5:Y:S04]  /*1aba0*/  LDL.U8 R15, [R4+0x1c5] ;  /* 0x0001c500040f7983 */ /* 0x000f680000100000 */
[----:B------:R-:W5:Y:S04]  /*1abb0*/  LDL.U8 R17, [R4+0x1c6] ;  /* 0x0001c60004117983 */ /* 0x000f680000100000 */
[----:B------:R-:W5:Y:S01]  /*1abc0*/  LDL.U8 R19, [R4+0x1c7] ;  /* 0x0001c70004137983 */ /* 0x000f620000100000 */
[C---:B0-----:R-:W-:Y:S01]  /*1abd0*/  IADD3 R2, P0, PT, R0.reuse, UR12, RZ ;  /* 0x0000000c00027c10 */ /* 0x041fe2000ff1e0ff */
[----:B------:R-:W-:-:S04]  /*1abe0*/  VIADD R0, R0, 0x8 ;  /* 0x0000000800007836 */ /* 0x000fc80000000000 */
[----:B------:R-:W-:-:S05]  /*1abf0*/  IMAD.X R3, RZ, RZ, UR13, P0 ;  /* 0x0000000dff037e24 */ /* 0x000fca00080e06ff */
[----:B--2---:R1:W-:Y:S04]  /*1ac00*/  STG.E.U8 desc[UR10][R2.64], R5 ;  /* 0x0000000502007986 */ /* 0x0043e8000c10110a */
[----:B---3--:R1:W-:Y:S04]  /*1ac10*/  STG.E.U8 desc[UR10][R2.64+0x1], R7 ;  /* 0x0000010702007986 */ /* 0x0083e8000c10110a */
[----:B----4-:R1:W-:Y:S04]  /*1ac20*/  STG.E.U8 desc[UR10][R2.64+0x2], R9 ;  /* 0x0000020902007986 */ /* 0x0103e8000c10110a */
[----:B-----5:R1:W-:Y:S04]  /*1ac30*/  STG.E.U8 desc[UR10][R2.64+0x3], R11 ;  /* 0x0000030b02007986 */ /* 0x0203e8000c10110a */
[----:B------:R1:W-:Y:S04]  /*1ac40*/  STG.E.U8 desc[UR10][R2.64+0x4], R13 ;  /* 0x0000040d02007986 */ /* 0x0003e8000c10110a */
[----:B------:R1:W-:Y:S04]  /*1ac50*/  STG.E.U8 desc[UR10][R2.64+0x5], R15 ;  /* 0x0000050f02007986 */ /* 0x0003e8000c10110a */
[----:B------:R1:W-:Y:S04]  /*1ac60*/  STG.E.U8 desc[UR10][R2.64+0x6], R17 ;  /* 0x0000061102007986 */ /* 0x0003e8000c10110a */
[----:B------:R1:W-:Y:S02]  /*1ac70*/  STG.E.U8 desc[UR10][R2.64+0x7], R19 ;  /* 0x0000071302007986 */ /* 0x0003e4000c10110a */
.L_x_111:
[----:B------:R-:W-:Y:S05]  /*1ac80*/  BRA.U !UP1, `(.L_x_108) ;  /* 0x0000000109847547 */ /* 0x000fea000b800000 */
[----:B------:R-:W-:Y:S02]  /*1ac90*/  UISETP.GE.U32.AND UP0, UPT, UR5, 0x4, UPT ;  /* 0x000000040500788c */ /* 0x000fe4000bf06070 */
[----:B------:R-:W-:-:S04]  /*1aca0*/  ULOP3.LUT UR4, UR6, 0x3, URZ, 0xc0, !UPT ;  /* 0x0000000306047892 */ /* 0x000fc8000f8ec0ff */
[----:B------:R-:W-:-:S03]  /*1acb0*/  UISETP.NE.AND UP1, UPT, UR4, URZ, UPT ;  /* 0x000000ff0400728c */ /* 0x000fc6000bf25270 */
[----:B------:R-:W-:Y:S08]  /*1acc0*/  BRA.U !UP0, `(.L_x_112) ;  /* 0x0000000108347547 */ /* 0x000ff0000b800000 */
[----:B0-----:R-:W-:Y:S01]  /*1acd0*/  IMAD.IADD R4, R1, 0x1, R0 ;  /* 0x0000000101047824 */ /* 0x001fe200078e0200 */
[----:B------:R-:W0:Y:S04]  /*1ace0*/  LDCU.64 UR12, c[0x0][0x3c0] ;  /* 0x00007800ff0c77ac */ /* 0x000e280008000a00 */
[----:B-1----:R-:W2:Y:S04]  /*1acf0*/  LDL.U8 R5, [R4+0x1c0] ;  /* 0x0001c00004057983 */ /* 0x002ea80000100000 */
[----:B------:R-:W3:Y:S04]  /*1ad00*/  LDL.U8 R7, [R4+0x1c1] ;  /* 0x0001c10004077983 */ /* 0x000ee80000100000 */
[----:B------:R-:W4:Y:S04]  /*1ad10*/  LDL.U8 R9, [R4+0x1c2] ;  /* 0x0001c20004097983 */ /* 0x000f280000100000 */
[----:B------:R-:W5:Y:S01]  /*1ad20*/  LDL.U8 R11, [R4+0x1c3] ;  /* 0x0001c300040b7983 */ /* 0x000f620000100000 */
[C---:B0-----:R-:W-:Y:S01]  /*1ad30*/  IADD3 R2, P0, PT, R0.reuse, UR12, RZ ;  /* 0x0000000c00027c10 */ /* 0x041fe2000ff1e0ff */
[----:B------:R-:W-:-:S04]  /*1ad40*/  VIADD R0, R0, 0x4 ;  /* 0x0000000400007836 */ /* 0x000fc80000000000 */
[----:B------:R-:W-:-:S05]  /*1ad50*/  IMAD.X R3, RZ, RZ, UR13, P0 ;  /* 0x0000000dff037e24 */ /* 0x000fca00080e06ff */
[----:B--2---:R2:W-:Y:S04]  /*1ad60*/  STG.E.U8 desc[UR10][R2.64], R5 ;  /* 0x0000000502007986 */ /* 0x0045e8000c10110a */
[----:B---3--:R2:W-:Y:S04]  /*1ad70*/  STG.E.U8 desc[UR10][R2.64+0x1], R7 ;  /* 0x0000010702007986 */ /* 0x0085e8000c10110a */
[----:B----4-:R2:W-:Y:S04]  /*1ad80*/  STG.E.U8 desc[UR10][R2.64+0x2], R9 ;  /* 0x0000020902007986 */ /* 0x0105e8000c10110a */
[----:B-----5:R2:W-:Y:S02]  /*1ad90*/  STG.E.U8 desc[UR10][R2.64+0x3], R11 ;  /* 0x0000030b02007986 */ /* 0x0205e4000c10110a */
.L_x_112:
[----:B------:R-:W-:Y:S05]  /*1ada0*/  BRA.U !UP1, `(.L_x_108) ;  /* 0x00000001093c7547 */ /* 0x000fea000b800000 */
[----:B------:R-:W0:Y:S01]  /*1adb0*/  LDCU.64 UR12, c[0x0][0x3c0] ;  /* 0x00007800ff0c77ac */ /* 0x000e220008000a00 */
[----:B------:R-:W-:Y:S01]  /*1adc0*/  UIADD3 UR4, UPT, UPT, -UR4, URZ, URZ ;  /* 0x000000ff04047290 */ /* 0x000fe2000fffe1ff */
[C---:B0-----:R-:W-:Y:S01]  /*1add0*/  IADD3 R4, P0, PT, R0.reuse, UR12, RZ ;  /* 0x0000000c00047c10 */ /* 0x041fe2000ff1e0ff */
[----:B------:R-:W-:-:S04]  /*1ade0*/  VIADD R0, R0, UR8 ;  /* 0x0000000800007c36 */ /* 0x000fc80008000000 */
[----:B-12---:R-:W-:-:S08]  /*1adf0*/  IMAD.X R7, RZ, RZ, UR13, P0 ;  /* 0x0000000dff077e24 */ /* 0x006fd000080e06ff */
.L_x_113:
[----:B---3--:R0:W2:Y:S01]  /*1ae00*/  LDL.U8 R5, [R0] ;  /* 0x0000000000057983 */ /* 0x0080a20000100000 */
[----:B------:R-:W-:Y:S01]  /*1ae10*/  IMAD.MOV.U32 R2, RZ, RZ, R4 ;  /* 0x000000ffff027224 */ /* 0x000fe200078e0004 */
[----:B------:R-:W-:Y:S01]  /*1ae20*/  UIADD3 UR4, UPT, UPT, UR4, 0x1, URZ ;  /* 0x0000000104047890 */ /* 0x000fe2000fffe0ff */
[--C-:B------:R-:W-:Y:S01]  /*1ae30*/  IMAD.MOV.U32 R3, RZ, RZ, R7.reuse ;  /* 0x000000ffff037224 */ /* 0x100fe200078e0007 */
[----:B------:R-:W-:Y:S02]  /*1ae40*/  IADD3 R4, P0, PT, R4, 0x1, RZ ;  /* 0x0000000104047810 */ /* 0x000fe40007f1e0ff */
[----:B------:R-:W-:Y:S01]  /*1ae50*/  UISETP.NE.AND UP0, UPT, UR4, URZ, UPT ;  /* 0x000000ff0400728c */ /* 0x000fe2000bf05270 */
[----:B0-----:R-:W-:Y:S02]  /*1ae60*/  VIADD R0, R0, 0x1 ;  /* 0x0000000100007836 */ /* 0x001fe40000000000 */
[----:B------:R-:W-:Y:S01]  /*1ae70*/  IMAD.X R7, RZ, RZ, R7, P0 ;  /* 0x000000ffff077224 */ /* 0x000fe200000e0607 */
[----:B--2---:R3:W-:Y:S05]  /*1ae80*/  STG.E.U8 desc[UR10][R2.64], R5 ;  /* 0x0000000502007986 */ /* 0x0047ea000c10110a */
[----:B------:R-:W-:Y:S05]  /*1ae90*/  BRA.U UP0, `(.L_x_113) ;  /* 0xfffffffd00d87547 */ /* 0x000fea000b83ffff */
.L_x_108:
[----:B------:R-:W4:Y:S02]  /*1aea0*/  LDCU.64 UR4, c[0x0][0x3c0] ;  /* 0x00007800ff0477ac */ /* 0x000f240008000a00 */
[----:B----4-:R-:W-:-:S04]  /*1aeb0*/  UIADD3 UR4, UP0, UPT, UR6, UR4, URZ ;  /* 0x0000000406047290 */ /* 0x010fc8000ff1e0ff */
[----:B------:R-:W-:Y:S02]  /*1aec0*/  ULEA.HI.X.SX32 UR5, UR6, UR5, 0x1, UP0 ;  /* 0x0000000506057291 */ /* 0x000fe400080f0eff */
[----:B0123--:R-:W-:-:S04]  /*1aed0*/  IMAD.U32 R2, RZ, RZ, UR4 ;  /* 0x00000004ff027e24 */ /* 0x00ffc8000f8e00ff */
[----:B------:R-:W-:-:S05]  /*1aee0*/  IMAD.U32 R3, RZ, RZ, UR5 ;  /* 0x00000005ff037e24 */ /* 0x000fca000f8e00ff */
[----:B------:R-:W-:Y:S01]  /*1aef0*/  STG.E.U8 desc[UR10][R2.64], RZ ;  /* 0x000000ff02007986 */ /* 0x000fe2000c10110a */
[----:B------:R-:W-:Y:S05]  /*1af00*/  EXIT ;  /* 0x000000000000794d */ /* 0x000fea0003800000 */
        .weak           $__internal_0_$__cuda_sm20_div_u64
        .type           $__internal_0_$__cuda_sm20_div_u64,@function
        .size           $__internal_0_$__cuda_sm20_div_u64,($__internal_1_$__cuda_sm20_rem_u64 - $__internal_0_$__cuda_sm20_div_u64)
$__internal_0_$__cuda_sm20_div_u64:
[----:B------:R-:W-:Y:S02]  /*1af10*/  IMAD.U32 R20, RZ, RZ, UR12 ;  /* 0x0000000cff147e24 */ /* 0x000fe4000f8e00ff */
[----:B------:R-:W-:-:S04]  /*1af20*/  IMAD.MOV.U32 R21, RZ, RZ, R7 ;  /* 0x000000ffff157224 */ /* 0x000fc800078e0007 */
[----:B------:R-:W0:Y:S08]  /*1af30*/  I2F.U64.RP R5, R20 ;  /* 0x0000001400057312 */ /* 0x000e300000309000 */
[----:B0-----:R-:W0:Y:S02]  /*1af40*/  MUFU.RCP R11, R5 ;  /* 0x00000005000b7308 */ /* 0x001e240000001000 */
[----:B0-----:R-:W-:-:S06]  /*1af50*/  VIADD R11, R11, 0x1ffffffe ;  /* 0x1ffffffe0b0b7836 */ /* 0x001fcc0000000000 */
[----:B------:R-:W0:Y:S02]  /*1af60*/  F2I.U64.TRUNC R12, R11 ;  /* 0x0000000b000c7311 */ /* 0x000e24000020d800 */
[----:B0-----:R-:W-:-:S04]  /*1af70*/  IMAD.WIDE.U32 R18, R12, UR12, RZ ;  /* 0x0000000c0c127c25 */ /* 0x001fc8000f8e00ff */
[C---:B------:R-:W-:Y:S01]  /*1af80*/  IMAD R6, R12.reuse, R7, R19 ;  /* 0x000000070c067224 */ /* 0x040fe200078e0213 */
[----:B------:R-:W-:Y:S01]  /*1af90*/  IADD3 R10, P0, PT, RZ, -R18, RZ ;  /* 0x80000012ff0a7210 */ /* 0x000fe20007f1e0ff */
[----:B------:R-:W-:Y:S02]  /*1afa0*/  IMAD.MOV.U32 R19, RZ, RZ, R12 ;  /* 0x000000ffff137224 */ /* 0x000fe400078e000c */
[----:B------:R-:W-:Y:S02]  /*1afb0*/  IMAD R6, R13, UR12, R6 ;  /* 0x0000000c0d067c24 */ /* 0x000fe4000f8e0206 */
[----:B------:R-:W-:-:S04]  /*1afc0*/  IMAD.HI.U32 R18, R12, R10, RZ ;  /* 0x0000000a0c127227 */ /* 0x000fc800078e00ff */
[----:B------:R-:W-:-:S04]  /*1afd0*/  IMAD.X R6, RZ, RZ, ~R6, P0 ;  /* 0x000000ffff067224 */ /* 0x000fc800000e0e06 */
[----:B------:R-:W-:-:S04]  /*1afe0*/  IMAD.WIDE.U32 R18, P0, R12, R6, R18 ;  /* 0x000000060c127225 */ /* 0x000fc80007800012 */
[C---:B------:R-:W-:Y:S02]  /*1aff0*/  IMAD R5, R13.reuse, R6, RZ ;  /* 0x000000060d057224 */ /* 0x040fe400078e02ff */
[----:B------:R-:W-:-:S04]  /*1b000*/  IMAD.HI.U32 R10, P1, R13, R10, R18 ;  /* 0x0000000a0d0a7227 */ /* 0x000fc80007820012 */
[----:B------:R-:W-:Y:S01]  /*1b010*/  IMAD.HI.U32 R6, R13, R6, RZ ;  /* 0x000000060d067227 */ /* 0x000fe200078e00ff */
[----:B------:R-:W-:-:S03]  /*1b020*/  IADD3 R19, P3, PT, R5, R10, RZ ;  /* 0x0000000a05137210 */ /* 0x000fc60007f7e0ff */
[----:B------:R-:W-:Y:S02]  /*1b030*/  IMAD.X R5, R6, 0x1, R13, P0 ;  /* 0x0000000106057824 */ /* 0x000fe400000e060d */
[----:B------:R-:W-:-:S03]  /*1b040*/  IMAD.WIDE.U32 R10, R19, UR12, RZ ;  /* 0x0000000c130a7c25 */ /* 0x000fc6000f8e00ff */
[----:B------:R-:W-:Y:S01]  /*1b050*/  IADD3.X R5, PT, PT, RZ, RZ, R5, P3, P1 ;  /* 0x000000ffff057210 */ /* 0x000fe20001fe2405 */
[----:B------:R-:W-:Y:S01]  /*1b060*/  IMAD R12, R19, R7, R11 ;  /* 0x00000007130c7224 */ /* 0x000fe200078e020b */
[----:B------:R-:W-:Y:S01]  /*1b070*/  IADD3 R10, P0, PT, RZ, -R10, RZ ;  /* 0x8000000aff0a7210 */ /* 0x000fe20007f1e0ff */
[----:B------:R-:W-:Y:S02]  /*1b080*/  IMAD.MOV.U32 R13, RZ, RZ, RZ ;  /* 0x000000ffff0d7224 */ /* 0x000fe400078e00ff */
        /* <DEDUP_REMOVED lines=9> */
[----:B------:R-:W-:-:S03]  /*1b120*/  IMAD.HI.U32 R12, R6, R8, RZ ;  /* 0x00000008060c7227 */ /* 0x000fc600078e00ff */
[----:B------:R-:W-:Y:S01]  /*1b130*/  IADD3.X R10, PT, PT, RZ, RZ, R10, P3, P1 ;  /* 0x000000ffff0a7210 */ /* 0x000fe20001fe240a */
[----:B------:R-:W-:-:S04]  /*1b140*/  IMAD.WIDE.U32 R12, R6, R9, R12 ;  /* 0x00000009060c7225 */ /* 0x000fc800078e000c */
[C---:B------:R-:W-:Y:S02]  /*1b150*/  IMAD R5, R10.reuse, R9, RZ ;  /* 0x000000090a057224 */ /* 0x040fe400078e02ff */
[----:B------:R-:W-:-:S04]  /*1b160*/  IMAD.HI.U32 R6, P0, R10, R8, R12 ;  /* 0x000000080a067227 */ /* 0x000fc8000780000c */
[----:B------:R-:W-:Y:S01]  /*1b170*/  IMAD.HI.U32 R10, R10, R9, RZ ;  /* 0x000000090a0a7227 */ /* 0x000fe200078e00ff */
[----:B------:R-:W-:-:S03]  /*1b180*/  IADD3 R5, P1, PT, R5, R6, RZ ;  /* 0x0000000605057210 */ /* 0x000fc60007f3e0ff */
[----:B------:R-:W-:Y:S02]  /*1b190*/  IMAD.X R6, RZ, RZ, R10, P0 ;  /* 0x000000ffff067224 */ /* 0x000fe400000e060a */
[----:B------:R-:W-:-:S04]  /*1b1a0*/  IMAD.WIDE.U32 R10, R5, UR12, RZ ;  /* 0x0000000c050a7c25 */ /* 0x000fc8000f8e00ff */
[----:B------:R-:W-:Y:S01]  /*1b1b0*/  IMAD.X R6, RZ, RZ, R6, P1 ;  /* 0x000000ffff067224 */ /* 0x000fe200008e0606 */
[----:B------:R-:W-:Y:S01]  /*1b1c0*/  IADD3 R8, P1, PT, -R10, R8, RZ ;  /* 0x000000080a087210 */ /* 0x000fe20007f3e1ff */
[----:B------:R-:W-:-:S03]  /*1b1d0*/  IMAD R11, R5, R7, R11 ;  /* 0x00000007050b7224 */ /* 0x000fc600078e020b */
[----:B------:R-:W-:Y:S01]  /*1b1e0*/  ISETP.GE.U32.AND P0, PT, R8, UR12, PT ;  /* 0x0000000c08007c0c */ /* 0x000fe2000bf06070 */
[----:B------:R-:W-:Y:S01]  /*1b1f0*/  IMAD R10, R6, UR12, R11 ;  /* 0x0000000c060a7c24 */ /* 0x000fe2000f8e020b */
[----:B------:R-:W-:-:S03]  /*1b200*/  IADD3 R13, P3, PT, R8, -UR12, RZ ;  /* 0x8000000c080d7c10 */ /* 0x000fc6000ff7e0ff */
[----:B------:R-:W-:Y:S01]  /*1b210*/  IMAD.X R9, R9, 0x1, ~R10, P1 ;  /* 0x0000000109097824 */ /* 0x000fe200008e0e0a */
[----:B------:R-:W-:-:S03]  /*1b220*/  IADD3 R10, P1, PT, R5, 0x1, RZ ;  /* 0x00000001050a7810 */ /* 0x000fc60007f3e0ff */
[C---:B------:R-:W-:Y:S01]  /*1b230*/  IMAD.X R12, R9.reuse, 0x1, ~R7, P3 ;  /* 0x00000001090c7824 */ /* 0x040fe200018e0e07 */
[----:B------:R-:W-:Y:S01]  /*1b240*/  ISETP.GE.U32.AND.EX P0, PT, R9, R7, PT, P0 ;  /* 0x000000070900720c */ /* 0x000fe20003f06100 */
[----:B------:R-:W-:Y:S01]  /*1b250*/  IMAD.X R11, RZ, RZ, R6, P1 ;  /* 0x000000ffff0b7224 */ /* 0x000fe200008e0606 */
[----:B------:R-:W-:Y:S02]  /*1b260*/  ISETP.NE.U32.AND P1, PT, RZ, UR12, PT ;  /* 0x0000000cff007c0c */ /* 0x000fe4000bf25070 */
[----:B------:R-:W-:Y:S02]  /*1b270*/  SEL R10, R10, R5, P0 ;  /* 0x000000050a0a7207 */ /* 0x000fe40000000000 */
[----:B------:R-:W-:Y:S01]  /*1b280*/  SEL R13, R13, R8, P0 ;  /* 0x000000080d0d7207 */ /* 0x000fe20000000000 */
[----:B------:R-:W-:Y:S01]  /*1b290*/  IMAD.MOV.U32 R8, RZ, RZ, R4 ;  /* 0x000000ffff087224 */ /* 0x000fe200078e0004 */
[----:B------:R-:W-:Y:S02]  /*1b2a0*/  SEL R11, R11, R6, P0 ;  /* 0x000000060b0b7207 */ /* 0x000fe40000000000 */
[----:B------:R-:W-:-:S02]  /*1b2b0*/  IADD3 R5, P3, PT, R10, 0x1, RZ ;  /* 0x000000010a057810 */ /* 0x000fc40007f7e0ff */
[----:B------:R-:W-:Y:S01]  /*1b2c0*/  SEL R12, R12, R9, P0 ;  /* 0x000000090c0c7207 */ /* 0x000fe20000000000 */
[----:B------:R-:W-:Y:S01]  /*1b2d0*/  IMAD.MOV.U32 R9, RZ, RZ, 0x0 ;  /* 0x00000000ff097424 */ /* 0x000fe200078e00ff */
[----:B------:R-:W-:Y:S01]  /*1b2e0*/  ISETP.GE.U32.AND P0, PT, R13, UR12, PT ;  /* 0x0000000c0d007c0c */ /* 0x000fe2000bf06070 */
[----:B------:R-:W-:Y:S01]  /*1b2f0*/  IMAD.X R6, RZ, RZ, R11, P3 ;  /* 0x000000ffff067224 */ /* 0x000fe200018e060b */
[----:B------:R-:W-:Y:S02]  /*1b300*/  ISETP.NE.AND.EX P1, PT, R7, RZ, PT, P1 ;  /* 0x000000ff0700720c */ /* 0x000fe40003f25310 */
[----:B------:R-:W-:-:S04]  /*1b310*/  ISETP.GE.U32.AND.EX P0, PT, R12, R7, PT, P0 ;  /* 0x000000070c00720c */ /* 0x000fc80003f06100 */
[----:B------:R-:W-:Y:S02]  /*1b320*/  SEL R5, R5, R10, P0 ;  /* 0x0000000a05057207 */ /* 0x000fe40000000000 */
[----:B------:R-:W-:Y:S02]  /*1b330*/  SEL R6, R6, R11, P0 ;  /* 0x0000000b06067207 */ /* 0x000fe40000000000 */
[----:B------:R-:W-:Y:S02]  /*1b340*/  SEL R5, R5, 0xffffffff, P1 ;  /* 0xffffffff05057807 */ /* 0x000fe40000800000 */
[----:B------:R-:W-:Y:S01]  /*1b350*/  SEL R6, R6, 0xffffffff, P1 ;  /* 0xffffffff06067807 */ /* 0x000fe20000800000 */
[----:B------:R-:W-:Y:S06]  /*1b360*/  RET.REL.NODEC R8 `(_Z17bruteforce_kernelPKhPKciS2_iiyyPiPc) ;  /* 0xfffffe4c08247950 */ /* 0x000fec0003c3ffff */
        .weak           $__internal_1_$__cuda_sm20_rem_u64
        .type           $__internal_1_$__cuda_sm20_rem_u64,@function
        .size           $__internal_1_$__cuda_sm20_rem_u64,(.L_x_116 - $__internal_1_$__cuda_sm20_rem_u64)
$__internal_1_$__cuda_sm20_rem_u64:
[----:B------:R-:W0:Y:S02]  /*1b370*/  LDCU UR4, c[0x0][0x3a0] ;  /* 0x00007400ff0477ac */ /* 0x000e240008000800 */
[----:B0-----:R-:W-:-:S04]  /*1b380*/  IMAD.U32 R6, RZ, RZ, UR4 ;  /* 0x00000004ff067e24 */ /* 0x001fc8000f8e00ff */
[----:B------:R-:W0:Y:S08]  /*1b390*/  I2F.U64.RP R3, R6 ;  /* 0x0000000600037312 */ /* 0x000e300000309000 */
[----:B0-----:R-:W0:Y:S02]  /*1b3a0*/  MUFU.RCP R3, R3 ;  /* 0x0000000300037308 */ /* 0x001e240000001000 */
[----:B0-----:R-:W-:-:S06]  /*1b3b0*/  VIADD R4, R3, 0x1ffffffe ;  /* 0x1ffffffe03047836 */ /* 0x001fcc0000000000 */
[----:B------:R-:W0:Y:S02]  /*1b3c0*/  F2I.U64.TRUNC R4, R4 ;  /* 0x0000000400047311 */ /* 0x000e24000020d800 */
[----:B0-----:R-:W-:-:S04]  /*1b3d0*/  IMAD.WIDE.U32 R8, R4, UR4, RZ ;  /* 0x0000000404087c25 */ /* 0x001fc8000f8e00ff */
[----:B------:R-:W-:Y:S01]  /*1b3e0*/  IMAD R9, R4, R7, R9 ;  /* 0x0000000704097224 */ /* 0x000fe200078e0209 */
[----:B------:R-:W-:-:S03]  /*1b3f0*/  IADD3 R11, P0, PT, RZ, -R8, RZ ;  /* 0x80000008ff0b7210 */ /* 0x000fc60007f1e0ff */
[----:B------:R-:W-:Y:S02]  /*1b400*/  IMAD R9, R5, UR4, R9 ;  /* 0x0000000405097c24 */ /* 0x000fe4000f8e0209 */
[----:B------:R-:W-:-:S04]  /*1b410*/  IMAD.HI.U32 R8, R4, R11, RZ ;  /* 0x0000000b04087227 */ /* 0x000fc800078e00ff */
[----:B------:R-:W-:Y:S02]  /*1b420*/  IMAD.X R13, RZ, RZ, ~R9, P0 ;  /* 0x000000ffff0d7224 */ /* 0x000fe400000e0e09 */
[----:B------:R-:W-:Y:S02]  /*1b430*/  IMAD.MOV.U32 R9, RZ, RZ, R4 ;  /* 0x000000ffff097224 */ /* 0x000fe400078e0004 */
[-C--:B------:R-:W-:Y:S02]  /*1b440*/  IMAD R15, R5, R13.reuse, RZ ;  /* 0x0000000d050f7224 */ /* 0x080fe400078e02ff */
[----:B------:R-:W-:-:S04]  /*1b450*/  IMAD.WIDE.U32 R8, P0, R4, R13, R8 ;  /* 0x0000000d04087225 */ /* 0x000fc80007800008 */
[----:B------:R-:W-:-:S04]  /*1b460*/  IMAD.HI.U32 R3, R5, R13, RZ ;  /* 0x0000000d05037227 */ /* 0x000fc800078e00ff */
[----:B------:R-:W-:-:S04]  /*1b470*/  IMAD.HI.U32 R8, P1, R5, R11, R8 ;  /* 0x0000000b05087227 */ /* 0x000fc80007820008 */
[----:B------:R-:W-:Y:S01]  /*1b480*/  IMAD.X R3, R3, 0x1, R5, P0 ;  /* 0x0000000103037824 */ /* 0x000fe200000e0605 */
[----:B------:R-:W-:-:S04]  /*1b490*/  IADD3 R9, P2, PT, R15, R8, RZ ;  /* 0x000000080f097210 */ /* 0x000fc80007f5e0ff */
[----:B------:R-:W-:Y:S01]  /*1b4a0*/  IADD3.X R3, PT, PT, RZ, RZ, R3, P2, P1 ;  /* 0x000000ffff037210 */ /* 0x000fe200017e2403 */
[----:B------:R-:W-:-:S04]  /*1b4b0*/  IMAD.WIDE.U32 R4, R9, UR4, RZ ;  /* 0x0000000409047c25 */ /* 0x000fc8000f8e00ff */
[----:B------:R-:W-:Y:S01]  /*1b4c0*/  IMAD R6, R9, R7, R5 ;  /* 0x0000000709067224 */ /* 0x000fe200078e0205 */
[----:B------:R-:W-:-:S03]  /*1b4d0*/  IADD3 R5, P0, PT, RZ, -R4, RZ ;  /* 0x80000004ff057210 */ /* 0x000fc60007f1e0ff */
        /* <DEDUP_REMOVED lines=11> */
[----:B------:R-:W-:Y:S02]  /*1b590*/  IMAD.MOV.U32 R5, RZ, RZ, RZ ;  /* 0x000000ffff057224 */ /* 0x000fe400078e00ff */
        /* <DEDUP_REMOVED lines=11> */
[----:B------:R-:W-:-:S04]  /*1b650*/  IMAD R3, R3, UR4, R6 ;  /* 0x0000000403037c24 */ /* 0x000fc8000f8e0206 */
[----:B------:R-:W-:Y:S01]  /*1b660*/  IMAD.X R16, R16, 0x1, ~R3, P1 ;  /* 0x0000000110107824 */ /* 0x000fe200008e0e03 */
[----:B------:R-:W-:-:S04]  /*1b670*/  IADD3 R3, P1, PT, R4, -UR4, RZ ;  /* 0x8000000404037c10 */ /* 0x000fc8000ff3e0ff */
[C---:B------:R-:W-:Y:S01]  /*1b680*/  ISETP.GE.U32.AND.EX P0, PT, R16.reuse, R7, PT, P0 ;  /* 0x000000071000720c */ /* 0x040fe20003f06100 */
[----:B------:R-:W-:Y:S01]  /*1b690*/  IMAD.X R6, R16, 0x1, ~R7, P1 ;  /* 0x0000000110067824 */ /* 0x000fe200008e0e07 */
[----:B------:R-:W-:Y:S02]  /*1b6a0*/  ISETP.NE.U32.AND P1, PT, RZ, UR4, PT ;  /* 0x00000004ff007c0c */ /* 0x000fe4000bf25070 */
[----:B------:R-:W-:Y:S02]  /*1b6b0*/  SEL R3, R3, R4, P0 ;  /* 0x0000000403037207 */ /* 0x000fe40000000000 */
[----:B------:R-:W-:Y:S02]  /*1b6c0*/  SEL R6, R6, R16, P0 ;  /* 0x0000001006067207 */ /* 0x000fe40000000000 */
[C---:B------:R-:W-:Y:S02]  /*1b6d0*/  ISETP.GE.U32.AND P0, PT, R3.reuse, UR4, PT ;  /* 0x0000000403007c0c */ /* 0x040fe4000bf06070 */
[----:B------:R-:W-:-:S02]  /*1b6e0*/  IADD3 R4, P2, PT, R3, -UR4, RZ ;  /* 0x8000000403047c10 */ /* 0x000fc4000ff5e0ff */
[C---:B------:R-:W-:Y:S02]  /*1b6f0*/  ISETP.GE.U32.AND.EX P0, PT, R6.reuse, R7, PT, P0 ;  /* 0x000000070600720c */ /* 0x040fe40003f06100 */
[----:B------:R-:W-:Y:S01]  /*1b700*/  ISETP.NE.AND.EX P1, PT, R7, RZ, PT, P1 ;  /* 0x000000ff0700720c */ /* 0x000fe20003f25310 */
[----:B------:R-:W-:Y:S01]  /*1b710*/  IMAD.X R5, R6, 0x1, ~R7, P2 ;  /* 0x0000000106057824 */ /* 0x000fe200010e0e07 */
[----:B------:R-:W-:Y:S01]  /*1b720*/  SEL R4, R4, R3, P0 ;  /* 0x0000000304047207 */ /* 0x000fe20000000000 */
[----:B------:R-:W-:-:S03]  /*1b730*/  IMAD.MOV.U32 R3, RZ, RZ, 0x0 ;  /* 0x00000000ff037424 */ /* 0x000fc600078e00ff */
[----:B------:R-:W-:Y:S02]  /*1b740*/  SEL R5, R5, R6, P0 ;  /* 0x0000000605057207 */ /* 0x000fe40000000000 */
[----:B------:R-:W-:Y:S02]  /*1b750*/  SEL R4, R4, 0xffffffff, P1 ;  /* 0xffffffff04047807 */ /* 0x000fe40000800000 */
[----:B------:R-:W-:Y:S01]  /*1b760*/  SEL R5, R5, 0xffffffff, P1 ;  /* 0xffffffff05057807 */ /* 0x000fe20000800000 */
[----:B------:R-:W-:Y:S06]  /*1b770*/  RET.REL.NODEC R2 `(_Z17bruteforce_kernelPKhPKciS2_iiyyPiPc) ;  /* 0xfffffe4802207950 */ /* 0x000fec0003c3ffff */
.L_x_114:
[----:B------:R-:W-:-:S00]  /*1b780*/  BRA `(.L_x_114) ;  /* 0xfffffffc00fc7947 */ /* 0x000fc0000383ffff */
[----:B------:R-:W-:-:S00]  /*1b790*/  NOP ;  /* 0x0000000000007918 */ /* 0x000fc00000000000 */
        /* <DEDUP_REMOVED lines=14> */
.L_x_116:


//--------------------- .nv.global.init           --------------------------
	.section	.nv.global.init,"aw",@progbits
	.align	4
.nv.global.init:
	.type		K,@object
	.size		K,(.L_0 - K)
K:
        /*0000*/ 	.byte	0x98, 0x2f, 0x8a, 0x42, 0x91, 0x44, 0x37, 0x71, 0xcf, 0xfb, 0xc0, 0xb5, 0xa5, 0xdb, 0xb5, 0xe9
        /* <DEDUP_REMOVED lines=15> */
.L_0:


//--------------------- .nv.shared.reserved.0     --------------------------
	.section	.nv.shared.reserved.0,"aw",@nobits
	.weak		__nv_reservedSMEM_offset_0_alias
	.size		__nv_reservedSMEM_offset_0_alias, 0, 64
	.other		__nv_reservedSMEM_offset_0_alias,@"STO_CUDA_RESERVED_SHARED STV_DEFAULT"
__nv_reservedSMEM_offset_0_alias:
	.zero		0
	.zero		64


//--------------------- .nv.constant0._Z17bruteforce_kernelPKhPKciS2_iiyyPiPc --------------------------
	.section	.nv.constant0._Z17bruteforce_kernelPKhPKciS2_iiyyPiPc,"a",@progbits
	.sectionflags	@""
	.align	4
.nv.constant0._Z17bruteforce_kernelPKhPKciS2_iiyyPiPc:
	.zero		968


//--------------------- SYMBOLS --------------------------

	.type		.nv.reservedSmem.offset0,@object
	.size		.nv.reservedSmem.offset0,0x4
